	.target	sm_100a

	.elftype	@"ET_EXEC"


//--------------------- .note.nv.tkinfo           --------------------------
	.section	.note.nv.tkinfo,"",@"SHT_NOTE"
	.sectionflags	@"SHF_NOTE_NV_TKINFO"
	.tkinfo
        /*0018*/ 	.word	0x00000002
        /*0030*/ 	.string	""
        /*0030*/ 	.string	"ptxas"
        /*0030*/ 	.string	"Cuda compilation tools, release 13.0, V13.0.88"
        /*0030*/ 	.string	"Build cuda_13.0.r13.0/compiler.36424714_0"
        /*0030*/ 	.string	"-arch sm_100a -m 64 "



//--------------------- .note.nv.cuinfo           --------------------------
	.section	.note.nv.cuinfo,"",@"SHT_NOTE"
	.sectionflags	@"SHF_NOTE_NV_CUINFO"
        /*0018*/ 	.short	0x0002
        /*001a*/ 	.short	0x0064
        /*001c*/ 	.short	0x0082
	.zero		2


//--------------------- .nv.info                  --------------------------
	.section	.nv.info,"",@"SHT_CUDA_INFO"
	.align	4


	//----- nvinfo : EIATTR_REGCOUNT
	.align		4
        /*0000*/ 	.byte	0x04, 0x2f
        /*0002*/ 	.short	(.L_47 - .L_46)
	.align		4
.L_46:
        /*0004*/ 	.word	index@(_ZN2at6native29vectorized_elementwise_kernelILi8EZZZNS0_16tanh_kernel_cudaERNS_18TensorIteratorBaseEENKUlvE_clEvENKUlvE_clEvEUlN3c107complexIdEEE_St5arrayIPcLm2EEEEviT0_T1_)
        /*0008*/ 	.word	0x00000046


	//----- nvinfo : EIATTR_FRAME_SIZE
	.align		4
.L_47:
        /*000c*/ 	.byte	0x04, 0x11
        /*000e*/ 	.short	(.L_49 - .L_48)
	.align		4
.L_48:
        /*0010*/ 	.word	index@($_ZN2at6native29vectorized_elementwise_kernelILi8EZZZNS0_16tanh_kernel_cudaERNS_18TensorIteratorBaseEENKUlvE_clEvENKUlvE_clEvEUlN3c107complexIdEEE_St5arrayIPcLm2EEEEviT0_T1_$__internal_trig_reduction_slowpathd)
        /*0014*/ 	.word	0x00000028


	//----- nvinfo : EIATTR_FRAME_SIZE
	.align		4
.L_49:
        /*0018*/ 	.byte	0x04, 0x11
        /*001a*/ 	.short	(.L_51 - .L_50)
	.align		4
.L_50:
        /*001c*/ 	.word	index@($__internal_13_$__cuda_sm20_dsqrt_rn_f64_mediumpath_v1)
        /*0020*/ 	.word	0x00000028


	//----- nvinfo : EIATTR_FRAME_SIZE
	.align		4
.L_51:
        /*0024*/ 	.byte	0x04, 0x11
        /*0026*/ 	.short	(.L_53 - .L_52)
	.align		4
.L_52:
        /*0028*/ 	.word	index@($__internal_12_$__cuda_sm20_div_rn_f64_full)
        /*002c*/ 	.word	0x00000028


	//----- nvinfo : EIATTR_FRAME_SIZE
	.align		4
.L_53:
        /*0030*/ 	.byte	0x04, 0x11
        /*0032*/ 	.short	(.L_55 - .L_54)
	.align		4
.L_54:
        /*0034*/ 	.word	index@(_ZN2at6native29vectorized_elementwise_kernelILi8EZZZNS0_16tanh_kernel_cudaERNS_18TensorIteratorBaseEENKUlvE_clEvENKUlvE_clEvEUlN3c107complexIdEEE_St5arrayIPcLm2EEEEviT0_T1_)
        /*0038*/ 	.word	0x00000028


	//----- nvinfo : EIATTR_REGCOUNT
	.align		4
.L_55:
        /*003c*/ 	.byte	0x04, 0x2f
        /*003e*/ 	.short	(.L_57 - .L_56)
	.align		4
.L_56:
        /*0040*/ 	.word	index@(_ZN2at6native29vectorized_elementwise_kernelILi4EZZZNS0_16tanh_kernel_cudaERNS_18TensorIteratorBaseEENKUlvE_clEvENKUlvE_clEvEUlN3c107complexIdEEE_St5arrayIPcLm2EEEEviT0_T1_)
        /*0044*/ 	.word	0x00000046


	//----- nvinfo : EIATTR_FRAME_SIZE
	.align		4
.L_57:
        /*0048*/ 	.byte	0x04, 0x11
        /*004a*/ 	.short	(.L_59 - .L_58)
	.align		4
.L_58:
        /*004c*/ 	.word	index@($_ZN2at6native29vectorized_elementwise_kernelILi4EZZZNS0_16tanh_kernel_cudaERNS_18TensorIteratorBaseEENKUlvE_clEvENKUlvE_clEvEUlN3c107complexIdEEE_St5arrayIPcLm2EEEEviT0_T1_$__internal_trig_reduction_slowpathd)
        /*0050*/ 	.word	0x00000028


	//----- nvinfo : EIATTR_FRAME_SIZE
	.align		4
.L_59:
        /*0054*/ 	.byte	0x04, 0x11
        /*0056*/ 	.short	(.L_61 - .L_60)
	.align		4
.L_60:
        /*0058*/ 	.word	index@($__internal_11_$__cuda_sm20_dsqrt_rn_f64_mediumpath_v1)
        /*005c*/ 	.word	0x00000028


	//----- nvinfo : EIATTR_FRAME_SIZE
	.align		4
.L_61:
        /*0060*/ 	.byte	0x04, 0x11
        /*0062*/ 	.short	(.L_63 - .L_62)
	.align		4
.L_62:
        /*0064*/ 	.word	index@($__internal_10_$__cuda_sm20_div_rn_f64_full)
        /*0068*/ 	.word	0x00000028


	//----- nvinfo : EIATTR_FRAME_SIZE
	.align		4
.L_63:
        /*006c*/ 	.byte	0x04, 0x11
        /*006e*/ 	.short	(.L_65 - .L_64)
	.align		4
.L_64:
        /*0070*/ 	.word	index@(_ZN2at6native29vectorized_elementwise_kernelILi4EZZZNS0_16tanh_kernel_cudaERNS_18TensorIteratorBaseEENKUlvE_clEvENKUlvE_clEvEUlN3c107complexIdEEE_St5arrayIPcLm2EEEEviT0_T1_)
        /*0074*/ 	.word	0x00000028


	//----- nvinfo : EIATTR_REGCOUNT
	.align		4
.L_65:
        /*0078*/ 	.byte	0x04, 0x2f
        /*007a*/ 	.short	(.L_67 - .L_66)
	.align		4
.L_66:
        /*007c*/ 	.word	index@(_ZN2at6native29vectorized_elementwise_kernelILi2EZZZNS0_16tanh_kernel_cudaERNS_18TensorIteratorBaseEENKUlvE_clEvENKUlvE_clEvEUlN3c107complexIdEEE_St5arrayIPcLm2EEEEviT0_T1_)
        /*0080*/ 	.word	0x00000046


	//----- nvinfo : EIATTR_FRAME_SIZE
	.align		4
.L_67:
        /*0084*/ 	.byte	0x04, 0x11
        /*0086*/ 	.short	(.L_69 - .L_68)
	.align		4
.L_68:
        /*0088*/ 	.word	index@($_ZN2at6native29vectorized_elementwise_kernelILi2EZZZNS0_16tanh_kernel_cudaERNS_18TensorIteratorBaseEENKUlvE_clEvENKUlvE_clEvEUlN3c107complexIdEEE_St5arrayIPcLm2EEEEviT0_T1_$__internal_trig_reduction_slowpathd)
        /*008c*/ 	.word	0x00000028


	//----- nvinfo : EIATTR_FRAME_SIZE
	.align		4
.L_69:
        /*0090*/ 	.byte	0x04, 0x11
        /*0092*/ 	.short	(.L_71 - .L_70)
	.align		4
.L_70:
        /*0094*/ 	.word	index@($__internal_9_$__cuda_sm20_dsqrt_rn_f64_mediumpath_v1)
        /*0098*/ 	.word	0x00000028


	//----- nvinfo : EIATTR_FRAME_SIZE
	.align		4
.L_71:
        /*009c*/ 	.byte	0x04, 0x11
        /*009e*/ 	.short	(.L_73 - .L_72)
	.align		4
.L_72:
        /*00a0*/ 	.word	index@($__internal_8_$__cuda_sm20_div_rn_f64_full)
        /*00a4*/ 	.word	0x00000028


	//----- nvinfo : EIATTR_FRAME_SIZE
	.align		4
.L_73:
        /*00a8*/ 	.byte	0x04, 0x11
        /*00aa*/ 	.short	(.L_75 - .L_74)
	.align		4
.L_74:
        /*00ac*/ 	.word	index@(_ZN2at6native29vectorized_elementwise_kernelILi2EZZZNS0_16tanh_kernel_cudaERNS_18TensorIteratorBaseEENKUlvE_clEvENKUlvE_clEvEUlN3c107complexIdEEE_St5arrayIPcLm2EEEEviT0_T1_)
        /*00b0*/ 	.word	0x00000028


	//----- nvinfo : EIATTR_REGCOUNT
	.align		4
.L_75:
        /*00b4*/ 	.byte	0x04, 0x2f
        /*00b6*/ 	.short	(.L_77 - .L_76)
	.align		4
.L_76:
        /*00b8*/ 	.word	index@(_ZN2at6native27unrolled_elementwise_kernelIZZZNS0_16tanh_kernel_cudaERNS_18TensorIteratorBaseEENKUlvE_clEvENKUlvE_clEvEUlN3c107complexIdEEE_St5arrayIPcLm2EELi4E23TrivialOffsetCalculatorILi1EjESE_NS0_6memory15LoadWithoutCastENSF_16StoreWithoutCastEEEviT_T0_T2_T3_T4_T5_)
        /*00bc*/ 	.word	0x00000030


	//----- nvinfo : EIATTR_FRAME_SIZE
	.align		4
.L_77:
        /*00c0*/ 	.byte	0x04, 0x11
        /*00c2*/ 	.short	(.L_79 - .L_78)
	.align		4
.L_78:
        /*00c4*/ 	.word	index@($_ZN2at6native27unrolled_elementwise_kernelIZZZNS0_16tanh_kernel_cudaERNS_18TensorIteratorBaseEENKUlvE_clEvENKUlvE_clEvEUlN3c107complexIdEEE_St5arrayIPcLm2EELi4E23TrivialOffsetCalculatorILi1EjESE_NS0_6memory15LoadWithoutCastENSF_16StoreWithoutCastEEEviT_T0_T2_T3_T4_T5_$__internal_trig_reduction_slowpathd)
        /*00c8*/ 	.word	0x00000028


	//----- nvinfo : EIATTR_FRAME_SIZE
	.align		4
.L_79:
        /*00cc*/ 	.byte	0x04, 0x11
        /*00ce*/ 	.short	(.L_81 - .L_80)
	.align		4
.L_80:
        /*00d0*/ 	.word	index@($__internal_7_$__cuda_sm20_dsqrt_rn_f64_mediumpath_v1)
        /*00d4*/ 	.word	0x00000028


	//----- nvinfo : EIATTR_FRAME_SIZE
	.align		4
.L_81:
        /*00d8*/ 	.byte	0x04, 0x11
        /*00da*/ 	.short	(.L_83 - .L_82)
	.align		4
.L_82:
        /*00dc*/ 	.word	index@($__internal_6_$__cuda_sm20_div_rn_f64_full)
        /*00e0*/ 	.word	0x00000028


	//----- nvinfo : EIATTR_FRAME_SIZE
	.align		4
.L_83:
        /*00e4*/ 	.byte	0x04, 0x11
        /*00e6*/ 	.short	(.L_85 - .L_84)
	.align		4
.L_84:
        /*00e8*/ 	.word	index@(_ZN2at6native27unrolled_elementwise_kernelIZZZNS0_16tanh_kernel_cudaERNS_18TensorIteratorBaseEENKUlvE_clEvENKUlvE_clEvEUlN3c107complexIdEEE_St5arrayIPcLm2EELi4E23TrivialOffsetCalculatorILi1EjESE_NS0_6memory15LoadWithoutCastENSF_16StoreWithoutCastEEEviT_T0_T2_T3_T4_T5_)
        /*00ec*/ 	.word	0x00000028


	//----- nvinfo : EIATTR_REGCOUNT
	.align		4
.L_85:
        /*00f0*/ 	.byte	0x04, 0x2f
        /*00f2*/ 	.short	(.L_87 - .L_86)
	.align		4
.L_86:
        /*00f4*/ 	.word	index@(_ZN2at6native18elementwise_kernelILi128ELi2EZNS0_22gpu_kernel_impl_nocastIZZZNS0_16tanh_kernel_cudaERNS_18TensorIteratorBaseEENKUlvE_clEvENKUlvE_clEvEUlN3c107complexIdEEE_EEvS4_RKT_EUliE_EEviT1_)
        /*00f8*/ 	.word	0x0000002e


	//----- nvinfo : EIATTR_FRAME_SIZE
	.align		4
.L_87:
        /*00fc*/ 	.byte	0x04, 0x11
        /*00fe*/ 	.short	(.L_89 - .L_88)
	.align		4
.L_88:
        /*0100*/ 	.word	index@($_ZN2at6native18elementwise_kernelILi128ELi2EZNS0_22gpu_kernel_impl_nocastIZZZNS0_16tanh_kernel_cudaERNS_18TensorIteratorBaseEENKUlvE_clEvENKUlvE_clEvEUlN3c107complexIdEEE_EEvS4_RKT_EUliE_EEviT1_$__internal_trig_reduction_slowpathd)
        /*0104*/ 	.word	0x00000028


	//----- nvinfo : EIATTR_FRAME_SIZE
	.align		4
.L_89:
        /*0108*/ 	.byte	0x04, 0x11
        /*010a*/ 	.short	(.L_91 - .L_90)
	.align		4
.L_90:
        /*010c*/ 	.word	index@($__internal_5_$__cuda_sm20_dsqrt_rn_f64_mediumpath_v1)
        /*0110*/ 	.word	0x00000028


	//----- nvinfo : EIATTR_FRAME_SIZE
	.align		4
.L_91:
        /*0114*/ 	.byte	0x04, 0x11
        /*0116*/ 	.short	(.L_93 - .L_92)
	.align		4
.L_92:
        /*0118*/ 	.word	index@($__internal_4_$__cuda_sm20_div_rn_f64_full)
        /*011c*/ 	.word	0x00000028


	//----- nvinfo : EIATTR_FRAME_SIZE
	.align		4
.L_93:
        /*0120*/ 	.byte	0x04, 0x11
        /*0122*/ 	.short	(.L_95 - .L_94)
	.align		4
.L_94:
        /*0124*/ 	.word	index@(_ZN2at6native18elementwise_kernelILi128ELi2EZNS0_22gpu_kernel_impl_nocastIZZZNS0_16tanh_kernel_cudaERNS_18TensorIteratorBaseEENKUlvE_clEvENKUlvE_clEvEUlN3c107complexIdEEE_EEvS4_RKT_EUliE_EEviT1_)
        /*0128*/ 	.word	0x00000028


	//----- nvinfo : EIATTR_REGCOUNT
	.align		4
.L_95:
        /*012c*/ 	.byte	0x04, 0x2f
        /*012e*/ 	.short	(.L_97 - .L_96)
	.align		4
.L_96:
        /*0130*/ 	.word	index@(_ZN2at6native27unrolled_elementwise_kernelIZZZNS0_16tanh_kernel_cudaERNS_18TensorIteratorBaseEENKUlvE_clEvENKUlvE_clEvEUlN3c107complexIdEEE_St5arrayIPcLm2EELi4E23TrivialOffsetCalculatorILi1EjESE_NS0_6memory12LoadWithCastILi1EEENSF_13StoreWithCastILi1EEEEEviT_T0_T2_T3_T4_T5_)
        /*0134*/ 	.word	0x0000002e


	//----- nvinfo : EIATTR_FRAME_SIZE
	.align		4
.L_97:
        /*0138*/ 	.byte	0x04, 0x11
        /*013a*/ 	.short	(.L_99 - .L_98)
	.align		4
.L_98:
        /*013c*/ 	.word	index@($_ZN2at6native27unrolled_elementwise_kernelIZZZNS0_16tanh_kernel_cudaERNS_18TensorIteratorBaseEENKUlvE_clEvENKUlvE_clEvEUlN3c107complexIdEEE_St5arrayIPcLm2EELi4E23TrivialOffsetCalculatorILi1EjESE_NS0_6memory12LoadWithCastILi1EEENSF_13StoreWithCastILi1EEEEEviT_T0_T2_T3_T4_T5_$__internal_trig_reduction_slowpathd)
        /*0140*/ 	.word	0x00000028


	//----- nvinfo : EIATTR_FRAME_SIZE
	.align		4
.L_99:
        /*0144*/ 	.byte	0x04, 0x11
        /*0146*/ 	.short	(.L_101 - .L_100)
	.align		4
.L_100:
        /*0148*/ 	.word	index@($__internal_3_$__cuda_sm20_dsqrt_rn_f64_mediumpath_v1)
        /*014c*/ 	.word	0x00000028


	//----- nvinfo : EIATTR_FRAME_SIZE
	.align		4
.L_101:
        /*0150*/ 	.byte	0x04, 0x11
        /*0152*/ 	.short	(.L_103 - .L_102)
	.align		4
.L_102:
        /*0154*/ 	.word	index@($__internal_2_$__cuda_sm20_div_rn_f64_full)
        /*0158*/ 	.word	0x00000028


	//----- nvinfo : EIATTR_FRAME_SIZE
	.align		4
.L_103:
        /*015c*/ 	.byte	0x04, 0x11
        /*015e*/ 	.short	(.L_105 - .L_104)
	.align		4
.L_104:
        /*0160*/ 	.word	index@(_ZN2at6native27unrolled_elementwise_kernelIZZZNS0_16tanh_kernel_cudaERNS_18TensorIteratorBaseEENKUlvE_clEvENKUlvE_clEvEUlN3c107complexIdEEE_St5arrayIPcLm2EELi4E23TrivialOffsetCalculatorILi1EjESE_NS0_6memory12LoadWithCastILi1EEENSF_13StoreWithCastILi1EEEEEviT_T0_T2_T3_T4_T5_)
        /*0164*/ 	.word	0x00000028


	//----- nvinfo : EIATTR_REGCOUNT
	.align		4
.L_105:
        /*0168*/ 	.byte	0x04, 0x2f
        /*016a*/ 	.short	(.L_107 - .L_106)
	.align		4
.L_106:
        /*016c*/ 	.word	index@(_ZN2at6native18elementwise_kernelILi128ELi4EZNS0_15gpu_kernel_implIZZZNS0_16tanh_kernel_cudaERNS_18TensorIteratorBaseEENKUlvE_clEvENKUlvE_clEvEUlN3c107complexIdEEE_EEvS4_RKT_EUliE_EEviT1_)
        /*0170*/ 	.word	0x0000002a


	//----- nvinfo : EIATTR_FRAME_SIZE
	.align		4
.L_107:
        /*0174*/ 	.byte	0x04, 0x11
        /*0176*/ 	.short	(.L_109 - .L_108)
	.align		4
.L_108:
        /*0178*/ 	.word	index@($_ZN2at6native18elementwise_kernelILi128ELi4EZNS0_15gpu_kernel_implIZZZNS0_16tanh_kernel_cudaERNS_18TensorIteratorBaseEENKUlvE_clEvENKUlvE_clEvEUlN3c107complexIdEEE_EEvS4_RKT_EUliE_EEviT1_$__internal_trig_reduction_slowpathd)
        /*017c*/ 	.word	0x00000028


	//----- nvinfo : EIATTR_FRAME_SIZE
	.align		4
.L_109:
        /*0180*/ 	.byte	0x04, 0x11
        /*0182*/ 	.short	(.L_111 - .L_110)
	.align		4
.L_110:
        /*0184*/ 	.word	index@($__internal_1_$__cuda_sm20_dsqrt_rn_f64_mediumpath_v1)
        /*0188*/ 	.word	0x00000028


	//----- nvinfo : EIATTR_FRAME_SIZE
	.align		4
.L_111:
        /*018c*/ 	.byte	0x04, 0x11
        /*018e*/ 	.short	(.L_113 - .L_112)
	.align		4
.L_112:
        /*0190*/ 	.word	index@($__internal_0_$__cuda_sm20_div_rn_f64_full)
        /*0194*/ 	.word	0x00000028


	//----- nvinfo : EIATTR_FRAME_SIZE
	.align		4
.L_113:
        /*0198*/ 	.byte	0x04, 0x11
        /*019a*/ 	.short	(.L_115 - .L_114)
	.align		4
.L_114:
        /*019c*/ 	.word	index@(_ZN2at6native18elementwise_kernelILi128ELi4EZNS0_15gpu_kernel_implIZZZNS0_16tanh_kernel_cudaERNS_18TensorIteratorBaseEENKUlvE_clEvENKUlvE_clEvEUlN3c107complexIdEEE_EEvS4_RKT_EUliE_EEviT1_)
        /*01a0*/ 	.word	0x00000028


	//----- nvinfo : EIATTR_REGCOUNT
	.align		4
.L_115:
        /*01a4*/ 	.byte	0x04, 0x2f
        /*01a6*/ 	.short	(.L_117 - .L_116)
	.align		4
.L_116:
        /*01a8*/ 	.word	index@(_ZN2at6native29vectorized_elementwise_kernelILi8EZZZNS0_16tanh_kernel_cudaERNS_18TensorIteratorBaseEENKUlvE_clEvENKUlvE0_clEvEUlN3c107complexIfEEE_St5arrayIPcLm2EEEEviT0_T1_)
        /*01ac*/ 	.word	0x00000020


	//----- nvinfo : EIATTR_FRAME_SIZE
	.align		4
.L_117:
        /*01b0*/ 	.byte	0x04, 0x11
        /*01b2*/ 	.short	(.L_119 - .L_118)
	.align		4
.L_118:
        /*01b4*/ 	.word	index@(_ZN2at6native29vectorized_elementwise_kernelILi8EZZZNS0_16tanh_kernel_cudaERNS_18TensorIteratorBaseEENKUlvE_clEvENKUlvE0_clEvEUlN3c107complexIfEEE_St5arrayIPcLm2EEEEviT0_T1_)
        /*01b8*/ 	.word	0x00000000


	//----- nvinfo : EIATTR_REGCOUNT
	.align		4
.L_119:
        /*01bc*/ 	.byte	0x04, 0x2f
        /*01be*/ 	.short	(.L_121 - .L_120)
	.align		4
.L_120:
        /*01c0*/ 	.word	index@(_ZN2at6native29vectorized_elementwise_kernelILi4EZZZNS0_16tanh_kernel_cudaERNS_18TensorIteratorBaseEENKUlvE_clEvENKUlvE0_clEvEUlN3c107complexIfEEE_St5arrayIPcLm2EEEEviT0_T1_)
        /*01c4*/ 	.word	0x00000020


	//----- nvinfo : EIATTR_FRAME_SIZE
	.align		4
.L_121:
        /*01c8*/ 	.byte	0x04, 0x11
        /*01ca*/ 	.short	(.L_123 - .L_122)
	.align		4
.L_122:
        /*01cc*/ 	.word	index@(_ZN2at6native29vectorized_elementwise_kernelILi4EZZZNS0_16tanh_kernel_cudaERNS_18TensorIteratorBaseEENKUlvE_clEvENKUlvE0_clEvEUlN3c107complexIfEEE_St5arrayIPcLm2EEEEviT0_T1_)
        /*01d0*/ 	.word	0x00000000


	//----- nvinfo : EIATTR_REGCOUNT
	.align		4
.L_123:
        /*01d4*/ 	.byte	0x04, 0x2f
        /*01d6*/ 	.short	(.L_125 - .L_124)
	.align		4
.L_124:
        /*01d8*/ 	.word	index@(_ZN2at6native29vectorized_elementwise_kernelILi2EZZZNS0_16tanh_kernel_cudaERNS_18TensorIteratorBaseEENKUlvE_clEvENKUlvE0_clEvEUlN3c107complexIfEEE_St5arrayIPcLm2EEEEviT0_T1_)
        /*01dc*/ 	.word	0x00000020


	//----- nvinfo : EIATTR_FRAME_SIZE
	.align		4
.L_125:
        /*01e0*/ 	.byte	0x04, 0x11
        /*01e2*/ 	.short	(.L_127 - .L_126)
	.align		4
.L_126:
        /*01e4*/ 	.word	index@(_ZN2at6native29vectorized_elementwise_kernelILi2EZZZNS0_16tanh_kernel_cudaERNS_18TensorIteratorBaseEENKUlvE_clEvENKUlvE0_clEvEUlN3c107complexIfEEE_St5arrayIPcLm2EEEEviT0_T1_)
        /*01e8*/ 	.word	0x00000000


	//----- nvinfo : EIATTR_REGCOUNT
	.align		4
.L_127:
        /*01ec*/ 	.byte	0x04, 0x2f
        /*01ee*/ 	.short	(.L_129 - .L_128)
	.align		4
.L_128:
        /*01f0*/ 	.word	index@(_ZN2at6native27unrolled_elementwise_kernelIZZZNS0_16tanh_kernel_cudaERNS_18TensorIteratorBaseEENKUlvE_clEvENKUlvE0_clEvEUlN3c107complexIfEEE_St5arrayIPcLm2EELi4E23TrivialOffsetCalculatorILi1EjESE_NS0_6memory15LoadWithoutCastENSF_16StoreWithoutCastEEEviT_T0_T2_T3_T4_T5_)
        /*01f4*/ 	.word	0x00000018


	//----- nvinfo : EIATTR_FRAME_SIZE
	.align		4
.L_129:
        /*01f8*/ 	.byte	0x04, 0x11
        /*01fa*/ 	.short	(.L_131 - .L_130)
	.align		4
.L_130:
        /*01fc*/ 	.word	index@(_ZN2at6native27unrolled_elementwise_kernelIZZZNS0_16tanh_kernel_cudaERNS_18TensorIteratorBaseEENKUlvE_clEvENKUlvE0_clEvEUlN3c107complexIfEEE_St5arrayIPcLm2EELi4E23TrivialOffsetCalculatorILi1EjESE_NS0_6memory15LoadWithoutCastENSF_16StoreWithoutCastEEEviT_T0_T2_T3_T4_T5_)
        /*0200*/ 	.word	0x00000000


	//----- nvinfo : EIATTR_REGCOUNT
	.align		4
.L_131:
        /*0204*/ 	.byte	0x04, 0x2f
        /*0206*/ 	.short	(.L_133 - .L_132)
	.align		4
.L_132:
        /*0208*/ 	.word	index@(_ZN2at6native18elementwise_kernelILi128ELi2EZNS0_22gpu_kernel_impl_nocastIZZZNS0_16tanh_kernel_cudaERNS_18TensorIteratorBaseEENKUlvE_clEvENKUlvE0_clEvEUlN3c107complexIfEEE_EEvS4_RKT_EUliE_EEviT1_)
        /*020c*/ 	.word	0x00000014


	//----- nvinfo : EIATTR_FRAME_SIZE
	.align		4
.L_133:
        /*0210*/ 	.byte	0x04, 0x11
        /*0212*/ 	.short	(.L_135 - .L_134)
	.align		4
.L_134:
        /*0214*/ 	.word	index@(_ZN2at6native18elementwise_kernelILi128ELi2EZNS0_22gpu_kernel_impl_nocastIZZZNS0_16tanh_kernel_cudaERNS_18TensorIteratorBaseEENKUlvE_clEvENKUlvE0_clEvEUlN3c107complexIfEEE_EEvS4_RKT_EUliE_EEviT1_)
        /*0218*/ 	.word	0x00000000


	//----- nvinfo : EIATTR_REGCOUNT
	.align		4
.L_135:
        /*021c*/ 	.byte	0x04, 0x2f
        /*021e*/ 	.short	(.L_137 - .L_136)
	.align		4
.L_136:
        /*0220*/ 	.word	index@(_ZN2at6native27unrolled_elementwise_kernelIZZZNS0_16tanh_kernel_cudaERNS_18TensorIteratorBaseEENKUlvE_clEvENKUlvE0_clEvEUlN3c107complexIfEEE_St5arrayIPcLm2EELi4E23TrivialOffsetCalculatorILi1EjESE_NS0_6memory12LoadWithCastILi1EEENSF_13StoreWithCastILi1EEEEEviT_T0_T2_T3_T4_T5_)
        /*0224*/ 	.word	0x00000020


	//----- nvinfo : EIATTR_FRAME_SIZE
	.align		4
.L_137:
        /*0228*/ 	.byte	0x04, 0x11
        /*022a*/ 	.short	(.L_139 - .L_138)
	.align		4
.L_138:
        /*022c*/ 	.word	index@(_ZN2at6native27unrolled_elementwise_kernelIZZZNS0_16tanh_kernel_cudaERNS_18TensorIteratorBaseEENKUlvE_clEvENKUlvE0_clEvEUlN3c107complexIfEEE_St5arrayIPcLm2EELi4E23TrivialOffsetCalculatorILi1EjESE_NS0_6memory12LoadWithCastILi1EEENSF_13StoreWithCastILi1EEEEEviT_T0_T2_T3_T4_T5_)
        /*0230*/ 	.word	0x00000000


	//----- nvinfo : EIATTR_REGCOUNT
	.align		4
.L_139:
        /*0234*/ 	.byte	0x04, 0x2f
        /*0236*/ 	.short	(.L_141 - .L_140)
	.align		4
.L_140:
        /*0238*/ 	.word	index@(_ZN2at6native18elementwise_kernelILi128ELi4EZNS0_15gpu_kernel_implIZZZNS0_16tanh_kernel_cudaERNS_18TensorIteratorBaseEENKUlvE_clEvENKUlvE0_clEvEUlN3c107complexIfEEE_EEvS4_RKT_EUliE_EEviT1_)
        /*023c*/ 	.word	0x00000018


	//----- nvinfo : EIATTR_FRAME_SIZE
	.align		4
.L_141:
        /*0240*/ 	.byte	0x04, 0x11
        /*0242*/ 	.short	(.L_143 - .L_142)
	.align		4
.L_142:
        /*0244*/ 	.word	index@(_ZN2at6native18elementwise_kernelILi128ELi4EZNS0_15gpu_kernel_implIZZZNS0_16tanh_kernel_cudaERNS_18TensorIteratorBaseEENKUlvE_clEvENKUlvE0_clEvEUlN3c107complexIfEEE_EEvS4_RKT_EUliE_EEviT1_)
        /*0248*/ 	.word	0x00000000


	//----- nvinfo : EIATTR_REGCOUNT
	.align		4
.L_143:
        /*024c*/ 	.byte	0x04, 0x2f
        /*024e*/ 	.short	(.L_145 - .L_144)
	.align		4
.L_144:
        /*0250*/ 	.word	index@(_ZN2at6native29vectorized_elementwise_kernelILi8EZZZNS0_16tanh_kernel_cudaERNS_18TensorIteratorBaseEENKUlvE_clEvENKUlvE1_clEvEUlN3c107complexINS6_4HalfEEEE_St5arrayIPcLm2EEEEviT0_T1_)
        /*0254*/ 	.word	0x00000020


	//----- nvinfo : EIATTR_FRAME_SIZE
	.align		4
.L_145:
        /*0258*/ 	.byte	0x04, 0x11
        /*025a*/ 	.short	(.L_147 - .L_146)
	.align		4
.L_146:
        /*025c*/ 	.word	index@(_ZN2at6native29vectorized_elementwise_kernelILi8EZZZNS0_16tanh_kernel_cudaERNS_18TensorIteratorBaseEENKUlvE_clEvENKUlvE1_clEvEUlN3c107complexINS6_4HalfEEEE_St5arrayIPcLm2EEEEviT0_T1_)
        /*0260*/ 	.word	0x00000000


	//----- nvinfo : EIATTR_REGCOUNT
	.align		4
.L_147:
        /*0264*/ 	.byte	0x04, 0x2f
        /*0266*/ 	.short	(.L_149 - .L_148)
	.align		4
.L_148:
        /*0268*/ 	.word	index@(_ZN2at6native29vectorized_elementwise_kernelILi4EZZZNS0_16tanh_kernel_cudaERNS_18TensorIteratorBaseEENKUlvE_clEvENKUlvE1_clEvEUlN3c107complexINS6_4HalfEEEE_St5arrayIPcLm2EEEEviT0_T1_)
        /*026c*/ 	.word	0x00000020


	//----- nvinfo : EIATTR_FRAME_SIZE
	.align		4
.L_149:
        /*0270*/ 	.byte	0x04, 0x11
        /*0272*/ 	.short	(.L_151 - .L_150)
	.align		4
.L_150:
        /*0274*/ 	.word	index@(_ZN2at6native29vectorized_elementwise_kernelILi4EZZZNS0_16tanh_kernel_cudaERNS_18TensorIteratorBaseEENKUlvE_clEvENKUlvE1_clEvEUlN3c107complexINS6_4HalfEEEE_St5arrayIPcLm2EEEEviT0_T1_)
        /*0278*/ 	.word	0x00000000


	//----- nvinfo : EIATTR_REGCOUNT
	.align		4
.L_151:
        /*027c*/ 	.byte	0x04, 0x2f
        /*027e*/ 	.short	(.L_153 - .L_152)
	.align		4
.L_152:
        /*0280*/ 	.word	index@(_ZN2at6native29vectorized_elementwise_kernelILi2EZZZNS0_16tanh_kernel_cudaERNS_18TensorIteratorBaseEENKUlvE_clEvENKUlvE1_clEvEUlN3c107complexINS6_4HalfEEEE_St5arrayIPcLm2EEEEviT0_T1_)
        /*0284*/ 	.word	0x00000020


	//----- nvinfo : EIATTR_FRAME_SIZE
	.align		4
.L_153:
        /*0288*/ 	.byte	0x04, 0x11
        /*028a*/ 	.short	(.L_155 - .L_154)
	.align		4
.L_154:
        /*028c*/ 	.word	index@(_ZN2at6native29vectorized_elementwise_kernelILi2EZZZNS0_16tanh_kernel_cudaERNS_18TensorIteratorBaseEENKUlvE_clEvENKUlvE1_clEvEUlN3c107complexINS6_4HalfEEEE_St5arrayIPcLm2EEEEviT0_T1_)
        /*0290*/ 	.word	0x00000000


	//----- nvinfo : EIATTR_REGCOUNT
	.align		4
.L_155:
        /*0294*/ 	.byte	0x04, 0x2f
        /*0296*/ 	.short	(.L_157 - .L_156)
	.align		4
.L_156:
        /*0298*/ 	.word	index@(_ZN2at6native27unrolled_elementwise_kernelIZZZNS0_16tanh_kernel_cudaERNS_18TensorIteratorBaseEENKUlvE_clEvENKUlvE1_clEvEUlN3c107complexINS6_4HalfEEEE_St5arrayIPcLm2EELi4E23TrivialOffsetCalculatorILi1EjESF_NS0_6memory15LoadWithoutCastENSG_16StoreWithoutCastEEEviT_T0_T2_T3_T4_T5_)
        /*029c*/ 	.word	0x00000017


	//----- nvinfo : EIATTR_FRAME_SIZE
	.align		4
.L_157:
        /*02a0*/ 	.byte	0x04, 0x11
        /*02a2*/ 	.short	(.L_159 - .L_158)
	.align		4
.L_158:
        /*02a4*/ 	.word	index@(_ZN2at6native27unrolled_elementwise_kernelIZZZNS0_16tanh_kernel_cudaERNS_18TensorIteratorBaseEENKUlvE_clEvENKUlvE1_clEvEUlN3c107complexINS6_4HalfEEEE_St5arrayIPcLm2EELi4E23TrivialOffsetCalculatorILi1EjESF_NS0_6memory15LoadWithoutCastENSG_16StoreWithoutCastEEEviT_T0_T2_T3_T4_T5_)
        /*02a8*/ 	.word	0x00000000


	//----- nvinfo : EIATTR_REGCOUNT
	.align		4
.L_159:
        /*02ac*/ 	.byte	0x04, 0x2f
        /*02ae*/ 	.short	(.L_161 - .L_160)
	.align		4
.L_160:
        /*02b0*/ 	.word	index@(_ZN2at6native18elementwise_kernelILi128ELi2EZNS0_22gpu_kernel_impl_nocastIZZZNS0_16tanh_kernel_cudaERNS_18TensorIteratorBaseEENKUlvE_clEvENKUlvE1_clEvEUlN3c107complexINS7_4HalfEEEE_EEvS4_RKT_EUliE_EEviT1_)
        /*02b4*/ 	.word	0x00000014


	//----- nvinfo : EIATTR_FRAME_SIZE
	.align		4
.L_161:
        /*02b8*/ 	.byte	0x04, 0x11
        /*02ba*/ 	.short	(.L_163 - .L_162)
	.align		4
.L_162:
        /*02bc*/ 	.word	index@(_ZN2at6native18elementwise_kernelILi128ELi2EZNS0_22gpu_kernel_impl_nocastIZZZNS0_16tanh_kernel_cudaERNS_18TensorIteratorBaseEENKUlvE_clEvENKUlvE1_clEvEUlN3c107complexINS7_4HalfEEEE_EEvS4_RKT_EUliE_EEviT1_)
        /*02c0*/ 	.word	0x00000000


	//----- nvinfo : EIATTR_REGCOUNT
	.align		4
.L_163:
        /*02c4*/ 	.byte	0x04, 0x2f
        /*02c6*/ 	.short	(.L_165 - .L_164)
	.align		4
.L_164:
        /*02c8*/ 	.word	index@(_ZN2at6native27unrolled_elementwise_kernelIZZZNS0_16tanh_kernel_cudaERNS_18TensorIteratorBaseEENKUlvE_clEvENKUlvE1_clEvEUlN3c107complexINS6_4HalfEEEE_St5arrayIPcLm2EELi4E23TrivialOffsetCalculatorILi1EjESF_NS0_6memory12LoadWithCastILi1EEENSG_13StoreWithCastILi1EEEEEviT_T0_T2_T3_T4_T5_)
        /*02cc*/ 	.word	0x0000001e


	//----- nvinfo : EIATTR_FRAME_SIZE
	.align		4
.L_165:
        /*02d0*/ 	.byte	0x04, 0x11
        /*02d2*/ 	.short	(.L_167 - .L_166)
	.align		4
.L_166:
        /*02d4*/ 	.word	index@(_ZN2at6native27unrolled_elementwise_kernelIZZZNS0_16tanh_kernel_cudaERNS_18TensorIteratorBaseEENKUlvE_clEvENKUlvE1_clEvEUlN3c107complexINS6_4HalfEEEE_St5arrayIPcLm2EELi4E23TrivialOffsetCalculatorILi1EjESF_NS0_6memory12LoadWithCastILi1EEENSG_13StoreWithCastILi1EEEEEviT_T0_T2_T3_T4_T5_)
        /*02d8*/ 	.word	0x00000000


	//----- nvinfo : EIATTR_REGCOUNT
	.align		4
.L_167:
        /*02dc*/ 	.byte	0x04, 0x2f
        /*02de*/ 	.short	(.L_169 - .L_168)
	.align		4
.L_168:
        /*02e0*/ 	.word	index@(_ZN2at6native18elementwise_kernelILi128ELi4EZNS0_15gpu_kernel_implIZZZNS0_16tanh_kernel_cudaERNS_18TensorIteratorBaseEENKUlvE_clEvENKUlvE1_clEvEUlN3c107complexINS7_4HalfEEEE_EEvS4_RKT_EUliE_EEviT1_)
        /*02e4*/ 	.word	0x00000018


	//----- nvinfo : EIATTR_FRAME_SIZE
	.align		4
.L_169:
        /*02e8*/ 	.byte	0x04, 0x11
        /*02ea*/ 	.short	(.L_171 - .L_170)
	.align		4
.L_170:
        /*02ec*/ 	.word	index@(_ZN2at6native18elementwise_kernelILi128ELi4EZNS0_15gpu_kernel_implIZZZNS0_16tanh_kernel_cudaERNS_18TensorIteratorBaseEENKUlvE_clEvENKUlvE1_clEvEUlN3c107complexINS7_4HalfEEEE_EEvS4_RKT_EUliE_EEviT1_)
        /*02f0*/ 	.word	0x00000000


	//----- nvinfo : EIATTR_REGCOUNT
	.align		4
.L_171:
        /*02f4*/ 	.byte	0x04, 0x2f
        /*02f6*/ 	.short	(.L_173 - .L_172)
	.align		4
.L_172:
        /*02f8*/ 	.word	index@(_ZN2at6native29vectorized_elementwise_kernelILi8EZZZNS0_16tanh_kernel_cudaERNS_18TensorIteratorBaseEENKUlvE0_clEvENKUlvE_clEvEUldE_St5arrayIPcLm2EEEEviT0_T1_)
        /*02fc*/ 	.word	0x00000020


	//----- nvinfo : EIATTR_FRAME_SIZE
	.align		4
.L_173:
        /*0300*/ 	.byte	0x04, 0x11
        /*0302*/ 	.short	(.L_175 - .L_174)
	.align		4
.L_174:
        /*0304*/ 	.word	index@(_ZN2at6native29vectorized_elementwise_kernelILi8EZZZNS0_16tanh_kernel_cudaERNS_18TensorIteratorBaseEENKUlvE0_clEvENKUlvE_clEvEUldE_St5arrayIPcLm2EEEEviT0_T1_)
        /*0308*/ 	.word	0x00000000


	//----- nvinfo : EIATTR_REGCOUNT
	.align		4
.L_175:
        /*030c*/ 	.byte	0x04, 0x2f
        /*030e*/ 	.short	(.L_177 - .L_176)
	.align		4
.L_176:
        /*0310*/ 	.word	index@(_ZN2at6native29vectorized_elementwise_kernelILi4EZZZNS0_16tanh_kernel_cudaERNS_18TensorIteratorBaseEENKUlvE0_clEvENKUlvE_clEvEUldE_St5arrayIPcLm2EEEEviT0_T1_)
        /*0314*/ 	.word	0x00000020


	//----- nvinfo : EIATTR_FRAME_SIZE
	.align		4
.L_177:
        /*0318*/ 	.byte	0x04, 0x11
        /*031a*/ 	.short	(.L_179 - .L_178)
	.align		4
.L_178:
        /*031c*/ 	.word	index@(_ZN2at6native29vectorized_elementwise_kernelILi4EZZZNS0_16tanh_kernel_cudaERNS_18TensorIteratorBaseEENKUlvE0_clEvENKUlvE_clEvEUldE_St5arrayIPcLm2EEEEviT0_T1_)
        /*0320*/ 	.word	0x00000000


	//----- nvinfo : EIATTR_REGCOUNT
	.align		4
.L_179:
        /*0324*/ 	.byte	0x04, 0x2f
        /*0326*/ 	.short	(.L_181 - .L_180)
	.align		4
.L_180:
        /*0328*/ 	.word	index@(_ZN2at6native29vectorized_elementwise_kernelILi2EZZZNS0_16tanh_kernel_cudaERNS_18TensorIteratorBaseEENKUlvE0_clEvENKUlvE_clEvEUldE_St5arrayIPcLm2EEEEviT0_T1_)
        /*032c*/ 	.word	0x00000020


	//----- nvinfo : EIATTR_FRAME_SIZE
	.align		4
.L_181:
        /*0330*/ 	.byte	0x04, 0x11
        /*0332*/ 	.short	(.L_183 - .L_182)
	.align		4
.L_182:
        /*0334*/ 	.word	index@(_ZN2at6native29vectorized_elementwise_kernelILi2EZZZNS0_16tanh_kernel_cudaERNS_18TensorIteratorBaseEENKUlvE0_clEvENKUlvE_clEvEUldE_St5arrayIPcLm2EEEEviT0_T1_)
        /*0338*/ 	.word	0x00000000


	//----- nvinfo : EIATTR_REGCOUNT
	.align		4
.L_183:
        /*033c*/ 	.byte	0x04, 0x2f
        /*033e*/ 	.short	(.L_185 - .L_184)
	.align		4
.L_184:
        /*0340*/ 	.word	index@(_ZN2at6native27unrolled_elementwise_kernelIZZZNS0_16tanh_kernel_cudaERNS_18TensorIteratorBaseEENKUlvE0_clEvENKUlvE_clEvEUldE_St5arrayIPcLm2EELi4E23TrivialOffsetCalculatorILi1EjESB_NS0_6memory15LoadWithoutCastENSC_16StoreWithoutCastEEEviT_T0_T2_T3_T4_T5_)
        /*0344*/ 	.word	0x0000001a


	//----- nvinfo : EIATTR_FRAME_SIZE
	.align		4
.L_185:
        /*0348*/ 	.byte	0x04, 0x11
        /*034a*/ 	.short	(.L_187 - .L_186)
	.align		4
.L_186:
        /*034c*/ 	.word	index@(_ZN2at6native27unrolled_elementwise_kernelIZZZNS0_16tanh_kernel_cudaERNS_18TensorIteratorBaseEENKUlvE0_clEvENKUlvE_clEvEUldE_St5arrayIPcLm2EELi4E23TrivialOffsetCalculatorILi1EjESB_NS0_6memory15LoadWithoutCastENSC_16StoreWithoutCastEEEviT_T0_T2_T3_T4_T5_)
        /*0350*/ 	.word	0x00000000


	//----- nvinfo : EIATTR_REGCOUNT
	.align		4
.L_187:
        /*0354*/ 	.byte	0x04, 0x2f
        /*0356*/ 	.short	(.L_189 - .L_188)
	.align		4
.L_188:
        /*0358*/ 	.word	index@(_ZN2at6native18elementwise_kernelILi128ELi2EZNS0_22gpu_kernel_impl_nocastIZZZNS0_16tanh_kernel_cudaERNS_18TensorIteratorBaseEENKUlvE0_clEvENKUlvE_clEvEUldE_EEvS4_RKT_EUliE_EEviT1_)
        /*035c*/ 	.word	0x00000014


	//----- nvinfo : EIATTR_FRAME_SIZE
	.align		4
.L_189:
        /*0360*/ 	.byte	0x04, 0x11
        /*0362*/ 	.short	(.L_191 - .L_190)
	.align		4
.L_190:
        /*0364*/ 	.word	index@(_ZN2at6native18elementwise_kernelILi128ELi2EZNS0_22gpu_kernel_impl_nocastIZZZNS0_16tanh_kernel_cudaERNS_18TensorIteratorBaseEENKUlvE0_clEvENKUlvE_clEvEUldE_EEvS4_RKT_EUliE_EEviT1_)
        /*0368*/ 	.word	0x00000000


	//----- nvinfo : EIATTR_REGCOUNT
	.align		4
.L_191:
        /*036c*/ 	.byte	0x04, 0x2f
        /*036e*/ 	.short	(.L_193 - .L_192)
	.align		4
.L_192:
        /*0370*/ 	.word	index@(_ZN2at6native27unrolled_elementwise_kernelIZZZNS0_16tanh_kernel_cudaERNS_18TensorIteratorBaseEENKUlvE0_clEvENKUlvE_clEvEUldE_St5arrayIPcLm2EELi4E23TrivialOffsetCalculatorILi1EjESB_NS0_6memory12LoadWithCastILi1EEENSC_13StoreWithCastILi1EEEEEviT_T0_T2_T3_T4_T5_)
        /*0374*/ 	.word	0x00000022


	//----- nvinfo : EIATTR_FRAME_SIZE
	.align		4
.L_193:
        /*0378*/ 	.byte	0x04, 0x11
        /*037a*/ 	.short	(.L_195 - .L_194)
	.align		4
.L_194:
        /*037c*/ 	.word	index@(_ZN2at6native27unrolled_elementwise_kernelIZZZNS0_16tanh_kernel_cudaERNS_18TensorIteratorBaseEENKUlvE0_clEvENKUlvE_clEvEUldE_St5arrayIPcLm2EELi4E23TrivialOffsetCalculatorILi1EjESB_NS0_6memory12LoadWithCastILi1EEENSC_13StoreWithCastILi1EEEEEviT_T0_T2_T3_T4_T5_)
        /*0380*/ 	.word	0x00000000


	//----- nvinfo : EIATTR_REGCOUNT
	.align		4
.L_195:
        /*0384*/ 	.byte	0x04, 0x2f
        /*0386*/ 	.short	(.L_197 - .L_196)
	.align		4
.L_196:
        /*0388*/ 	.word	index@(_ZN2at6native18elementwise_kernelILi128ELi4EZNS0_15gpu_kernel_implIZZZNS0_16tanh_kernel_cudaERNS_18TensorIteratorBaseEENKUlvE0_clEvENKUlvE_clEvEUldE_EEvS4_RKT_EUliE_EEviT1_)
        /*038c*/ 	.word	0x00000018


	//----- nvinfo : EIATTR_FRAME_SIZE
	.align		4
.L_197:
        /*0390*/ 	.byte	0x04, 0x11
        /*0392*/ 	.short	(.L_199 - .L_198)
	.align		4
.L_198:
        /*0394*/ 	.word	index@(_ZN2at6native18elementwise_kernelILi128ELi4EZNS0_15gpu_kernel_implIZZZNS0_16tanh_kernel_cudaERNS_18TensorIteratorBaseEENKUlvE0_clEvENKUlvE_clEvEUldE_EEvS4_RKT_EUliE_EEviT1_)
        /*0398*/ 	.word	0x00000000


	//----- nvinfo : EIATTR_REGCOUNT
	.align		4
.L_199:
        /*039c*/ 	.byte	0x04, 0x2f
        /*039e*/ 	.short	(.L_201 - .L_200)
	.align		4
.L_200:
        /*03a0*/ 	.word	index@(_ZN2at6native29vectorized_elementwise_kernelILi8EZZZNS0_16tanh_kernel_cudaERNS_18TensorIteratorBaseEENKUlvE0_clEvENKUlvE0_clEvEUlfE_St5arrayIPcLm2EEEEviT0_T1_)
        /*03a4*/ 	.word	0x00000020


	//----- nvinfo : EIATTR_FRAME_SIZE
	.align		4
.L_201:
        /*03a8*/ 	.byte	0x04, 0x11
        /*03aa*/ 	.short	(.L_203 - .L_202)
	.align		4
.L_202:
        /*03ac*/ 	.word	index@(_ZN2at6native29vectorized_elementwise_kernelILi8EZZZNS0_16tanh_kernel_cudaERNS_18TensorIteratorBaseEENKUlvE0_clEvENKUlvE0_clEvEUlfE_St5arrayIPcLm2EEEEviT0_T1_)
        /*03b0*/ 	.word	0x00000000


	//----- nvinfo : EIATTR_REGCOUNT
	.align		4
.L_203:
        /*03b4*/ 	.byte	0x04, 0x2f
        /*03b6*/ 	.short	(.L_205 - .L_204)
	.align		4
.L_204:
        /*03b8*/ 	.word	index@(_ZN2at6native29vectorized_elementwise_kernelILi4EZZZNS0_16tanh_kernel_cudaERNS_18TensorIteratorBaseEENKUlvE0_clEvENKUlvE0_clEvEUlfE_St5arrayIPcLm2EEEEviT0_T1_)
        /*03bc*/ 	.word	0x00000020


	//----- nvinfo : EIATTR_FRAME_SIZE
	.align		4
.L_205:
        /*03c0*/ 	.byte	0x04, 0x11
        /*03c2*/ 	.short	(.L_207 - .L_206)
	.align		4
.L_206:
        /*03c4*/ 	.word	index@(_ZN2at6native29vectorized_elementwise_kernelILi4EZZZNS0_16tanh_kernel_cudaERNS_18TensorIteratorBaseEENKUlvE0_clEvENKUlvE0_clEvEUlfE_St5arrayIPcLm2EEEEviT0_T1_)
        /*03c8*/ 	.word	0x00000000


	//----- nvinfo : EIATTR_REGCOUNT
	.align		4
.L_207:
        /*03cc*/ 	.byte	0x04, 0x2f
        /*03ce*/ 	.short	(.L_209 - .L_208)
	.align		4
.L_208:
        /*03d0*/ 	.word	index@(_ZN2at6native29vectorized_elementwise_kernelILi2EZZZNS0_16tanh_kernel_cudaERNS_18TensorIteratorBaseEENKUlvE0_clEvENKUlvE0_clEvEUlfE_St5arrayIPcLm2EEEEviT0_T1_)
        /*03d4*/ 	.word	0x00000020


	//----- nvinfo : EIATTR_FRAME_SIZE
	.align		4
.L_209:
        /*03d8*/ 	.byte	0x04, 0x11
        /*03da*/ 	.short	(.L_211 - .L_210)
	.align		4
.L_210:
        /*03dc*/ 	.word	index@(_ZN2at6native29vectorized_elementwise_kernelILi2EZZZNS0_16tanh_kernel_cudaERNS_18TensorIteratorBaseEENKUlvE0_clEvENKUlvE0_clEvEUlfE_St5arrayIPcLm2EEEEviT0_T1_)
        /*03e0*/ 	.word	0x00000000


	//----- nvinfo : EIATTR_REGCOUNT
	.align		4
.L_211:
        /*03e4*/ 	.byte	0x04, 0x2f
        /*03e6*/ 	.short	(.L_213 - .L_212)
	.align		4
.L_212:
        /*03e8*/ 	.word	index@(_ZN2at6native27unrolled_elementwise_kernelIZZZNS0_16tanh_kernel_cudaERNS_18TensorIteratorBaseEENKUlvE0_clEvENKUlvE0_clEvEUlfE_St5arrayIPcLm2EELi4E23TrivialOffsetCalculatorILi1EjESB_NS0_6memory15LoadWithoutCastENSC_16StoreWithoutCastEEEviT_T0_T2_T3_T4_T5_)
        /*03ec*/ 	.word	0x00000018


	//----- nvinfo : EIATTR_FRAME_SIZE
	.align		4
.L_213:
        /*03f0*/ 	.byte	0x04, 0x11
        /*03f2*/ 	.short	(.L_215 - .L_214)
	.align		4
.L_214:
        /*03f4*/ 	.word	index@(_ZN2at6native27unrolled_elementwise_kernelIZZZNS0_16tanh_kernel_cudaERNS_18TensorIteratorBaseEENKUlvE0_clEvENKUlvE0_clEvEUlfE_St5arrayIPcLm2EELi4E23TrivialOffsetCalculatorILi1EjESB_NS0_6memory15LoadWithoutCastENSC_16StoreWithoutCastEEEviT_T0_T2_T3_T4_T5_)
        /*03f8*/ 	.word	0x00000000


	//----- nvinfo : EIATTR_REGCOUNT
	.align		4
.L_215:
        /*03fc*/ 	.byte	0x04, 0x2f
        /*03fe*/ 	.short	(.L_217 - .L_216)
	.align		4
.L_216:
        /*0400*/ 	.word	index@(_ZN2at6native18elementwise_kernelILi128ELi2EZNS0_22gpu_kernel_impl_nocastIZZZNS0_16tanh_kernel_cudaERNS_18TensorIteratorBaseEENKUlvE0_clEvENKUlvE0_clEvEUlfE_EEvS4_RKT_EUliE_EEviT1_)
        /*0404*/ 	.word	0x00000014


	//----- nvinfo : EIATTR_FRAME_SIZE
	.align		4
.L_217:
        /*0408*/ 	.byte	0x04, 0x11
        /*040a*/ 	.short	(.L_219 - .L_218)
	.align		4
.L_218:
        /*040c*/ 	.word	index@(_ZN2at6native18elementwise_kernelILi128ELi2EZNS0_22gpu_kernel_impl_nocastIZZZNS0_16tanh_kernel_cudaERNS_18TensorIteratorBaseEENKUlvE0_clEvENKUlvE0_clEvEUlfE_EEvS4_RKT_EUliE_EEviT1_)
        /*0410*/ 	.word	0x00000000


	//----- nvinfo : EIATTR_REGCOUNT
	.align		4
.L_219:
        /*0414*/ 	.byte	0x04, 0x2f
        /*0416*/ 	.short	(.L_221 - .L_220)
	.align		4
.L_220:
        /*0418*/ 	.word	index@(_ZN2at6native27unrolled_elementwise_kernelIZZZNS0_16tanh_kernel_cudaERNS_18TensorIteratorBaseEENKUlvE0_clEvENKUlvE0_clEvEUlfE_St5arrayIPcLm2EELi4E23TrivialOffsetCalculatorILi1EjESB_NS0_6memory12LoadWithCastILi1EEENSC_13StoreWithCastILi1EEEEEviT_T0_T2_T3_T4_T5_)
        /*041c*/ 	.word	0x0000001c


	//----- nvinfo : EIATTR_FRAME_SIZE
	.align		4
.L_221:
        /*0420*/ 	.byte	0x04, 0x11
        /*0422*/ 	.short	(.L_223 - .L_222)
	.align		4
.L_222:
        /*0424*/ 	.word	index@(_ZN2at6native27unrolled_elementwise_kernelIZZZNS0_16tanh_kernel_cudaERNS_18TensorIteratorBaseEENKUlvE0_clEvENKUlvE0_clEvEUlfE_St5arrayIPcLm2EELi4E23TrivialOffsetCalculatorILi1EjESB_NS0_6memory12LoadWithCastILi1EEENSC_13StoreWithCastILi1EEEEEviT_T0_T2_T3_T4_T5_)
        /*0428*/ 	.word	0x00000000


	//----- nvinfo : EIATTR_REGCOUNT
	.align		4
.L_223:
        /*042c*/ 	.byte	0x04, 0x2f
        /*042e*/ 	.short	(.L_225 - .L_224)
	.align		4
.L_224:
        /*0430*/ 	.word	index@(_ZN2at6native18elementwise_kernelILi128ELi4EZNS0_15gpu_kernel_implIZZZNS0_16tanh_kernel_cudaERNS_18TensorIteratorBaseEENKUlvE0_clEvENKUlvE0_clEvEUlfE_EEvS4_RKT_EUliE_EEviT1_)
        /*0434*/ 	.word	0x00000018


	//----- nvinfo : EIATTR_FRAME_SIZE
	.align		4
.L_225:
        /*0438*/ 	.byte	0x04, 0x11
        /*043a*/ 	.short	(.L_227 - .L_226)
	.align		4
.L_226:
        /*043c*/ 	.word	index@(_ZN2at6native18elementwise_kernelILi128ELi4EZNS0_15gpu_kernel_implIZZZNS0_16tanh_kernel_cudaERNS_18TensorIteratorBaseEENKUlvE0_clEvENKUlvE0_clEvEUlfE_EEvS4_RKT_EUliE_EEviT1_)
        /*0440*/ 	.word	0x00000000


	//----- nvinfo : EIATTR_REGCOUNT
	.align		4
.L_227:
        /*0444*/ 	.byte	0x04, 0x2f
        /*0446*/ 	.short	(.L_229 - .L_228)
	.align		4
.L_228:
        /*0448*/ 	.word	index@(_ZN2at6native29vectorized_elementwise_kernelILi8EZZZNS0_16tanh_kernel_cudaERNS_18TensorIteratorBaseEENKUlvE0_clEvENKUlvE1_clEvEUlN3c104HalfEE_St5arrayIPcLm2EEEEviT0_T1_)
        /*044c*/ 	.word	0x00000020


	//----- nvinfo : EIATTR_FRAME_SIZE
	.align		4
.L_229:
        /*0450*/ 	.byte	0x04, 0x11
        /*0452*/ 	.short	(.L_231 - .L_230)
	.align		4
.L_230:
        /*0454*/ 	.word	index@(_ZN2at6native29vectorized_elementwise_kernelILi8EZZZNS0_16tanh_kernel_cudaERNS_18TensorIteratorBaseEENKUlvE0_clEvENKUlvE1_clEvEUlN3c104HalfEE_St5arrayIPcLm2EEEEviT0_T1_)
        /*0458*/ 	.word	0x00000000


	//----- nvinfo : EIATTR_REGCOUNT
	.align		4
.L_231:
        /*045c*/ 	.byte	0x04, 0x2f
        /*045e*/ 	.short	(.L_233 - .L_232)
	.align		4
.L_232:
        /*0460*/ 	.word	index@(_ZN2at6native29vectorized_elementwise_kernelILi4EZZZNS0_16tanh_kernel_cudaERNS_18TensorIteratorBaseEENKUlvE0_clEvENKUlvE1_clEvEUlN3c104HalfEE_St5arrayIPcLm2EEEEviT0_T1_)
        /*0464*/ 	.word	0x00000020


	//----- nvinfo : EIATTR_FRAME_SIZE
	.align		4
.L_233:
        /*0468*/ 	.byte	0x04, 0x11
        /*046a*/ 	.short	(.L_235 - .L_234)
	.align		4
.L_234:
        /*046c*/ 	.word	index@(_ZN2at6native29vectorized_elementwise_kernelILi4EZZZNS0_16tanh_kernel_cudaERNS_18TensorIteratorBaseEENKUlvE0_clEvENKUlvE1_clEvEUlN3c104HalfEE_St5arrayIPcLm2EEEEviT0_T1_)
        /*0470*/ 	.word	0x00000000


	//----- nvinfo : EIATTR_REGCOUNT
	.align		4
.L_235:
        /*0474*/ 	.byte	0x04, 0x2f
        /*0476*/ 	.short	(.L_237 - .L_236)
	.align		4
.L_236:
        /*0478*/ 	.word	index@(_ZN2at6native29vectorized_elementwise_kernelILi2EZZZNS0_16tanh_kernel_cudaERNS_18TensorIteratorBaseEENKUlvE0_clEvENKUlvE1_clEvEUlN3c104HalfEE_St5arrayIPcLm2EEEEviT0_T1_)
        /*047c*/ 	.word	0x00000020


	//----- nvinfo : EIATTR_FRAME_SIZE
	.align		4
.L_237:
        /*0480*/ 	.byte	0x04, 0x11
        /*0482*/ 	.short	(.L_239 - .L_238)
	.align		4
.L_238:
        /*0484*/ 	.word	index@(_ZN2at6native29vectorized_elementwise_kernelILi2EZZZNS0_16tanh_kernel_cudaERNS_18TensorIteratorBaseEENKUlvE0_clEvENKUlvE1_clEvEUlN3c104HalfEE_St5arrayIPcLm2EEEEviT0_T1_)
        /*0488*/ 	.word	0x00000000


	//----- nvinfo : EIATTR_REGCOUNT
	.align		4
.L_239:
        /*048c*/ 	.byte	0x04, 0x2f
        /*048e*/ 	.short	(.L_241 - .L_240)
	.align		4
.L_240:
        /*0490*/ 	.word	index@(_ZN2at6native27unrolled_elementwise_kernelIZZZNS0_16tanh_kernel_cudaERNS_18TensorIteratorBaseEENKUlvE0_clEvENKUlvE1_clEvEUlN3c104HalfEE_St5arrayIPcLm2EELi4E23TrivialOffsetCalculatorILi1EjESD_NS0_6memory15LoadWithoutCastENSE_16StoreWithoutCastEEEviT_T0_T2_T3_T4_T5_)
        /*0494*/ 	.word	0x00000017


	//----- nvinfo : EIATTR_FRAME_SIZE
	.align		4
.L_241:
        /*0498*/ 	.byte	0x04, 0x11
        /*049a*/ 	.short	(.L_243 - .L_242)
	.align		4
.L_242:
        /*049c*/ 	.word	index@(_ZN2at6native27unrolled_elementwise_kernelIZZZNS0_16tanh_kernel_cudaERNS_18TensorIteratorBaseEENKUlvE0_clEvENKUlvE1_clEvEUlN3c104HalfEE_St5arrayIPcLm2EELi4E23TrivialOffsetCalculatorILi1EjESD_NS0_6memory15LoadWithoutCastENSE_16StoreWithoutCastEEEviT_T0_T2_T3_T4_T5_)
        /*04a0*/ 	.word	0x00000000


	//----- nvinfo : EIATTR_REGCOUNT
	.align		4
.L_243:
        /*04a4*/ 	.byte	0x04, 0x2f
        /*04a6*/ 	.short	(.L_245 - .L_244)
	.align		4
.L_244:
        /*04a8*/ 	.word	index@(_ZN2at6native18elementwise_kernelILi128ELi4EZNS0_22gpu_kernel_impl_nocastIZZZNS0_16tanh_kernel_cudaERNS_18TensorIteratorBaseEENKUlvE0_clEvENKUlvE1_clEvEUlN3c104HalfEE_EEvS4_RKT_EUliE_EEviT1_)
        /*04ac*/ 	.word	0x00000014


	//----- nvinfo : EIATTR_FRAME_SIZE
	.align		4
.L_245:
        /*04b0*/ 	.byte	0x04, 0x11
        /*04b2*/ 	.short	(.L_247 - .L_246)
	.align		4
.L_246:
        /*04b4*/ 	.word	index@(_ZN2at6native18elementwise_kernelILi128ELi4EZNS0_22gpu_kernel_impl_nocastIZZZNS0_16tanh_kernel_cudaERNS_18TensorIteratorBaseEENKUlvE0_clEvENKUlvE1_clEvEUlN3c104HalfEE_EEvS4_RKT_EUliE_EEviT1_)
        /*04b8*/ 	.word	0x00000000


	//----- nvinfo : EIATTR_REGCOUNT
	.align		4
.L_247:
        /*04bc*/ 	.byte	0x04, 0x2f
        /*04be*/ 	.short	(.L_249 - .L_248)
	.align		4
.L_248:
        /*04c0*/ 	.word	index@(_ZN2at6native27unrolled_elementwise_kernelIZZZNS0_16tanh_kernel_cudaERNS_18TensorIteratorBaseEENKUlvE0_clEvENKUlvE1_clEvEUlN3c104HalfEE_St5arrayIPcLm2EELi4E23TrivialOffsetCalculatorILi1EjESD_NS0_6memory12LoadWithCastILi1EEENSE_13StoreWithCastILi1EEEEEviT_T0_T2_T3_T4_T5_)
        /*04c4*/ 	.word	0x0000001c


	//----- nvinfo : EIATTR_FRAME_SIZE
	.align		4
.L_249:
        /*04c8*/ 	.byte	0x04, 0x11
        /*04ca*/ 	.short	(.L_251 - .L_250)
	.align		4
.L_250:
        /*04cc*/ 	.word	index@(_ZN2at6native27unrolled_elementwise_kernelIZZZNS0_16tanh_kernel_cudaERNS_18TensorIteratorBaseEENKUlvE0_clEvENKUlvE1_clEvEUlN3c104HalfEE_St5arrayIPcLm2EELi4E23TrivialOffsetCalculatorILi1EjESD_NS0_6memory12LoadWithCastILi1EEENSE_13StoreWithCastILi1EEEEEviT_T0_T2_T3_T4_T5_)
        /*04d0*/ 	.word	0x00000000


	//----- nvinfo : EIATTR_REGCOUNT
	.align		4
.L_251:
        /*04d4*/ 	.byte	0x04, 0x2f
        /*04d6*/ 	.short	(.L_253 - .L_252)
	.align		4
.L_252:
        /*04d8*/ 	.word	index@(_ZN2at6native18elementwise_kernelILi128ELi4EZNS0_15gpu_kernel_implIZZZNS0_16tanh_kernel_cudaERNS_18TensorIteratorBaseEENKUlvE0_clEvENKUlvE1_clEvEUlN3c104HalfEE_EEvS4_RKT_EUliE_EEviT1_)
        /*04dc*/ 	.word	0x00000018


	//----- nvinfo : EIATTR_FRAME_SIZE
	.align		4
.L_253:
        /*04e0*/ 	.byte	0x04, 0x11
        /*04e2*/ 	.short	(.L_255 - .L_254)
	.align		4
.L_254:
        /*04e4*/ 	.word	index@(_ZN2at6native18elementwise_kernelILi128ELi4EZNS0_15gpu_kernel_implIZZZNS0_16tanh_kernel_cudaERNS_18TensorIteratorBaseEENKUlvE0_clEvENKUlvE1_clEvEUlN3c104HalfEE_EEvS4_RKT_EUliE_EEviT1_)
        /*04e8*/ 	.word	0x00000000


	//----- nvinfo : EIATTR_REGCOUNT
	.align		4
.L_255:
        /*04ec*/ 	.byte	0x04, 0x2f
        /*04ee*/ 	.short	(.L_257 - .L_256)
	.align		4
.L_256:
        /*04f0*/ 	.word	index@(_ZN2at6native29vectorized_elementwise_kernelILi8EZZZNS0_16tanh_kernel_cudaERNS_18TensorIteratorBaseEENKUlvE0_clEvENKUlvE2_clEvEUlN3c108BFloat16EE_St5arrayIPcLm2EEEEviT0_T1_)
        /*04f4*/ 	.word	0x00000020


	//----- nvinfo : EIATTR_FRAME_SIZE
	.align		4
.L_257:
        /*04f8*/ 	.byte	0x04, 0x11
        /*04fa*/ 	.short	(.L_259 - .L_258)
	.align		4
.L_258:
        /*04fc*/ 	.word	index@(_ZN2at6native29vectorized_elementwise_kernelILi8EZZZNS0_16tanh_kernel_cudaERNS_18TensorIteratorBaseEENKUlvE0_clEvENKUlvE2_clEvEUlN3c108BFloat16EE_St5arrayIPcLm2EEEEviT0_T1_)
        /*0500*/ 	.word	0x00000000


	//----- nvinfo : EIATTR_REGCOUNT
	.align		4
.L_259:
        /*0504*/ 	.byte	0x04, 0x2f
        /*0506*/ 	.short	(.L_261 - .L_260)
	.align		4
.L_260:
        /*0508*/ 	.word	index@(_ZN2at6native29vectorized_elementwise_kernelILi4EZZZNS0_16tanh_kernel_cudaERNS_18TensorIteratorBaseEENKUlvE0_clEvENKUlvE2_clEvEUlN3c108BFloat16EE_St5arrayIPcLm2EEEEviT0_T1_)
        /*050c*/ 	.word	0x00000020


	//----- nvinfo : EIATTR_FRAME_SIZE
	.align		4
.L_261:
        /*0510*/ 	.byte	0x04, 0x11
        /*0512*/ 	.short	(.L_263 - .L_262)
	.align		4
.L_262:
        /*0514*/ 	.word	index@(_ZN2at6native29vectorized_elementwise_kernelILi4EZZZNS0_16tanh_kernel_cudaERNS_18TensorIteratorBaseEENKUlvE0_clEvENKUlvE2_clEvEUlN3c108BFloat16EE_St5arrayIPcLm2EEEEviT0_T1_)
        /*0518*/ 	.word	0x00000000


	//----- nvinfo : EIATTR_REGCOUNT
	.align		4
.L_263:
        /*051c*/ 	.byte	0x04, 0x2f
        /*051e*/ 	.short	(.L_265 - .L_264)
	.align		4
.L_264:
        /*0520*/ 	.word	index@(_ZN2at6native29vectorized_elementwise_kernelILi2EZZZNS0_16tanh_kernel_cudaERNS_18TensorIteratorBaseEENKUlvE0_clEvENKUlvE2_clEvEUlN3c108BFloat16EE_St5arrayIPcLm2EEEEviT0_T1_)
        /*0524*/ 	.word	0x00000020


	//----- nvinfo : EIATTR_FRAME_SIZE
	.align		4
.L_265:
        /*0528*/ 	.byte	0x04, 0x11
        /*052a*/ 	.short	(.L_267 - .L_266)
	.align		4
.L_266:
        /*052c*/ 	.word	index@(_ZN2at6native29vectorized_elementwise_kernelILi2EZZZNS0_16tanh_kernel_cudaERNS_18TensorIteratorBaseEENKUlvE0_clEvENKUlvE2_clEvEUlN3c108BFloat16EE_St5arrayIPcLm2EEEEviT0_T1_)
        /*0530*/ 	.word	0x00000000


	//----- nvinfo : EIATTR_REGCOUNT
	.align		4
.L_267:
        /*0534*/ 	.byte	0x04, 0x2f
        /*0536*/ 	.short	(.L_269 - .L_268)
	.align		4
.L_268:
        /*0538*/ 	.word	index@(_ZN2at6native27unrolled_elementwise_kernelIZZZNS0_16tanh_kernel_cudaERNS_18TensorIteratorBaseEENKUlvE0_clEvENKUlvE2_clEvEUlN3c108BFloat16EE_St5arrayIPcLm2EELi4E23TrivialOffsetCalculatorILi1EjESD_NS0_6memory15LoadWithoutCastENSE_16StoreWithoutCastEEEviT_T0_T2_T3_T4_T5_)
        /*053c*/ 	.word	0x00000017


	//----- nvinfo : EIATTR_FRAME_SIZE
	.align		4
.L_269:
        /*0540*/ 	.byte	0x04, 0x11
        /*0542*/ 	.short	(.L_271 - .L_270)
	.align		4
.L_270:
        /*0544*/ 	.word	index@(_ZN2at6native27unrolled_elementwise_kernelIZZZNS0_16tanh_kernel_cudaERNS_18TensorIteratorBaseEENKUlvE0_clEvENKUlvE2_clEvEUlN3c108BFloat16EE_St5arrayIPcLm2EELi4E23TrivialOffsetCalculatorILi1EjESD_NS0_6memory15LoadWithoutCastENSE_16StoreWithoutCastEEEviT_T0_T2_T3_T4_T5_)
        /*0548*/ 	.word	0x00000000


	//----- nvinfo : EIATTR_REGCOUNT
	.align		4
.L_271:
        /*054c*/ 	.byte	0x04, 0x2f
        /*054e*/ 	.short	(.L_273 - .L_272)
	.align		4
.L_272:
        /*0550*/ 	.word	index@(_ZN2at6native18elementwise_kernelILi128ELi4EZNS0_22gpu_kernel_impl_nocastIZZZNS0_16tanh_kernel_cudaERNS_18TensorIteratorBaseEENKUlvE0_clEvENKUlvE2_clEvEUlN3c108BFloat16EE_EEvS4_RKT_EUliE_EEviT1_)
        /*0554*/ 	.word	0x00000014


	//----- nvinfo : EIATTR_FRAME_SIZE
	.align		4
.L_273:
        /*0558*/ 	.byte	0x04, 0x11
        /*055a*/ 	.short	(.L_275 - .L_274)
	.align		4
.L_274:
        /*055c*/ 	.word	index@(_ZN2at6native18elementwise_kernelILi128ELi4EZNS0_22gpu_kernel_impl_nocastIZZZNS0_16tanh_kernel_cudaERNS_18TensorIteratorBaseEENKUlvE0_clEvENKUlvE2_clEvEUlN3c108BFloat16EE_EEvS4_RKT_EUliE_EEviT1_)
        /*0560*/ 	.word	0x00000000


	//----- nvinfo : EIATTR_REGCOUNT
	.align		4
.L_275:
        /*0564*/ 	.byte	0x04, 0x2f
        /*0566*/ 	.short	(.L_277 - .L_276)
	.align		4
.L_276:
        /*0568*/ 	.word	index@(_ZN2at6native27unrolled_elementwise_kernelIZZZNS0_16tanh_kernel_cudaERNS_18TensorIteratorBaseEENKUlvE0_clEvENKUlvE2_clEvEUlN3c108BFloat16EE_St5arrayIPcLm2EELi4E23TrivialOffsetCalculatorILi1EjESD_NS0_6memory12LoadWithCastILi1EEENSE_13StoreWithCastILi1EEEEEviT_T0_T2_T3_T4_T5_)
        /*056c*/ 	.word	0x0000001c


	//----- nvinfo : EIATTR_FRAME_SIZE
	.align		4
.L_277:
        /*0570*/ 	.byte	0x04, 0x11
        /*0572*/ 	.short	(.L_279 - .L_278)
	.align		4
.L_278:
        /*0574*/ 	.word	index@(_ZN2at6native27unrolled_elementwise_kernelIZZZNS0_16tanh_kernel_cudaERNS_18TensorIteratorBaseEENKUlvE0_clEvENKUlvE2_clEvEUlN3c108BFloat16EE_St5arrayIPcLm2EELi4E23TrivialOffsetCalculatorILi1EjESD_NS0_6memory12LoadWithCastILi1EEENSE_13StoreWithCastILi1EEEEEviT_T0_T2_T3_T4_T5_)
        /*0578*/ 	.word	0x00000000


	//----- nvinfo : EIATTR_REGCOUNT
	.align		4
.L_279:
        /*057c*/ 	.byte	0x04, 0x2f
        /*057e*/ 	.short	(.L_281 - .L_280)
	.align		4
.L_280:
        /*0580*/ 	.word	index@(_ZN2at6native18elementwise_kernelILi128ELi4EZNS0_15gpu_kernel_implIZZZNS0_16tanh_kernel_cudaERNS_18TensorIteratorBaseEENKUlvE0_clEvENKUlvE2_clEvEUlN3c108BFloat16EE_EEvS4_RKT_EUliE_EEviT1_)
        /*0584*/ 	.word	0x00000018


	//----- nvinfo : EIATTR_FRAME_SIZE
	.align		4
.L_281:
        /*0588*/ 	.byte	0x04, 0x11
        /*058a*/ 	.short	(.L_283 - .L_282)
	.align		4
.L_282:
        /*058c*/ 	.word	index@(_ZN2at6native18elementwise_kernelILi128ELi4EZNS0_15gpu_kernel_implIZZZNS0_16tanh_kernel_cudaERNS_18TensorIteratorBaseEENKUlvE0_clEvENKUlvE2_clEvEUlN3c108BFloat16EE_EEvS4_RKT_EUliE_EEviT1_)
        /*0590*/ 	.word	0x00000000


	//----- nvinfo : EIATTR_MIN_STACK_SIZE
	.align		4
.L_283:
        /*0594*/ 	.byte	0x04, 0x12
        /*0596*/ 	.short	(.L_285 - .L_284)
	.align		4
.L_284:
        /*0598*/ 	.word	index@(_ZN2at6native18elementwise_kernelILi128ELi4EZNS0_15gpu_kernel_implIZZZNS0_16tanh_kernel_cudaERNS_18TensorIteratorBaseEENKUlvE0_clEvENKUlvE2_clEvEUlN3c108BFloat16EE_EEvS4_RKT_EUliE_EEviT1_)
        /*059c*/ 	.word	0x00000000


	//----- nvinfo : EIATTR_MIN_STACK_SIZE
	.align		4
.L_285:
        /*05a0*/ 	.byte	0x04, 0x12
        /*05a2*/ 	.short	(.L_287 - .L_286)
	.align		4
.L_286:
        /*05a4*/ 	.word	index@(_ZN2at6native27unrolled_elementwise_kernelIZZZNS0_16tanh_kernel_cudaERNS_18TensorIteratorBaseEENKUlvE0_clEvENKUlvE2_clEvEUlN3c108BFloat16EE_St5arrayIPcLm2EELi4E23TrivialOffsetCalculatorILi1EjESD_NS0_6memory12LoadWithCastILi1EEENSE_13StoreWithCastILi1EEEEEviT_T0_T2_T3_T4_T5_)
        /*05a8*/ 	.word	0x00000000


	//----- nvinfo : EIATTR_MIN_STACK_SIZE
	.align		4
.L_287:
        /*05ac*/ 	.byte	0x04, 0x12
        /*05ae*/ 	.short	(.L_289 - .L_288)
	.align		4
.L_288:
        /*05b0*/ 	.word	index@(_ZN2at6native18elementwise_kernelILi128ELi4EZNS0_22gpu_kernel_impl_nocastIZZZNS0_16tanh_kernel_cudaERNS_18TensorIteratorBaseEENKUlvE0_clEvENKUlvE2_clEvEUlN3c108BFloat16EE_EEvS4_RKT_EUliE_EEviT1_)
        /*05b4*/ 	.word	0x00000000


	//----- nvinfo : EIATTR_MIN_STACK_SIZE
	.align		4
.L_289:
        /*05b8*/ 	.byte	0x04, 0x12
        /*05ba*/ 	.short	(.L_291 - .L_290)
	.align		4
.L_290:
        /*05bc*/ 	.word	index@(_ZN2at6native27unrolled_elementwise_kernelIZZZNS0_16tanh_kernel_cudaERNS_18TensorIteratorBaseEENKUlvE0_clEvENKUlvE2_clEvEUlN3c108BFloat16EE_St5arrayIPcLm2EELi4E23TrivialOffsetCalculatorILi1EjESD_NS0_6memory15LoadWithoutCastENSE_16StoreWithoutCastEEEviT_T0_T2_T3_T4_T5_)
        /*05c0*/ 	.word	0x00000000


	//----- nvinfo : EIATTR_MIN_STACK_SIZE
	.align		4
.L_291:
        /*05c4*/ 	.byte	0x04, 0x12
        /*05c6*/ 	.short	(.L_293 - .L_292)
	.align		4
.L_292:
        /*05c8*/ 	.word	index@(_ZN2at6native29vectorized_elementwise_kernelILi2EZZZNS0_16tanh_kernel_cudaERNS_18TensorIteratorBaseEENKUlvE0_clEvENKUlvE2_clEvEUlN3c108BFloat16EE_St5arrayIPcLm2EEEEviT0_T1_)
        /*05cc*/ 	.word	0x00000000


	//----- nvinfo : EIATTR_MIN_STACK_SIZE
	.align		4
.L_293:
        /*05d0*/ 	.byte	0x04, 0x12
        /*05d2*/ 	.short	(.L_295 - .L_294)
	.align		4
.L_294:
        /*05d4*/ 	.word	index@(_ZN2at6native29vectorized_elementwise_kernelILi4EZZZNS0_16tanh_kernel_cudaERNS_18TensorIteratorBaseEENKUlvE0_clEvENKUlvE2_clEvEUlN3c108BFloat16EE_St5arrayIPcLm2EEEEviT0_T1_)
        /*05d8*/ 	.word	0x00000000


	//----- nvinfo : EIATTR_MIN_STACK_SIZE
	.align		4
.L_295:
        /*05dc*/ 	.byte	0x04, 0x12
        /*05de*/ 	.short	(.L_297 - .L_296)
	.align		4
.L_296:
        /*05e0*/ 	.word	index@(_ZN2at6native29vectorized_elementwise_kernelILi8EZZZNS0_16tanh_kernel_cudaERNS_18TensorIteratorBaseEENKUlvE0_clEvENKUlvE2_clEvEUlN3c108BFloat16EE_St5arrayIPcLm2EEEEviT0_T1_)
        /*05e4*/ 	.word	0x00000000


	//----- nvinfo : EIATTR_MIN_STACK_SIZE
	.align		4
.L_297:
        /*05e8*/ 	.byte	0x04, 0x12
        /*05ea*/ 	.short	(.L_299 - .L_298)
	.align		4
.L_298:
        /*05ec*/ 	.word	index@(_ZN2at6native18elementwise_kernelILi128ELi4EZNS0_15gpu_kernel_implIZZZNS0_16tanh_kernel_cudaERNS_18TensorIteratorBaseEENKUlvE0_clEvENKUlvE1_clEvEUlN3c104HalfEE_EEvS4_RKT_EUliE_EEviT1_)
        /*05f0*/ 	.word	0x00000000


	//----- nvinfo : EIATTR_MIN_STACK_SIZE
	.align		4
.L_299:
        /*05f4*/ 	.byte	0x04, 0x12
        /*05f6*/ 	.short	(.L_301 - .L_300)
	.align		4
.L_300:
        /*05f8*/ 	.word	index@(_ZN2at6native27unrolled_elementwise_kernelIZZZNS0_16tanh_kernel_cudaERNS_18TensorIteratorBaseEENKUlvE0_clEvENKUlvE1_clEvEUlN3c104HalfEE_St5arrayIPcLm2EELi4E23TrivialOffsetCalculatorILi1EjESD_NS0_6memory12LoadWithCastILi1EEENSE_13StoreWithCastILi1EEEEEviT_T0_T2_T3_T4_T5_)
        /*05fc*/ 	.word	0x00000000


	//----- nvinfo : EIATTR_MIN_STACK_SIZE
	.align		4
.L_301:
        /*0600*/ 	.byte	0x04, 0x12
        /*0602*/ 	.short	(.L_303 - .L_302)
	.align		4
.L_302:
        /*0604*/ 	.word	index@(_ZN2at6native18elementwise_kernelILi128ELi4EZNS0_22gpu_kernel_impl_nocastIZZZNS0_16tanh_kernel_cudaERNS_18TensorIteratorBaseEENKUlvE0_clEvENKUlvE1_clEvEUlN3c104HalfEE_EEvS4_RKT_EUliE_EEviT1_)
        /*0608*/ 	.word	0x00000000


	//----- nvinfo : EIATTR_MIN_STACK_SIZE
	.align		4
.L_303:
        /*060c*/ 	.byte	0x04, 0x12
        /*060e*/ 	.short	(.L_305 - .L_304)
	.align		4
.L_304:
        /*0610*/ 	.word	index@(_ZN2at6native27unrolled_elementwise_kernelIZZZNS0_16tanh_kernel_cudaERNS_18TensorIteratorBaseEENKUlvE0_clEvENKUlvE1_clEvEUlN3c104HalfEE_St5arrayIPcLm2EELi4E23TrivialOffsetCalculatorILi1EjESD_NS0_6memory15LoadWithoutCastENSE_16StoreWithoutCastEEEviT_T0_T2_T3_T4_T5_)
        /*0614*/ 	.word	0x00000000


	//----- nvinfo : EIATTR_MIN_STACK_SIZE
	.align		4
.L_305:
        /*0618*/ 	.byte	0x04, 0x12
        /*061a*/ 	.short	(.L_307 - .L_306)
	.align		4
.L_306:
        /*061c*/ 	.word	index@(_ZN2at6native29vectorized_elementwise_kernelILi2EZZZNS0_16tanh_kernel_cudaERNS_18TensorIteratorBaseEENKUlvE0_clEvENKUlvE1_clEvEUlN3c104HalfEE_St5arrayIPcLm2EEEEviT0_T1_)
        /*0620*/ 	.word	0x00000000


	//----- nvinfo : EIATTR_MIN_STACK_SIZE
	.align		4
.L_307:
        /*0624*/ 	.byte	0x04, 0x12
        /*0626*/ 	.short	(.L_309 - .L_308)
	.align		4
.L_308:
        /*0628*/ 	.word	index@(_ZN2at6native29vectorized_elementwise_kernelILi4EZZZNS0_16tanh_kernel_cudaERNS_18TensorIteratorBaseEENKUlvE0_clEvENKUlvE1_clEvEUlN3c104HalfEE_St5arrayIPcLm2EEEEviT0_T1_)
        /*062c*/ 	.word	0x00000000


	//----- nvinfo : EIATTR_MIN_STACK_SIZE
	.align		4
.L_309:
        /*0630*/ 	.byte	0x04, 0x12
        /*0632*/ 	.short	(.L_311 - .L_310)
	.align		4
.L_310:
        /*0634*/ 	.word	index@(_ZN2at6native29vectorized_elementwise_kernelILi8EZZZNS0_16tanh_kernel_cudaERNS_18TensorIteratorBaseEENKUlvE0_clEvENKUlvE1_clEvEUlN3c104HalfEE_St5arrayIPcLm2EEEEviT0_T1_)
        /*0638*/ 	.word	0x00000000


	//----- nvinfo : EIATTR_MIN_STACK_SIZE
	.align		4
.L_311:
        /*063c*/ 	.byte	0x04, 0x12
        /*063e*/ 	.short	(.L_313 - .L_312)
	.align		4
.L_312:
        /*0640*/ 	.word	index@(_ZN2at6native18elementwise_kernelILi128ELi4EZNS0_15gpu_kernel_implIZZZNS0_16tanh_kernel_cudaERNS_18TensorIteratorBaseEENKUlvE0_clEvENKUlvE0_clEvEUlfE_EEvS4_RKT_EUliE_EEviT1_)
        /*0644*/ 	.word	0x00000000


	//----- nvinfo : EIATTR_MIN_STACK_SIZE
	.align		4
.L_313:
        /*0648*/ 	.byte	0x04, 0x12
        /*064a*/ 	.short	(.L_315 - .L_314)
	.align		4
.L_314:
        /*064c*/ 	.word	index@(_ZN2at6native27unrolled_elementwise_kernelIZZZNS0_16tanh_kernel_cudaERNS_18TensorIteratorBaseEENKUlvE0_clEvENKUlvE0_clEvEUlfE_St5arrayIPcLm2EELi4E23TrivialOffsetCalculatorILi1EjESB_NS0_6memory12LoadWithCastILi1EEENSC_13StoreWithCastILi1EEEEEviT_T0_T2_T3_T4_T5_)
        /*0650*/ 	.word	0x00000000


	//----- nvinfo : EIATTR_MIN_STACK_SIZE
	.align		4
.L_315:
        /*0654*/ 	.byte	0x04, 0x12
        /*0656*/ 	.short	(.L_317 - .L_316)
	.align		4
.L_316:
        /*0658*/ 	.word	index@(_ZN2at6native18elementwise_kernelILi128ELi2EZNS0_22gpu_kernel_impl_nocastIZZZNS0_16tanh_kernel_cudaERNS_18TensorIteratorBaseEENKUlvE0_clEvENKUlvE0_clEvEUlfE_EEvS4_RKT_EUliE_EEviT1_)
        /*065c*/ 	.word	0x00000000


	//----- nvinfo : EIATTR_MIN_STACK_SIZE
	.align		4
.L_317:
        /*0660*/ 	.byte	0x04, 0x12
        /*0662*/ 	.short	(.L_319 - .L_318)
	.align		4
.L_318:
        /*0664*/ 	.word	index@(_ZN2at6native27unrolled_elementwise_kernelIZZZNS0_16tanh_kernel_cudaERNS_18TensorIteratorBaseEENKUlvE0_clEvENKUlvE0_clEvEUlfE_St5arrayIPcLm2EELi4E23TrivialOffsetCalculatorILi1EjESB_NS0_6memory15LoadWithoutCastENSC_16StoreWithoutCastEEEviT_T0_T2_T3_T4_T5_)
        /*0668*/ 	.word	0x00000000


	//----- nvinfo : EIATTR_MIN_STACK_SIZE
	.align		4
.L_319:
        /*066c*/ 	.byte	0x04, 0x12
        /*066e*/ 	.short	(.L_321 - .L_320)
	.align		4
.L_320:
        /*0670*/ 	.word	index@(_ZN2at6native29vectorized_elementwise_kernelILi2EZZZNS0_16tanh_kernel_cudaERNS_18TensorIteratorBaseEENKUlvE0_clEvENKUlvE0_clEvEUlfE_St5arrayIPcLm2EEEEviT0_T1_)
        /*0674*/ 	.word	0x00000000


	//----- nvinfo : EIATTR_MIN_STACK_SIZE
	.align		4
.L_321:
        /*0678*/ 	.byte	0x04, 0x12
        /*067a*/ 	.short	(.L_323 - .L_322)
	.align		4
.L_322:
        /*067c*/ 	.word	index@(_ZN2at6native29vectorized_elementwise_kernelILi4EZZZNS0_16tanh_kernel_cudaERNS_18TensorIteratorBaseEENKUlvE0_clEvENKUlvE0_clEvEUlfE_St5arrayIPcLm2EEEEviT0_T1_)
        /*0680*/ 	.word	0x00000000


	//----- nvinfo : EIATTR_MIN_STACK_SIZE
	.align		4
.L_323:
        /*0684*/ 	.byte	0x04, 0x12
        /*0686*/ 	.short	(.L_325 - .L_324)
	.align		4
.L_324:
        /*0688*/ 	.word	index@(_ZN2at6native29vectorized_elementwise_kernelILi8EZZZNS0_16tanh_kernel_cudaERNS_18TensorIteratorBaseEENKUlvE0_clEvENKUlvE0_clEvEUlfE_St5arrayIPcLm2EEEEviT0_T1_)
        /*068c*/ 	.word	0x00000000


	//----- nvinfo : EIATTR_MIN_STACK_SIZE
	.align		4
.L_325:
        /*0690*/ 	.byte	0x04, 0x12
        /*0692*/ 	.short	(.L_327 - .L_326)
	.align		4
.L_326:
        /*0694*/ 	.word	index@(_ZN2at6native18elementwise_kernelILi128ELi4EZNS0_15gpu_kernel_implIZZZNS0_16tanh_kernel_cudaERNS_18TensorIteratorBaseEENKUlvE0_clEvENKUlvE_clEvEUldE_EEvS4_RKT_EUliE_EEviT1_)
        /*0698*/ 	.word	0x00000000


	//----- nvinfo : EIATTR_MIN_STACK_SIZE
	.align		4
.L_327:
        /*069c*/ 	.byte	0x04, 0x12
        /*069e*/ 	.short	(.L_329 - .L_328)
	.align		4
.L_328:
        /*06a0*/ 	.word	index@(_ZN2at6native27unrolled_elementwise_kernelIZZZNS0_16tanh_kernel_cudaERNS_18TensorIteratorBaseEENKUlvE0_clEvENKUlvE_clEvEUldE_St5arrayIPcLm2EELi4E23TrivialOffsetCalculatorILi1EjESB_NS0_6memory12LoadWithCastILi1EEENSC_13StoreWithCastILi1EEEEEviT_T0_T2_T3_T4_T5_)
        /*06a4*/ 	.word	0x00000000


	//----- nvinfo : EIATTR_MIN_STACK_SIZE
	.align		4
.L_329:
        /*06a8*/ 	.byte	0x04, 0x12
        /*06aa*/ 	.short	(.L_331 - .L_330)
	.align		4
.L_330:
        /*06ac*/ 	.word	index@(_ZN2at6native18elementwise_kernelILi128ELi2EZNS0_22gpu_kernel_impl_nocastIZZZNS0_16tanh_kernel_cudaERNS_18TensorIteratorBaseEENKUlvE0_clEvENKUlvE_clEvEUldE_EEvS4_RKT_EUliE_EEviT1_)
        /*06b0*/ 	.word	0x00000000


	//----- nvinfo : EIATTR_MIN_STACK_SIZE
	.align		4
.L_331:
        /*06b4*/ 	.byte	0x04, 0x12
        /*06b6*/ 	.short	(.L_333 - .L_332)
	.align		4
.L_332:
        /*06b8*/ 	.word	index@(_ZN2at6native27unrolled_elementwise_kernelIZZZNS0_16tanh_kernel_cudaERNS_18TensorIteratorBaseEENKUlvE0_clEvENKUlvE_clEvEUldE_St5arrayIPcLm2EELi4E23TrivialOffsetCalculatorILi1EjESB_NS0_6memory15LoadWithoutCastENSC_16StoreWithoutCastEEEviT_T0_T2_T3_T4_T5_)
        /*06bc*/ 	.word	0x00000000


	//----- nvinfo : EIATTR_MIN_STACK_SIZE
	.align		4
.L_333:
        /*06c0*/ 	.byte	0x04, 0x12
        /*06c2*/ 	.short	(.L_335 - .L_334)
	.align		4
.L_334:
        /*06c4*/ 	.word	index@(_ZN2at6native29vectorized_elementwise_kernelILi2EZZZNS0_16tanh_kernel_cudaERNS_18TensorIteratorBaseEENKUlvE0_clEvENKUlvE_clEvEUldE_St5arrayIPcLm2EEEEviT0_T1_)
        /*06c8*/ 	.word	0x00000000


	//----- nvinfo : EIATTR_MIN_STACK_SIZE
	.align		4
.L_335:
        /*06cc*/ 	.byte	0x04, 0x12
        /*06ce*/ 	.short	(.L_337 - .L_336)
	.align		4
.L_336:
        /*06d0*/ 	.word	index@(_ZN2at6native29vectorized_elementwise_kernelILi4EZZZNS0_16tanh_kernel_cudaERNS_18TensorIteratorBaseEENKUlvE0_clEvENKUlvE_clEvEUldE_St5arrayIPcLm2EEEEviT0_T1_)
        /*06d4*/ 	.word	0x00000000


	//----- nvinfo : EIATTR_MIN_STACK_SIZE
	.align		4
.L_337:
        /*06d8*/ 	.byte	0x04, 0x12
        /*06da*/ 	.short	(.L_339 - .L_338)
	.align		4
.L_338:
        /*06dc*/ 	.word	index@(_ZN2at6native29vectorized_elementwise_kernelILi8EZZZNS0_16tanh_kernel_cudaERNS_18TensorIteratorBaseEENKUlvE0_clEvENKUlvE_clEvEUldE_St5arrayIPcLm2EEEEviT0_T1_)
        /*06e0*/ 	.word	0x00000000


	//----- nvinfo : EIATTR_MIN_STACK_SIZE
	.align		4
.L_339:
        /*06e4*/ 	.byte	0x04, 0x12
        /*06e6*/ 	.short	(.L_341 - .L_340)
	.align		4
.L_340:
        /*06e8*/ 	.word	index@(_ZN2at6native18elementwise_kernelILi128ELi4EZNS0_15gpu_kernel_implIZZZNS0_16tanh_kernel_cudaERNS_18TensorIteratorBaseEENKUlvE_clEvENKUlvE1_clEvEUlN3c107complexINS7_4HalfEEEE_EEvS4_RKT_EUliE_EEviT1_)
        /*06ec*/ 	.word	0x00000000


	//----- nvinfo : EIATTR_MIN_STACK_SIZE
	.align		4
.L_341:
        /*06f0*/ 	.byte	0x04, 0x12
        /*06f2*/ 	.short	(.L_343 - .L_342)
	.align		4
.L_342:
        /*06f4*/ 	.word	index@(_ZN2at6native27unrolled_elementwise_kernelIZZZNS0_16tanh_kernel_cudaERNS_18TensorIteratorBaseEENKUlvE_clEvENKUlvE1_clEvEUlN3c107complexINS6_4HalfEEEE_St5arrayIPcLm2EELi4E23TrivialOffsetCalculatorILi1EjESF_NS0_6memory12LoadWithCastILi1EEENSG_13StoreWithCastILi1EEEEEviT_T0_T2_T3_T4_T5_)
        /*06f8*/ 	.word	0x00000000


	//----- nvinfo : EIATTR_MIN_STACK_SIZE
	.align		4
.L_343:
        /*06fc*/ 	.byte	0x04, 0x12
        /*06fe*/ 	.short	(.L_345 - .L_344)
	.align		4
.L_344:
        /*0700*/ 	.word	index@(_ZN2at6native18elementwise_kernelILi128ELi2EZNS0_22gpu_kernel_impl_nocastIZZZNS0_16tanh_kernel_cudaERNS_18TensorIteratorBaseEENKUlvE_clEvENKUlvE1_clEvEUlN3c107complexINS7_4HalfEEEE_EEvS4_RKT_EUliE_EEviT1_)
        /*0704*/ 	.word	0x00000000


	//----- nvinfo : EIATTR_MIN_STACK_SIZE
	.align		4
.L_345:
        /*0708*/ 	.byte	0x04, 0x12
        /*070a*/ 	.short	(.L_347 - .L_346)
	.align		4
.L_346:
        /*070c*/ 	.word	index@(_ZN2at6native27unrolled_elementwise_kernelIZZZNS0_16tanh_kernel_cudaERNS_18TensorIteratorBaseEENKUlvE_clEvENKUlvE1_clEvEUlN3c107complexINS6_4HalfEEEE_St5arrayIPcLm2EELi4E23TrivialOffsetCalculatorILi1EjESF_NS0_6memory15LoadWithoutCastENSG_16StoreWithoutCastEEEviT_T0_T2_T3_T4_T5_)
        /*0710*/ 	.word	0x00000000


	//----- nvinfo : EIATTR_MIN_STACK_SIZE
	.align		4
.L_347:
        /*0714*/ 	.byte	0x04, 0x12
        /*0716*/ 	.short	(.L_349 - .L_348)
	.align		4
.L_348:
        /*0718*/ 	.word	index@(_ZN2at6native29vectorized_elementwise_kernelILi2EZZZNS0_16tanh_kernel_cudaERNS_18TensorIteratorBaseEENKUlvE_clEvENKUlvE1_clEvEUlN3c107complexINS6_4HalfEEEE_St5arrayIPcLm2EEEEviT0_T1_)
        /*071c*/ 	.word	0x00000000


	//----- nvinfo : EIATTR_MIN_STACK_SIZE
	.align		4
.L_349:
        /*0720*/ 	.byte	0x04, 0x12
        /*0722*/ 	.short	(.L_351 - .L_350)
	.align		4
.L_350:
        /*0724*/ 	.word	index@(_ZN2at6native29vectorized_elementwise_kernelILi4EZZZNS0_16tanh_kernel_cudaERNS_18TensorIteratorBaseEENKUlvE_clEvENKUlvE1_clEvEUlN3c107complexINS6_4HalfEEEE_St5arrayIPcLm2EEEEviT0_T1_)
        /*0728*/ 	.word	0x00000000


	//----- nvinfo : EIATTR_MIN_STACK_SIZE
	.align		4
.L_351:
        /*072c*/ 	.byte	0x04, 0x12
        /*072e*/ 	.short	(.L_353 - .L_352)
	.align		4
.L_352:
        /*0730*/ 	.word	index@(_ZN2at6native29vectorized_elementwise_kernelILi8EZZZNS0_16tanh_kernel_cudaERNS_18TensorIteratorBaseEENKUlvE_clEvENKUlvE1_clEvEUlN3c107complexINS6_4HalfEEEE_St5arrayIPcLm2EEEEviT0_T1_)
        /*0734*/ 	.word	0x00000000


	//----- nvinfo : EIATTR_MIN_STACK_SIZE
	.align		4
.L_353:
        /*0738*/ 	.byte	0x04, 0x12
        /*073a*/ 	.short	(.L_355 - .L_354)
	.align		4
.L_354:
        /*073c*/ 	.word	index@(_ZN2at6native18elementwise_kernelILi128ELi4EZNS0_15gpu_kernel_implIZZZNS0_16tanh_kernel_cudaERNS_18TensorIteratorBaseEENKUlvE_clEvENKUlvE0_clEvEUlN3c107complexIfEEE_EEvS4_RKT_EUliE_EEviT1_)
        /*0740*/ 	.word	0x00000000


	//----- nvinfo : EIATTR_MIN_STACK_SIZE
	.align		4
.L_355:
        /*0744*/ 	.byte	0x04, 0x12
        /*0746*/ 	.short	(.L_357 - .L_356)
	.align		4
.L_356:
        /*0748*/ 	.word	index@(_ZN2at6native27unrolled_elementwise_kernelIZZZNS0_16tanh_kernel_cudaERNS_18TensorIteratorBaseEENKUlvE_clEvENKUlvE0_clEvEUlN3c107complexIfEEE_St5arrayIPcLm2EELi4E23TrivialOffsetCalculatorILi1EjESE_NS0_6memory12LoadWithCastILi1EEENSF_13StoreWithCastILi1EEEEEviT_T0_T2_T3_T4_T5_)
        /*074c*/ 	.word	0x00000000


	//----- nvinfo : EIATTR_MIN_STACK_SIZE
	.align		4
.L_357:
        /*0750*/ 	.byte	0x04, 0x12
        /*0752*/ 	.short	(.L_359 - .L_358)
	.align		4
.L_358:
        /*0754*/ 	.word	index@(_ZN2at6native18elementwise_kernelILi128ELi2EZNS0_22gpu_kernel_impl_nocastIZZZNS0_16tanh_kernel_cudaERNS_18TensorIteratorBaseEENKUlvE_clEvENKUlvE0_clEvEUlN3c107complexIfEEE_EEvS4_RKT_EUliE_EEviT1_)
        /*0758*/ 	.word	0x00000000


	//----- nvinfo : EIATTR_MIN_STACK_SIZE
	.align		4
.L_359:
        /*075c*/ 	.byte	0x04, 0x12
        /*075e*/ 	.short	(.L_361 - .L_360)
	.align		4
.L_360:
        /*0760*/ 	.word	index@(_ZN2at6native27unrolled_elementwise_kernelIZZZNS0_16tanh_kernel_cudaERNS_18TensorIteratorBaseEENKUlvE_clEvENKUlvE0_clEvEUlN3c107complexIfEEE_St5arrayIPcLm2EELi4E23TrivialOffsetCalculatorILi1EjESE_NS0_6memory15LoadWithoutCastENSF_16StoreWithoutCastEEEviT_T0_T2_T3_T4_T5_)
        /*0764*/ 	.word	0x00000000


	//----- nvinfo : EIATTR_MIN_STACK_SIZE
	.align		4
.L_361:
        /*0768*/ 	.byte	0x04, 0x12
        /*076a*/ 	.short	(.L_363 - .L_362)
	.align		4
.L_362:
        /*076c*/ 	.word	index@(_ZN2at6native29vectorized_elementwise_kernelILi2EZZZNS0_16tanh_kernel_cudaERNS_18TensorIteratorBaseEENKUlvE_clEvENKUlvE0_clEvEUlN3c107complexIfEEE_St5arrayIPcLm2EEEEviT0_T1_)
        /*0770*/ 	.word	0x00000000


	//----- nvinfo : EIATTR_MIN_STACK_SIZE
	.align		4
.L_363:
        /*0774*/ 	.byte	0x04, 0x12
        /*0776*/ 	.short	(.L_365 - .L_364)
	.align		4
.L_364:
        /*0778*/ 	.word	index@(_ZN2at6native29vectorized_elementwise_kernelILi4EZZZNS0_16tanh_kernel_cudaERNS_18TensorIteratorBaseEENKUlvE_clEvENKUlvE0_clEvEUlN3c107complexIfEEE_St5arrayIPcLm2EEEEviT0_T1_)
        /*077c*/ 	.word	0x00000000


	//----- nvinfo : EIATTR_MIN_STACK_SIZE
	.align		4
.L_365:
        /*0780*/ 	.byte	0x04, 0x12
        /*0782*/ 	.short	(.L_367 - .L_366)
	.align		4
.L_366:
        /*0784*/ 	.word	index@(_ZN2at6native29vectorized_elementwise_kernelILi8EZZZNS0_16tanh_kernel_cudaERNS_18TensorIteratorBaseEENKUlvE_clEvENKUlvE0_clEvEUlN3c107complexIfEEE_St5arrayIPcLm2EEEEviT0_T1_)
        /*0788*/ 	.word	0x00000000


	//----- nvinfo : EIATTR_MIN_STACK_SIZE
	.align		4
.L_367:
        /*078c*/ 	.byte	0x04, 0x12
        /*078e*/ 	.short	(.L_369 - .L_368)
	.align		4
.L_368:
        /*0790*/ 	.word	index@(_ZN2at6native18elementwise_kernelILi128ELi4EZNS0_15gpu_kernel_implIZZZNS0_16tanh_kernel_cudaERNS_18TensorIteratorBaseEENKUlvE_clEvENKUlvE_clEvEUlN3c107complexIdEEE_EEvS4_RKT_EUliE_EEviT1_)
        /*0794*/ 	.word	0x00000028


	//----- nvinfo : EIATTR_MIN_STACK_SIZE
	.align		4
.L_369:
        /*0798*/ 	.byte	0x04, 0x12
        /*079a*/ 	.short	(.L_371 - .L_370)
	.align		4
.L_370:
        /*079c*/ 	.word	index@(_ZN2at6native27unrolled_elementwise_kernelIZZZNS0_16tanh_kernel_cudaERNS_18TensorIteratorBaseEENKUlvE_clEvENKUlvE_clEvEUlN3c107complexIdEEE_St5arrayIPcLm2EELi4E23TrivialOffsetCalculatorILi1EjESE_NS0_6memory12LoadWithCastILi1EEENSF_13StoreWithCastILi1EEEEEviT_T0_T2_T3_T4_T5_)
        /*07a0*/ 	.word	0x00000028


	//----- nvinfo : EIATTR_MIN_STACK_SIZE
	.align		4
.L_371:
        /*07a4*/ 	.byte	0x04, 0x12
        /*07a6*/ 	.short	(.L_373 - .L_372)
	.align		4
.L_372:
        /*07a8*/ 	.word	index@(_ZN2at6native18elementwise_kernelILi128ELi2EZNS0_22gpu_kernel_impl_nocastIZZZNS0_16tanh_kernel_cudaERNS_18TensorIteratorBaseEENKUlvE_clEvENKUlvE_clEvEUlN3c107complexIdEEE_EEvS4_RKT_EUliE_EEviT1_)
        /*07ac*/ 	.word	0x00000028


	//----- nvinfo : EIATTR_MIN_STACK_SIZE
	.align		4
.L_373:
        /*07b0*/ 	.byte	0x04, 0x12
        /*07b2*/ 	.short	(.L_375 - .L_374)
	.align		4
.L_374:
        /*07b4*/ 	.word	index@(_ZN2at6native27unrolled_elementwise_kernelIZZZNS0_16tanh_kernel_cudaERNS_18TensorIteratorBaseEENKUlvE_clEvENKUlvE_clEvEUlN3c107complexIdEEE_St5arrayIPcLm2EELi4E23TrivialOffsetCalculatorILi1EjESE_NS0_6memory15LoadWithoutCastENSF_16StoreWithoutCastEEEviT_T0_T2_T3_T4_T5_)
        /*07b8*/ 	.word	0x00000028


	//----- nvinfo : EIATTR_MIN_STACK_SIZE
	.align		4
.L_375:
        /*07bc*/ 	.byte	0x04, 0x12
        /*07be*/ 	.short	(.L_377 - .L_376)
	.align		4
.L_376:
        /*07c0*/ 	.word	index@(_ZN2at6native29vectorized_elementwise_kernelILi2EZZZNS0_16tanh_kernel_cudaERNS_18TensorIteratorBaseEENKUlvE_clEvENKUlvE_clEvEUlN3c107complexIdEEE_St5arrayIPcLm2EEEEviT0_T1_)
        /*07c4*/ 	.word	0x00000028


	//----- nvinfo : EIATTR_MIN_STACK_SIZE
	.align		4
.L_377:
        /*07c8*/ 	.byte	0x04, 0x12
        /*07ca*/ 	.short	(.L_379 - .L_378)
	.align		4
.L_378:
        /*07cc*/ 	.word	index@(_ZN2at6native29vectorized_elementwise_kernelILi4EZZZNS0_16tanh_kernel_cudaERNS_18TensorIteratorBaseEENKUlvE_clEvENKUlvE_clEvEUlN3c107complexIdEEE_St5arrayIPcLm2EEEEviT0_T1_)
        /*07d0*/ 	.word	0x00000028


	//----- nvinfo : EIATTR_MIN_STACK_SIZE
	.align		4
.L_379:
        /*07d4*/ 	.byte	0x04, 0x12
        /*07d6*/ 	.short	(.L_381 - .L_380)
	.align		4
.L_380:
        /*07d8*/ 	.word	index@(_ZN2at6native29vectorized_elementwise_kernelILi8EZZZNS0_16tanh_kernel_cudaERNS_18TensorIteratorBaseEENKUlvE_clEvENKUlvE_clEvEUlN3c107complexIdEEE_St5arrayIPcLm2EEEEviT0_T1_)
        /*07dc*/ 	.word	0x00000028
.L_381:


//--------------------- .nv.compat                --------------------------
	.section	.nv.compat,"",@"SHT_CUDA_COMPAT_INFO"
	.align	4
        /*0000*/ 	.byte	0x02, 0x09, 0x01, 0x00, 0x02, 0x02, 0x01, 0x00, 0x02, 0x05, 0x05, 0x00, 0x03, 0x07, 0x01, 0x01
        /*0010*/ 	.byte	0x02, 0x03, 0x00, 0x00, 0x02, 0x06, 0x01, 0x00, 0x04, 0x0b, 0x08, 0x00, 0x01, 0x00, 0x00, 0x00
        /*0020*/ 	.byte	0x00, 0x00, 0x00, 0x00


//--------------------- .nv.info._ZN2at6native18elementwise_kernelILi128ELi4EZNS0_15gpu_kernel_implIZZZNS0_16tanh_kernel_cudaERNS_18TensorIteratorBaseEENKUlvE0_clEvENKUlvE2_clEvEUlN3c108BFloat16EE_EEvS4_RKT_EUliE_EEviT1_ --------------------------
	.section	.nv.info._ZN2at6native18elementwise_kernelILi128ELi4EZNS0_15gpu_kernel_implIZZZNS0_16tanh_kernel_cudaERNS_18TensorIteratorBaseEENKUlvE0_clEvENKUlvE2_clEvEUlN3c108BFloat16EE_EEvS4_RKT_EUliE_EEviT1_,"",@"SHT_CUDA_INFO"
	.sectionflags	@""
	.align	4


	//----- nvinfo : EIATTR_CUDA_API_VERSION
	.align		4
        /*0000*/ 	.byte	0x04, 0x37
        /*0002*/ 	.short	(.L_383 - .L_382)
.L_382:
        /*0004*/ 	.word	0x00000082


	//----- nvinfo : EIATTR_KPARAM_INFO
	.align		4
.L_383:
        /*0008*/ 	.byte	0x04, 0x17
        /*000a*/ 	.short	(.L_385 - .L_384)
.L_384:
        /*000c*/ 	.word	0x00000000
        /*0010*/ 	.short	0x0001
        /*0012*/ 	.short	0x0008
        /*0014*/ 	.byte	0x00, 0xf0, 0x61, 0x08


	//----- nvinfo : EIATTR_KPARAM_INFO
	.align		4
.L_385:
        /*0018*/ 	.byte	0x04, 0x17
        /*001a*/ 	.short	(.L_387 - .L_386)
.L_386:
        /*001c*/ 	.word	0x00000000
        /*0020*/ 	.short	0x0000
        /*0022*/ 	.short	0x0000
        /*0024*/ 	.byte	0x00, 0xf0, 0x11, 0x00


	//----- nvinfo : EIATTR_SPARSE_MMA_MASK
	.align		4
.L_387:
        /*0028*/ 	.byte	0x03, 0x50
        /*002a*/ 	.short	0x0000


	//----- nvinfo : EIATTR_MAXREG_COUNT
	.align		4
        /*002c*/ 	.byte	0x03, 0x1b
        /*002e*/ 	.short	0x0080


	//----- nvinfo : EIATTR_EXTERNS
	.align		4
        /*0030*/ 	.byte	0x04, 0x0f
        /*0032*/ 	.short	(.L_389 - .L_388)


	//   ....[0]....
	.align		4
.L_388:
        /*0034*/ 	.word	index@(__assertfail)


	//----- nvinfo : EIATTR_MERCURY_ISA_VERSION
	.align		4
.L_389:
        /*0038*/ 	.byte	0x03, 0x5f
        /*003a*/ 	.short	0x0101


	//----- nvinfo : EIATTR_VRC_CTA_INIT_COUNT
	.align		4
        /*003c*/ 	.byte	0x02, 0x4a
	.zero		1
	.zero		1


	//----- nvinfo : EIATTR_SYSCALL_OFFSETS
	.align		4
        /*0040*/ 	.byte	0x04, 0x46
        /*0042*/ 	.short	(.L_391 - .L_390)


	//   ....[0]....
.L_390:
        /*0044*/ 	.word	0x00002210


	//   ....[1]....
        /*0048*/ 	.word	0x00003120


	//   ....[2]....
        /*004c*/ 	.word	0x000054d0


	//   ....[3]....
        /*0050*/ 	.word	0x00006230


	//   ....[4]....
        /*0054*/ 	.word	0x000086d0


	//   ....[5]....
        /*0058*/ 	.word	0x00009430


	//   ....[6]....
        /*005c*/ 	.word	0x0000b8e0


	//   ....[7]....
        /*0060*/ 	.word	0x0000c610


	//----- nvinfo : EIATTR_EXIT_INSTR_OFFSETS
	.align		4
.L_391:
        /*0064*/ 	.byte	0x04, 0x1c
        /*0066*/ 	.short	(.L_393 - .L_392)


	//   ....[0]....
.L_392:
        /*0068*/ 	.word	0x000096f0


	//   ....[1]....
        /*006c*/ 	.word	0x0000ba90


	//   ....[2]....
        /*0070*/ 	.word	0x0000bad0


	//   ....[3]....
        /*0074*/ 	.word	0x0000bb70


	//   ....[4]....
        /*0078*/ 	.word	0x0000bbb0


	//   ....[5]....
        /*007c*/ 	.word	0x0000bbf0


	//   ....[6]....
        /*0080*/ 	.word	0x0000bc80


	//   ....[7]....
        /*0084*/ 	.word	0x0000bcc0


	//   ....[8]....
        /*0088*/ 	.word	0x0000bd60


	//   ....[9]....
        /*008c*/ 	.word	0x0000bdb0


	//   ....[10]....
        /*0090*/ 	.word	0x0000be00


	//   ....[11]....
        /*0094*/ 	.word	0x0000bee0


	//   ....[12]....
        /*0098*/ 	.word	0x0000c050


	//   ....[13]....
        /*009c*/ 	.word	0x0000c1c0


	//   ....[14]....
        /*00a0*/ 	.word	0x0000c320


	//   ....[15]....
        /*00a4*/ 	.word	0x0000c360


	//   ....[16]....
        /*00a8*/ 	.word	0x0000c3a0


	//   ....[17]....
        /*00ac*/ 	.word	0x0000c450


	//   ....[18]....
        /*00b0*/ 	.word	0x0000c4b0


	//   ....[19]....
        /*00b4*/ 	.word	0x0000c620


	//   ....[20]....
        /*00b8*/ 	.word	0x0000c730


	//   ....[21]....
        /*00bc*/ 	.word	0x0000c870


	//   ....[22]....
        /*00c0*/ 	.word	0x0000c890


	//----- nvinfo : EIATTR_MAX_THREADS
	.align		4
.L_393:
        /*00c4*/ 	.byte	0x04, 0x05
        /*00c6*/ 	.short	(.L_395 - .L_394)
.L_394:
        /*00c8*/ 	.word	0x00000080
        /*00cc*/ 	.word	0x00000001
        /*00d0*/ 	.word	0x00000001


	//----- nvinfo : EIATTR_CRS_STACK_SIZE
	.align		4
.L_395:
        /*00d4*/ 	.byte	0x04, 0x1e
        /*00d6*/ 	.short	(.L_397 - .L_396)
.L_396:
        /*00d8*/ 	.word	0x00000000


	//----- nvinfo : EIATTR_CBANK_PARAM_SIZE
	.align		4
.L_397:
        /*00dc*/ 	.byte	0x03, 0x19
        /*00de*/ 	.short	0x0220


	//----- nvinfo : EIATTR_PARAM_CBANK
	.align		4
        /*00e0*/ 	.byte	0x04, 0x0a
        /*00e2*/ 	.short	(.L_399 - .L_398)
	.align		4
.L_398:
        /*00e4*/ 	.word	index@(.nv.constant0._ZN2at6native18elementwise_kernelILi128ELi4EZNS0_15gpu_kernel_implIZZZNS0_16tanh_kernel_cudaERNS_18TensorIteratorBaseEENKUlvE0_clEvENKUlvE2_clEvEUlN3c108BFloat16EE_EEvS4_RKT_EUliE_EEviT1_)
        /*00e8*/ 	.short	0x0380
        /*00ea*/ 	.short	0x0220


	//----- nvinfo : EIATTR_SW_WAR
	.align		4
.L_399:
        /*00ec*/ 	.byte	0x04, 0x36
        /*00ee*/ 	.short	(.L_401 - .L_400)
.L_400:
        /*00f0*/ 	.word	0x00000008
.L_401:


//--------------------- .nv.info._ZN2at6native27unrolled_elementwise_kernelIZZZNS0_16tanh_kernel_cudaERNS_18TensorIteratorBaseEENKUlvE0_clEvENKUlvE2_clEvEUlN3c108BFloat16EE_St5arrayIPcLm2EELi4E23TrivialOffsetCalculatorILi1EjESD_NS0_6memory12LoadWithCastILi1EEENSE_13StoreWithCastILi1EEEEEviT_T0_T2_T3_T4_T5_ --------------------------
	.section	.nv.info._ZN2at6native27unrolled_elementwise_kernelIZZZNS0_16tanh_kernel_cudaERNS_18TensorIteratorBaseEENKUlvE0_clEvENKUlvE2_clEvEUlN3c108BFloat16EE_St5arrayIPcLm2EELi4E23TrivialOffsetCalculatorILi1EjESD_NS0_6memory12LoadWithCastILi1EEENSE_13StoreWithCastILi1EEEEEviT_T0_T2_T3_T4_T5_,"",@"SHT_CUDA_INFO"
	.sectionflags	@""
	.align	4


	//----- nvinfo : EIATTR_CUDA_API_VERSION
	.align		4
        /*0000*/ 	.byte	0x04, 0x37
        /*0002*/ 	.short	(.L_403 - .L_402)
.L_402:
        /*0004*/ 	.word	0x00000082


	//----- nvinfo : EIATTR_KPARAM_INFO
	.align		4
.L_403:
        /*0008*/ 	.byte	0x04, 0x17
        /*000a*/ 	.short	(.L_405 - .L_404)
.L_404:
        /*000c*/ 	.word	0x00000000
        /*0010*/ 	.short	0x0006
        /*0012*/ 	.short	0x0024
        /*0014*/ 	.byte	0x00, 0xf0, 0x21, 0x00


	//----- nvinfo : EIATTR_KPARAM_INFO
	.align		4
.L_405:
        /*0018*/ 	.byte	0x04, 0x17
        /*001a*/ 	.short	(.L_407 - .L_406)
.L_406:
        /*001c*/ 	.word	0x00000000
        /*0020*/ 	.short	0x0005
        /*0022*/ 	.short	0x001c
        /*0024*/ 	.byte	0x00, 0xf0, 0x21, 0x00


	//----- nvinfo : EIATTR_KPARAM_INFO
	.align		4
.L_407:
        /*0028*/ 	.byte	0x04, 0x17
        /*002a*/ 	.short	(.L_409 - .L_408)
.L_408:
        /*002c*/ 	.word	0x00000000
        /*0030*/ 	.short	0x0004
        /*0032*/ 	.short	0x0019
        /*0034*/ 	.byte	0x00, 0xf0, 0x05, 0x00


	//----- nvinfo : EIATTR_KPARAM_INFO
	.align		4
.L_409:
        /*0038*/ 	.byte	0x04, 0x17
        /*003a*/ 	.short	(.L_411 - .L_410)
.L_410:
        /*003c*/ 	.word	0x00000000
        /*0040*/ 	.short	0x0003
        /*0042*/ 	.short	0x0018
        /*0044*/ 	.byte	0x00, 0xf0, 0x05, 0x00


	//----- nvinfo : EIATTR_KPARAM_INFO
	.align		4
.L_411:
        /*0048*/ 	.byte	0x04, 0x17
        /*004a*/ 	.short	(.L_413 - .L_412)
.L_412:
        /*004c*/ 	.word	0x00000000
        /*0050*/ 	.short	0x0002
        /*0052*/ 	.short	0x0008
        /*0054*/ 	.byte	0x00, 0xf0, 0x41, 0x00


	//----- nvinfo : EIATTR_KPARAM_INFO
	.align		4
.L_413:
        /*0058*/ 	.byte	0x04, 0x17
        /*005a*/ 	.short	(.L_415 - .L_414)
.L_414:
        /*005c*/ 	.word	0x00000000
        /*0060*/ 	.short	0x0001
        /*0062*/ 	.short	0x0004
        /*0064*/ 	.byte	0x00, 0xf0, 0x05, 0x00


	//----- nvinfo : EIATTR_KPARAM_INFO
	.align		4
.L_415:
        /*0068*/ 	.byte	0x04, 0x17
        /*006a*/ 	.short	(.L_417 - .L_416)
.L_416:
        /*006c*/ 	.word	0x00000000
        /*0070*/ 	.short	0x0000
        /*0072*/ 	.short	0x0000
        /*0074*/ 	.byte	0x00, 0xf0, 0x11, 0x00


	//----- nvinfo : EIATTR_SPARSE_MMA_MASK
	.align		4
.L_417:
        /*0078*/ 	.byte	0x03, 0x50
        /*007a*/ 	.short	0x0000


	//----- nvinfo : EIATTR_MAXREG_COUNT
	.align		4
        /*007c*/ 	.byte	0x03, 0x1b
        /*007e*/ 	.short	0x00ff


	//----- nvinfo : EIATTR_EXTERNS
	.align		4
        /*0080*/ 	.byte	0x04, 0x0f
        /*0082*/ 	.short	(.L_419 - .L_418)


	//   ....[0]....
	.align		4
.L_418:
        /*0084*/ 	.word	index@(__assertfail)


	//----- nvinfo : EIATTR_MERCURY_ISA_VERSION
	.align		4
.L_419:
        /*0088*/ 	.byte	0x03, 0x5f
        /*008a*/ 	.short	0x0101


	//----- nvinfo : EIATTR_VRC_CTA_INIT_COUNT
	.align		4
        /*008c*/ 	.byte	0x02, 0x4a
	.zero		1
	.zero		1


	//----- nvinfo : EIATTR_SYSCALL_OFFSETS
	.align		4
        /*0090*/ 	.byte	0x04, 0x46
        /*0092*/ 	.short	(.L_421 - .L_420)


	//   ....[0]....
.L_420:
        /*0094*/ 	.word	0x00001000


	//   ....[1]....
        /*0098*/ 	.word	0x000021e0


	//   ....[2]....
        /*009c*/ 	.word	0x00003300


	//   ....[3]....
        /*00a0*/ 	.word	0x00004330


	//   ....[4]....
        /*00a4*/ 	.word	0x00005430


	//   ....[5]....
        /*00a8*/ 	.word	0x00006310


	//   ....[6]....
        /*00ac*/ 	.word	0x00007290


	//   ....[7]....
        /*00b0*/ 	.word	0x00008210


	//----- nvinfo : EIATTR_EXIT_INSTR_OFFSETS
	.align		4
.L_421:
        /*00b4*/ 	.byte	0x04, 0x1c
        /*00b6*/ 	.short	(.L_423 - .L_422)


	//   ....[0]....
.L_422:
        /*00b8*/ 	.word	0x00007540


	//   ....[1]....
        /*00bc*/ 	.word	0x00007690


	//   ....[2]....
        /*00c0*/ 	.word	0x000076d0


	//   ....[3]....
        /*00c4*/ 	.word	0x00007770


	//   ....[4]....
        /*00c8*/ 	.word	0x000077b0


	//   ....[5]....
        /*00cc*/ 	.word	0x000077f0


	//   ....[6]....
        /*00d0*/ 	.word	0x00007880


	//   ....[7]....
        /*00d4*/ 	.word	0x000078c0


	//   ....[8]....
        /*00d8*/ 	.word	0x00007960


	//   ....[9]....
        /*00dc*/ 	.word	0x000079b0


	//   ....[10]....
        /*00e0*/ 	.word	0x00007a00


	//   ....[11]....
        /*00e4*/ 	.word	0x00007ae0


	//   ....[12]....
        /*00e8*/ 	.word	0x00007c50


	//   ....[13]....
        /*00ec*/ 	.word	0x00007dc0


	//   ....[14]....
        /*00f0*/ 	.word	0x00007f20


	//   ....[15]....
        /*00f4*/ 	.word	0x00007f60


	//   ....[16]....
        /*00f8*/ 	.word	0x00007fa0


	//   ....[17]....
        /*00fc*/ 	.word	0x00008050


	//   ....[18]....
        /*0100*/ 	.word	0x000080b0


	//   ....[19]....
        /*0104*/ 	.word	0x00008220


	//   ....[20]....
        /*0108*/ 	.word	0x00008330


	//   ....[21]....
        /*010c*/ 	.word	0x00008470


	//   ....[22]....
        /*0110*/ 	.word	0x00008490


	//----- nvinfo : EIATTR_MAX_THREADS
	.align		4
.L_423:
        /*0114*/ 	.byte	0x04, 0x05
        /*0116*/ 	.short	(.L_425 - .L_424)
.L_424:
        /*0118*/ 	.word	0x00000080
        /*011c*/ 	.word	0x00000001
        /*0120*/ 	.word	0x00000001


	//----- nvinfo : EIATTR_CRS_STACK_SIZE
	.align		4
.L_425:
        /*0124*/ 	.byte	0x04, 0x1e
        /*0126*/ 	.short	(.L_427 - .L_426)
.L_426:
        /*0128*/ 	.word	0x00000000


	//----- nvinfo : EIATTR_CBANK_PARAM_SIZE
	.align		4
.L_427:
        /*012c*/ 	.byte	0x03, 0x19
        /*012e*/ 	.short	0x002c


	//----- nvinfo : EIATTR_PARAM_CBANK
	.align		4
        /*0130*/ 	.byte	0x04, 0x0a
        /*0132*/ 	.short	(.L_429 - .L_428)
	.align		4
.L_428:
        /*0134*/ 	.word	index@(.nv.constant0._ZN2at6native27unrolled_elementwise_kernelIZZZNS0_16tanh_kernel_cudaERNS_18TensorIteratorBaseEENKUlvE0_clEvENKUlvE2_clEvEUlN3c108BFloat16EE_St5arrayIPcLm2EELi4E23TrivialOffsetCalculatorILi1EjESD_NS0_6memory12LoadWithCastILi1EEENSE_13StoreWithCastILi1EEEEEviT_T0_T2_T3_T4_T5_)
        /*0138*/ 	.short	0x0380
        /*013a*/ 	.short	0x002c


	//----- nvinfo : EIATTR_SW_WAR
	.align		4
.L_429:
        /*013c*/ 	.byte	0x04, 0x36
        /*013e*/ 	.short	(.L_431 - .L_430)
.L_430:
        /*0140*/ 	.word	0x00000008
.L_431:


//--------------------- .nv.info._ZN2at6native18elementwise_kernelILi128ELi4EZNS0_22gpu_kernel_impl_nocastIZZZNS0_16tanh_kernel_cudaERNS_18TensorIteratorBaseEENKUlvE0_clEvENKUlvE2_clEvEUlN3c108BFloat16EE_EEvS4_RKT_EUliE_EEviT1_ --------------------------
	.section	.nv.info._ZN2at6native18elementwise_kernelILi128ELi4EZNS0_22gpu_kernel_impl_nocastIZZZNS0_16tanh_kernel_cudaERNS_18TensorIteratorBaseEENKUlvE0_clEvENKUlvE2_clEvEUlN3c108BFloat16EE_EEvS4_RKT_EUliE_EEviT1_,"",@"SHT_CUDA_INFO"
	.sectionflags	@""
	.align	4


	//----- nvinfo : EIATTR_CUDA_API_VERSION
	.align		4
        /*0000*/ 	.byte	0x04, 0x37
        /*0002*/ 	.short	(.L_433 - .L_432)
.L_432:
        /*0004*/ 	.word	0x00000082


	//----- nvinfo : EIATTR_KPARAM_INFO
	.align		4
.L_433:
        /*0008*/ 	.byte	0x04, 0x17
        /*000a*/ 	.short	(.L_435 - .L_434)
.L_434:
        /*000c*/ 	.word	0x00000000
        /*0010*/ 	.short	0x0001
        /*0012*/ 	.short	0x0008
        /*0014*/ 	.byte	0x00, 0xf0, 0x61, 0x08


	//----- nvinfo : EIATTR_KPARAM_INFO
	.align		4
.L_435:
        /*0018*/ 	.byte	0x04, 0x17
        /*001a*/ 	.short	(.L_437 - .L_436)
.L_436:
        /*001c*/ 	.word	0x00000000
        /*0020*/ 	.short	0x0000
        /*0022*/ 	.short	0x0000
        /*0024*/ 	.byte	0x00, 0xf0, 0x11, 0x00


	//----- nvinfo : EIATTR_SPARSE_MMA_MASK
	.align		4
.L_437:
        /*0028*/ 	.byte	0x03, 0x50
        /*002a*/ 	.short	0x0000


	//----- nvinfo : EIATTR_MAXREG_COUNT
	.align		4
        /*002c*/ 	.byte	0x03, 0x1b
        /*002e*/ 	.short	0x0080


	//----- nvinfo : EIATTR_MERCURY_ISA_VERSION
	.align		4
        /*0030*/ 	.byte	0x03, 0x5f
        /*0032*/ 	.short	0x0101


	//----- nvinfo : EIATTR_VRC_CTA_INIT_COUNT
	.align		4
        /*0034*/ 	.byte	0x02, 0x4a
	.zero		1
	.zero		1


	//----- nvinfo : EIATTR_EXIT_INSTR_OFFSETS
	.align		4
        /*0038*/ 	.byte	0x04, 0x1c
        /*003a*/ 	.short	(.L_439 - .L_438)


	//   ....[0]....
.L_438:
        /*003c*/ 	.word	0x00000300


	//   ....[1]....
        /*0040*/ 	.word	0x00000380


	//   ....[2]....
        /*0044*/ 	.word	0x00003ea0


	//   ....[3]....
        /*0048*/ 	.word	0x000051f0


	//----- nvinfo : EIATTR_MAX_THREADS
	.align		4
.L_439:
        /*004c*/ 	.byte	0x04, 0x05
        /*004e*/ 	.short	(.L_441 - .L_440)
.L_440:
        /*0050*/ 	.word	0x00000080
        /*0054*/ 	.word	0x00000001
        /*0058*/ 	.word	0x00000001


	//----- nvinfo : EIATTR_CRS_STACK_SIZE
	.align		4
.L_441:
        /*005c*/ 	.byte	0x04, 0x1e
        /*005e*/ 	.short	(.L_443 - .L_442)
.L_442:
        /*0060*/ 	.word	0x00000000


	//----- nvinfo : EIATTR_CBANK_PARAM_SIZE
	.align		4
.L_443:
        /*0064*/ 	.byte	0x03, 0x19
        /*0066*/ 	.short	0x0220


	//----- nvinfo : EIATTR_PARAM_CBANK
	.align		4
        /*0068*/ 	.byte	0x04, 0x0a
        /*006a*/ 	.short	(.L_445 - .L_444)
	.align		4
.L_444:
        /*006c*/ 	.word	index@(.nv.constant0._ZN2at6native18elementwise_kernelILi128ELi4EZNS0_22gpu_kernel_impl_nocastIZZZNS0_16tanh_kernel_cudaERNS_18TensorIteratorBaseEENKUlvE0_clEvENKUlvE2_clEvEUlN3c108BFloat16EE_EEvS4_RKT_EUliE_EEviT1_)
        /*0070*/ 	.short	0x0380
        /*0072*/ 	.short	0x0220


	//----- nvinfo : EIATTR_SW_WAR
	.align		4
.L_445:
        /*0074*/ 	.byte	0x04, 0x36
        /*0076*/ 	.short	(.L_447 - .L_446)
.L_446:
        /*0078*/ 	.word	0x00000008
.L_447:


//--------------------- .nv.info._ZN2at6native27unrolled_elementwise_kernelIZZZNS0_16tanh_kernel_cudaERNS_18TensorIteratorBaseEENKUlvE0_clEvENKUlvE2_clEvEUlN3c108BFloat16EE_St5arrayIPcLm2EELi4E23TrivialOffsetCalculatorILi1EjESD_NS0_6memory15LoadWithoutCastENSE_16StoreWithoutCastEEEviT_T0_T2_T3_T4_T5_ --------------------------
	.section	.nv.info._ZN2at6native27unrolled_elementwise_kernelIZZZNS0_16tanh_kernel_cudaERNS_18TensorIteratorBaseEENKUlvE0_clEvENKUlvE2_clEvEUlN3c108BFloat16EE_St5arrayIPcLm2EELi4E23TrivialOffsetCalculatorILi1EjESD_NS0_6memory15LoadWithoutCastENSE_16StoreWithoutCastEEEviT_T0_T2_T3_T4_T5_,"",@"SHT_CUDA_INFO"
	.sectionflags	@""
	.align	4


	//----- nvinfo : EIATTR_CUDA_API_VERSION
	.align		4
        /*0000*/ 	.byte	0x04, 0x37
        /*0002*/ 	.short	(.L_449 - .L_448)
.L_448:
        /*0004*/ 	.word	0x00000082


	//----- nvinfo : EIATTR_KPARAM_INFO
	.align		4
.L_449:
        /*0008*/ 	.byte	0x04, 0x17
        /*000a*/ 	.short	(.L_451 - .L_450)
.L_450:
        /*000c*/ 	.word	0x00000000
        /*0010*/ 	.short	0x0006
        /*0012*/ 	.short	0x001b
        /*0014*/ 	.byte	0x00, 0xf0, 0x05, 0x00


	//----- nvinfo : EIATTR_KPARAM_INFO
	.align		4
.L_451:
        /*0018*/ 	.byte	0x04, 0x17
        /*001a*/ 	.short	(.L_453 - .L_452)
.L_452:
        /*001c*/ 	.word	0x00000000
        /*0020*/ 	.short	0x0005
        /*0022*/ 	.short	0x001a
        /*0024*/ 	.byte	0x00, 0xf0, 0x05, 0x00


	//----- nvinfo : EIATTR_KPARAM_INFO
	.align		4
.L_453:
        /*0028*/ 	.byte	0x04, 0x17
        /*002a*/ 	.short	(.L_455 - .L_454)
.L_454:
        /*002c*/ 	.word	0x00000000
        /*0030*/ 	.short	0x0004
        /*0032*/ 	.short	0x0019
        /*0034*/ 	.byte	0x00, 0xf0, 0x05, 0x00


	//----- nvinfo : EIATTR_KPARAM_INFO
	.align		4
.L_455:
        /*0038*/ 	.byte	0x04, 0x17
        /*003a*/ 	.short	(.L_457 - .L_456)
.L_456:
        /*003c*/ 	.word	0x00000000
        /*0040*/ 	.short	0x0003
        /*0042*/ 	.short	0x0018
        /*0044*/ 	.byte	0x00, 0xf0, 0x05, 0x00


	//----- nvinfo : EIATTR_KPARAM_INFO
	.align		4
.L_457:
        /*0048*/ 	.byte	0x04, 0x17
        /*004a*/ 	.short	(.L_459 - .L_458)
.L_458:
        /*004c*/ 	.word	0x00000000
        /*0050*/ 	.short	0x0002
        /*0052*/ 	.short	0x0008
        /*0054*/ 	.byte	0x00, 0xf0, 0x41, 0x00


	//----- nvinfo : EIATTR_KPARAM_INFO
	.align		4
.L_459:
        /*0058*/ 	.byte	0x04, 0x17
        /*005a*/ 	.short	(.L_461 - .L_460)
.L_460:
        /*005c*/ 	.word	0x00000000
        /*0060*/ 	.short	0x0001
        /*0062*/ 	.short	0x0004
        /*0064*/ 	.byte	0x00, 0xf0, 0x05, 0x00


	//----- nvinfo : EIATTR_KPARAM_INFO
	.align		4
.L_461:
        /*0068*/ 	.byte	0x04, 0x17
        /*006a*/ 	.short	(.L_463 - .L_462)
.L_462:
        /*006c*/ 	.word	0x00000000
        /*0070*/ 	.short	0x0000
        /*0072*/ 	.short	0x0000
        /*0074*/ 	.byte	0x00, 0xf0, 0x11, 0x00


	//----- nvinfo : EIATTR_SPARSE_MMA_MASK
	.align		4
.L_463:
        /*0078*/ 	.byte	0x03, 0x50
        /*007a*/ 	.short	0x0000


	//----- nvinfo : EIATTR_MAXREG_COUNT
	.align		4
        /*007c*/ 	.byte	0x03, 0x1b
        /*007e*/ 	.short	0x00ff


	//----- nvinfo : EIATTR_MERCURY_ISA_VERSION
	.align		4
        /*0080*/ 	.byte	0x03, 0x5f
        /*0082*/ 	.short	0x0101


	//----- nvinfo : EIATTR_VRC_CTA_INIT_COUNT
	.align		4
        /*0084*/ 	.byte	0x02, 0x4a
	.zero		1
	.zero		1


	//----- nvinfo : EIATTR_EXIT_INSTR_OFFSETS
	.align		4
        /*0088*/ 	.byte	0x04, 0x1c
        /*008a*/ 	.short	(.L_465 - .L_464)


	//   ....[0]....
.L_464:
        /*008c*/ 	.word	0x00000470


	//   ....[1]....
        /*0090*/ 	.word	0x000004f0


	//----- nvinfo : EIATTR_MAX_THREADS
	.align		4
.L_465:
        /*0094*/ 	.byte	0x04, 0x05
        /*0096*/ 	.short	(.L_467 - .L_466)
.L_466:
        /*0098*/ 	.word	0x00000080
        /*009c*/ 	.word	0x00000001
        /*00a0*/ 	.word	0x00000001


	//----- nvinfo : EIATTR_CRS_STACK_SIZE
	.align		4
.L_467:
        /*00a4*/ 	.byte	0x04, 0x1e
        /*00a6*/ 	.short	(.L_469 - .L_468)
.L_468:
        /*00a8*/ 	.word	0x00000000


	//----- nvinfo : EIATTR_CBANK_PARAM_SIZE
	.align		4
.L_469:
        /*00ac*/ 	.byte	0x03, 0x19
        /*00ae*/ 	.short	0x001c


	//----- nvinfo : EIATTR_PARAM_CBANK
	.align		4
        /*00b0*/ 	.byte	0x04, 0x0a
        /*00b2*/ 	.short	(.L_471 - .L_470)
	.align		4
.L_470:
        /*00b4*/ 	.word	index@(.nv.constant0._ZN2at6native27unrolled_elementwise_kernelIZZZNS0_16tanh_kernel_cudaERNS_18TensorIteratorBaseEENKUlvE0_clEvENKUlvE2_clEvEUlN3c108BFloat16EE_St5arrayIPcLm2EELi4E23TrivialOffsetCalculatorILi1EjESD_NS0_6memory15LoadWithoutCastENSE_16StoreWithoutCastEEEviT_T0_T2_T3_T4_T5_)
        /*00b8*/ 	.short	0x0380
        /*00ba*/ 	.short	0x001c


	//----- nvinfo : EIATTR_SW_WAR
	.align		4
.L_471:
        /*00bc*/ 	.byte	0x04, 0x36
        /*00be*/ 	.short	(.L_473 - .L_472)
.L_472:
        /*00c0*/ 	.word	0x00000008
.L_473:


//--------------------- .nv.info._ZN2at6native29vectorized_elementwise_kernelILi2EZZZNS0_16tanh_kernel_cudaERNS_18TensorIteratorBaseEENKUlvE0_clEvENKUlvE2_clEvEUlN3c108BFloat16EE_St5arrayIPcLm2EEEEviT0_T1_ --------------------------
	.section	.nv.info._ZN2at6native29vectorized_elementwise_kernelILi2EZZZNS0_16tanh_kernel_cudaERNS_18TensorIteratorBaseEENKUlvE0_clEvENKUlvE2_clEvEUlN3c108BFloat16EE_St5arrayIPcLm2EEEEviT0_T1_,"",@"SHT_CUDA_INFO"
	.sectionflags	@""
	.align	4


	//----- nvinfo : EIATTR_CUDA_API_VERSION
	.align		4
        /*0000*/ 	.byte	0x04, 0x37
        /*0002*/ 	.short	(.L_475 - .L_474)
.L_474:
        /*0004*/ 	.word	0x00000082


	//----- nvinfo : EIATTR_KPARAM_INFO
	.align		4
.L_475:
        /*0008*/ 	.byte	0x04, 0x17
        /*000a*/ 	.short	(.L_477 - .L_476)
.L_476:
        /*000c*/ 	.word	0x00000000
        /*0010*/ 	.short	0x0002
        /*0012*/ 	.short	0x0008
        /*0014*/ 	.byte	0x00, 0xf0, 0x41, 0x00


	//----- nvinfo : EIATTR_KPARAM_INFO
	.align		4
.L_477:
        /*0018*/ 	.byte	0x04, 0x17
        /*001a*/ 	.short	(.L_479 - .L_478)
.L_478:
        /*001c*/ 	.word	0x00000000
        /*0020*/ 	.short	0x0001
        /*0022*/ 	.short	0x0004
        /*0024*/ 	.byte	0x00, 0xf0, 0x05, 0x00


	//----- nvinfo : EIATTR_KPARAM_INFO
	.align		4
.L_479:
        /*0028*/ 	.byte	0x04, 0x17
        /*002a*/ 	.short	(.L_481 - .L_480)
.L_480:
        /*002c*/ 	.word	0x00000000
        /*0030*/ 	.short	0x0000
        /*0032*/ 	.short	0x0000
        /*0034*/ 	.byte	0x00, 0xf0, 0x11, 0x00


	//----- nvinfo : EIATTR_SPARSE_MMA_MASK
	.align		4
.L_481:
        /*0038*/ 	.byte	0x03, 0x50
        /*003a*/ 	.short	0x0000


	//----- nvinfo : EIATTR_MAXREG_COUNT
	.align		4
        /*003c*/ 	.byte	0x03, 0x1b
        /*003e*/ 	.short	0x00ff


	//----- nvinfo : EIATTR_MERCURY_ISA_VERSION
	.align		4
        /*0040*/ 	.byte	0x03, 0x5f
        /*0042*/ 	.short	0x0101


	//----- nvinfo : EIATTR_VRC_CTA_INIT_COUNT
	.align		4
        /*0044*/ 	.byte	0x02, 0x4a
	.zero		1
	.zero		1


	//----- nvinfo : EIATTR_EXIT_INSTR_OFFSETS
	.align		4
        /*0048*/ 	.byte	0x04, 0x1c
        /*004a*/ 	.short	(.L_483 - .L_482)


	//   ....[0]....
.L_482:
        /*004c*/ 	.word	0x000009d0


	//   ....[1]....
        /*0050*/ 	.word	0x00000a20


	//   ....[2]....
        /*0054*/ 	.word	0x00000ca0


	//----- nvinfo : EIATTR_MAX_THREADS
	.align		4
.L_483:
        /*0058*/ 	.byte	0x04, 0x05
        /*005a*/ 	.short	(.L_485 - .L_484)
.L_484:
        /*005c*/ 	.word	0x00000080
        /*0060*/ 	.word	0x00000001
        /*0064*/ 	.word	0x00000001


	//----- nvinfo : EIATTR_CRS_STACK_SIZE
	.align		4
.L_485:
        /*0068*/ 	.byte	0x04, 0x1e
        /*006a*/ 	.short	(.L_487 - .L_486)
.L_486:
        /*006c*/ 	.word	0x00000000


	//----- nvinfo : EIATTR_CBANK_PARAM_SIZE
	.align		4
.L_487:
        /*0070*/ 	.byte	0x03, 0x19
        /*0072*/ 	.short	0x0018


	//----- nvinfo : EIATTR_PARAM_CBANK
	.align		4
        /*0074*/ 	.byte	0x04, 0x0a
        /*0076*/ 	.short	(.L_489 - .L_488)
	.align		4
.L_488:
        /*0078*/ 	.word	index@(.nv.constant0._ZN2at6native29vectorized_elementwise_kernelILi2EZZZNS0_16tanh_kernel_cudaERNS_18TensorIteratorBaseEENKUlvE0_clEvENKUlvE2_clEvEUlN3c108BFloat16EE_St5arrayIPcLm2EEEEviT0_T1_)
        /*007c*/ 	.short	0x0380
        /*007e*/ 	.short	0x0018


	//----- nvinfo : EIATTR_SW_WAR
	.align		4
.L_489:
        /*0080*/ 	.byte	0x04, 0x36
        /*0082*/ 	.short	(.L_491 - .L_490)
.L_490:
        /*0084*/ 	.word	0x00000008
.L_491:


//--------------------- .nv.info._ZN2at6native29vectorized_elementwise_kernelILi4EZZZNS0_16tanh_kernel_cudaERNS_18TensorIteratorBaseEENKUlvE0_clEvENKUlvE2_clEvEUlN3c108BFloat16EE_St5arrayIPcLm2EEEEviT0_T1_ --------------------------
	.section	.nv.info._ZN2at6native29vectorized_elementwise_kernelILi4EZZZNS0_16tanh_kernel_cudaERNS_18TensorIteratorBaseEENKUlvE0_clEvENKUlvE2_clEvEUlN3c108BFloat16EE_St5arrayIPcLm2EEEEviT0_T1_,"",@"SHT_CUDA_INFO"
	.sectionflags	@""
	.align	4


	//----- nvinfo : EIATTR_CUDA_API_VERSION
	.align		4
        /*0000*/ 	.byte	0x04, 0x37
        /*0002*/ 	.short	(.L_493 - .L_492)
.L_492:
        /*0004*/ 	.word	0x00000082


	//----- nvinfo : EIATTR_KPARAM_INFO
	.align		4
.L_493:
        /*0008*/ 	.byte	0x04, 0x17
        /*000a*/ 	.short	(.L_495 - .L_494)
.L_494:
        /*000c*/ 	.word	0x00000000
        /*0010*/ 	.short	0x0002
        /*0012*/ 	.short	0x0008
        /*0014*/ 	.byte	0x00, 0xf0, 0x41, 0x00


	//----- nvinfo : EIATTR_KPARAM_INFO
	.align		4
.L_495:
        /*0018*/ 	.byte	0x04, 0x17
        /*001a*/ 	.short	(.L_497 - .L_496)
.L_496:
        /*001c*/ 	.word	0x00000000
        /*0020*/ 	.short	0x0001
        /*0022*/ 	.short	0x0004
        /*0024*/ 	.byte	0x00, 0xf0, 0x05, 0x00


	//----- nvinfo : EIATTR_KPARAM_INFO
	.align		4
.L_497:
        /*0028*/ 	.byte	0x04, 0x17
        /*002a*/ 	.short	(.L_499 - .L_498)
.L_498:
        /*002c*/ 	.word	0x00000000
        /*0030*/ 	.short	0x0000
        /*0032*/ 	.short	0x0000
        /*0034*/ 	.byte	0x00, 0xf0, 0x11, 0x00


	//----- nvinfo : EIATTR_SPARSE_MMA_MASK
	.align		4
.L_499:
        /*0038*/ 	.byte	0x03, 0x50
        /*003a*/ 	.short	0x0000


	//----- nvinfo : EIATTR_MAXREG_COUNT
	.align		4
        /*003c*/ 	.byte	0x03, 0x1b
        /*003e*/ 	.short	0x00ff


	//----- nvinfo : EIATTR_MERCURY_ISA_VERSION
	.align		4
        /*0040*/ 	.byte	0x03, 0x5f
        /*0042*/ 	.short	0x0101


	//----- nvinfo : EIATTR_VRC_CTA_INIT_COUNT
	.align		4
        /*0044*/ 	.byte	0x02, 0x4a
	.zero		1
	.zero		1


	//----- nvinfo : EIATTR_EXIT_INSTR_OFFSETS
	.align		4
        /*0048*/ 	.byte	0x04, 0x1c
        /*004a*/ 	.short	(.L_501 - .L_500)


	//   ....[0]....
.L_500:
        /*004c*/ 	.word	0x000009d0


	//   ....[1]....
        /*0050*/ 	.word	0x00000a20


	//   ....[2]....
        /*0054*/ 	.word	0x00000c60


	//----- nvinfo : EIATTR_MAX_THREADS
	.align		4
.L_501:
        /*0058*/ 	.byte	0x04, 0x05
        /*005a*/ 	.short	(.L_503 - .L_502)
.L_502:
        /*005c*/ 	.word	0x00000080
        /*0060*/ 	.word	0x00000001
        /*0064*/ 	.word	0x00000001


	//----- nvinfo : EIATTR_CRS_STACK_SIZE
	.align		4
.L_503:
        /*0068*/ 	.byte	0x04, 0x1e
        /*006a*/ 	.short	(.L_505 - .L_504)
.L_504:
        /*006c*/ 	.word	0x00000000


	//----- nvinfo : EIATTR_CBANK_PARAM_SIZE
	.align		4
.L_505:
        /*0070*/ 	.byte	0x03, 0x19
        /*0072*/ 	.short	0x0018


	//----- nvinfo : EIATTR_PARAM_CBANK
	.align		4
        /*0074*/ 	.byte	0x04, 0x0a
        /*0076*/ 	.short	(.L_507 - .L_506)
	.align		4
.L_506:
        /*0078*/ 	.word	index@(.nv.constant0._ZN2at6native29vectorized_elementwise_kernelILi4EZZZNS0_16tanh_kernel_cudaERNS_18TensorIteratorBaseEENKUlvE0_clEvENKUlvE2_clEvEUlN3c108BFloat16EE_St5arrayIPcLm2EEEEviT0_T1_)
        /*007c*/ 	.short	0x0380
        /*007e*/ 	.short	0x0018


	//----- nvinfo : EIATTR_SW_WAR
	.align		4
.L_507:
        /*0080*/ 	.byte	0x04, 0x36
        /*0082*/ 	.short	(.L_509 - .L_508)
.L_508:
        /*0084*/ 	.word	0x00000008
.L_509:


//--------------------- .nv.info._ZN2at6native29vectorized_elementwise_kernelILi8EZZZNS0_16tanh_kernel_cudaERNS_18TensorIteratorBaseEENKUlvE0_clEvENKUlvE2_clEvEUlN3c108BFloat16EE_St5arrayIPcLm2EEEEviT0_T1_ --------------------------
	.section	.nv.info._ZN2at6native29vectorized_elementwise_kernelILi8EZZZNS0_16tanh_kernel_cudaERNS_18TensorIteratorBaseEENKUlvE0_clEvENKUlvE2_clEvEUlN3c108BFloat16EE_St5arrayIPcLm2EEEEviT0_T1_,"",@"SHT_CUDA_INFO"
	.sectionflags	@""
	.align	4


	//----- nvinfo : EIATTR_CUDA_API_VERSION
	.align		4
        /*0000*/ 	.byte	0x04, 0x37
        /*0002*/ 	.short	(.L_511 - .L_510)
.L_510:
        /*0004*/ 	.word	0x00000082


	//----- nvinfo : EIATTR_KPARAM_INFO
	.align		4
.L_511:
        /*0008*/ 	.byte	0x04, 0x17
        /*000a*/ 	.short	(.L_513 - .L_512)
.L_512:
        /*000c*/ 	.word	0x00000000
        /*0010*/ 	.short	0x0002
        /*0012*/ 	.short	0x0008
        /*0014*/ 	.byte	0x00, 0xf0, 0x41, 0x00


	//----- nvinfo : EIATTR_KPARAM_INFO
	.align		4
.L_513:
        /*0018*/ 	.byte	0x04, 0x17
        /*001a*/ 	.short	(.L_515 - .L_514)
.L_514:
        /*001c*/ 	.word	0x00000000
        /*0020*/ 	.short	0x0001
        /*0022*/ 	.short	0x0004
        /*0024*/ 	.byte	0x00, 0xf0, 0x05, 0x00


	//----- nvinfo : EIATTR_KPARAM_INFO
	.align		4
.L_515:
        /*0028*/ 	.byte	0x04, 0x17
        /*002a*/ 	.short	(.L_517 - .L_516)
.L_516:
        /*002c*/ 	.word	0x00000000
        /*0030*/ 	.short	0x0000
        /*0032*/ 	.short	0x0000
        /*0034*/ 	.byte	0x00, 0xf0, 0x11, 0x00


	//----- nvinfo : EIATTR_SPARSE_MMA_MASK
	.align		4
.L_517:
        /*0038*/ 	.byte	0x03, 0x50
        /*003a*/ 	.short	0x0000


	//----- nvinfo : EIATTR_MAXREG_COUNT
	.align		4
        /*003c*/ 	.byte	0x03, 0x1b
        /*003e*/ 	.short	0x00ff


	//----- nvinfo : EIATTR_MERCURY_ISA_VERSION
	.align		4
        /*0040*/ 	.byte	0x03, 0x5f
        /*0042*/ 	.short	0x0101


	//----- nvinfo : EIATTR_VRC_CTA_INIT_COUNT
	.align		4
        /*0044*/ 	.byte	0x02, 0x4a
	.zero		1
	.zero		1


	//----- nvinfo : EIATTR_EXIT_INSTR_OFFSETS
	.align		4
        /*0048*/ 	.byte	0x04, 0x1c
        /*004a*/ 	.short	(.L_519 - .L_518)


	//   ....[0]....
.L_518:
        /*004c*/ 	.word	0x000009d0


	//   ....[1]....
        /*0050*/ 	.word	0x00000a20


	//   ....[2]....
        /*0054*/ 	.word	0x00000c40


	//----- nvinfo : EIATTR_MAX_THREADS
	.align		4
.L_519:
        /*0058*/ 	.byte	0x04, 0x05
        /*005a*/ 	.short	(.L_521 - .L_520)
.L_520:
        /*005c*/ 	.word	0x00000080
        /*0060*/ 	.word	0x00000001
        /*0064*/ 	.word	0x00000001


	//----- nvinfo : EIATTR_CRS_STACK_SIZE
	.align		4
.L_521:
        /*0068*/ 	.byte	0x04, 0x1e
        /*006a*/ 	.short	(.L_523 - .L_522)
.L_522:
        /*006c*/ 	.word	0x00000000


	//----- nvinfo : EIATTR_CBANK_PARAM_SIZE
	.align		4
.L_523:
        /*0070*/ 	.byte	0x03, 0x19
        /*0072*/ 	.short	0x0018


	//----- nvinfo : EIATTR_PARAM_CBANK
	.align		4
        /*0074*/ 	.byte	0x04, 0x0a
        /*0076*/ 	.short	(.L_525 - .L_524)
	.align		4
.L_524:
        /*0078*/ 	.word	index@(.nv.constant0._ZN2at6native29vectorized_elementwise_kernelILi8EZZZNS0_16tanh_kernel_cudaERNS_18TensorIteratorBaseEENKUlvE0_clEvENKUlvE2_clEvEUlN3c108BFloat16EE_St5arrayIPcLm2EEEEviT0_T1_)
        /*007c*/ 	.short	0x0380
        /*007e*/ 	.short	0x0018


	//----- nvinfo : EIATTR_SW_WAR
	.align		4
.L_525:
        /*0080*/ 	.byte	0x04, 0x36
        /*0082*/ 	.short	(.L_527 - .L_526)
.L_526:
        /*0084*/ 	.word	0x00000008
.L_527:


//--------------------- .nv.info._ZN2at6native18elementwise_kernelILi128ELi4EZNS0_15gpu_kernel_implIZZZNS0_16tanh_kernel_cudaERNS_18TensorIteratorBaseEENKUlvE0_clEvENKUlvE1_clEvEUlN3c104HalfEE_EEvS4_RKT_EUliE_EEviT1_ --------------------------
	.section	.nv.info._ZN2at6native18elementwise_kernelILi128ELi4EZNS0_15gpu_kernel_implIZZZNS0_16tanh_kernel_cudaERNS_18TensorIteratorBaseEENKUlvE0_clEvENKUlvE1_clEvEUlN3c104HalfEE_EEvS4_RKT_EUliE_EEviT1_,"",@"SHT_CUDA_INFO"
	.sectionflags	@""
	.align	4


	//----- nvinfo : EIATTR_CUDA_API_VERSION
	.align		4
        /*0000*/ 	.byte	0x04, 0x37
        /*0002*/ 	.short	(.L_529 - .L_528)
.L_528:
        /*0004*/ 	.word	0x00000082


	//----- nvinfo : EIATTR_KPARAM_INFO
	.align		4
.L_529:
        /*0008*/ 	.byte	0x04, 0x17
        /*000a*/ 	.short	(.L_531 - .L_530)
.L_530:
        /*000c*/ 	.word	0x00000000
        /*0010*/ 	.short	0x0001
        /*0012*/ 	.short	0x0008
        /*0014*/ 	.byte	0x00, 0xf0, 0x61, 0x08


	//----- nvinfo : EIATTR_KPARAM_INFO
	.align		4
.L_531:
        /*0018*/ 	.byte	0x04, 0x17
        /*001a*/ 	.short	(.L_533 - .L_532)
.L_532:
        /*001c*/ 	.word	0x00000000
        /*0020*/ 	.short	0x0000
        /*0022*/ 	.short	0x0000
        /*0024*/ 	.byte	0x00, 0xf0, 0x11, 0x00


	//----- nvinfo : EIATTR_SPARSE_MMA_MASK
	.align		4
.L_533:
        /*0028*/ 	.byte	0x03, 0x50
        /*002a*/ 	.short	0x0000


	//----- nvinfo : EIATTR_MAXREG_COUNT
	.align		4
        /*002c*/ 	.byte	0x03, 0x1b
        /*002e*/ 	.short	0x0080


	//----- nvinfo : EIATTR_EXTERNS
	.align		4
        /*0030*/ 	.byte	0x04, 0x0f
        /*0032*/ 	.short	(.L_535 - .L_534)


	//   ....[0]....
	.align		4
.L_534:
        /*0034*/ 	.word	index@(__assertfail)


	//----- nvinfo : EIATTR_MERCURY_ISA_VERSION
	.align		4
.L_535:
        /*0038*/ 	.byte	0x03, 0x5f
        /*003a*/ 	.short	0x0101


	//----- nvinfo : EIATTR_VRC_CTA_INIT_COUNT
	.align		4
        /*003c*/ 	.byte	0x02, 0x4a
	.zero		1
	.zero		1


	//----- nvinfo : EIATTR_SYSCALL_OFFSETS
	.align		4
        /*0040*/ 	.byte	0x04, 0x46
        /*0042*/ 	.short	(.L_537 - .L_536)


	//   ....[0]....
.L_536:
        /*0044*/ 	.word	0x000021f0


	//   ....[1]....
        /*0048*/ 	.word	0x00003100


	//   ....[2]....
        /*004c*/ 	.word	0x00005490


	//   ....[3]....
        /*0050*/ 	.word	0x000061d0


	//   ....[4]....
        /*0054*/ 	.word	0x00008670


	//   ....[5]....
        /*0058*/ 	.word	0x000093b0


	//   ....[6]....
        /*005c*/ 	.word	0x0000b860


	//   ....[7]....
        /*0060*/ 	.word	0x0000c570


	//----- nvinfo : EIATTR_EXIT_INSTR_OFFSETS
	.align		4
.L_537:
        /*0064*/ 	.byte	0x04, 0x1c
        /*0066*/ 	.short	(.L_539 - .L_538)


	//   ....[0]....
.L_538:
        /*0068*/ 	.word	0x00009690


	//   ....[1]....
        /*006c*/ 	.word	0x0000ba10


	//   ....[2]....
        /*0070*/ 	.word	0x0000ba50


	//   ....[3]....
        /*0074*/ 	.word	0x0000baf0


	//   ....[4]....
        /*0078*/ 	.word	0x0000bb30


	//   ....[5]....
        /*007c*/ 	.word	0x0000bb70


	//   ....[6]....
        /*0080*/ 	.word	0x0000bc00


	//   ....[7]....
        /*0084*/ 	.word	0x0000bc20


	//   ....[8]....
        /*0088*/ 	.word	0x0000bcc0


	//   ....[9]....
        /*008c*/ 	.word	0x0000bd10


	//   ....[10]....
        /*0090*/ 	.word	0x0000bd60


	//   ....[11]....
        /*0094*/ 	.word	0x0000be40


	//   ....[12]....
        /*0098*/ 	.word	0x0000bfb0


	//   ....[13]....
        /*009c*/ 	.word	0x0000c120


	//   ....[14]....
        /*00a0*/ 	.word	0x0000c280


	//   ....[15]....
        /*00a4*/ 	.word	0x0000c2c0


	//   ....[16]....
        /*00a8*/ 	.word	0x0000c300


	//   ....[17]....
        /*00ac*/ 	.word	0x0000c3b0


	//   ....[18]....
        /*00b0*/ 	.word	0x0000c410


	//   ....[19]....
        /*00b4*/ 	.word	0x0000c580


	//   ....[20]....
        /*00b8*/ 	.word	0x0000c690


	//   ....[21]....
        /*00bc*/ 	.word	0x0000c7d0


	//   ....[22]....
        /*00c0*/ 	.word	0x0000c810


	//----- nvinfo : EIATTR_MAX_THREADS
	.align		4
.L_539:
        /*00c4*/ 	.byte	0x04, 0x05
        /*00c6*/ 	.short	(.L_541 - .L_540)
.L_540:
        /*00c8*/ 	.word	0x00000080
        /*00cc*/ 	.word	0x00000001
        /*00d0*/ 	.word	0x00000001


	//----- nvinfo : EIATTR_CRS_STACK_SIZE
	.align		4
.L_541:
        /*00d4*/ 	.byte	0x04, 0x1e
        /*00d6*/ 	.short	(.L_543 - .L_542)
.L_542:
        /*00d8*/ 	.word	0x00000000


	//----- nvinfo : EIATTR_CBANK_PARAM_SIZE
	.align		4
.L_543:
        /*00dc*/ 	.byte	0x03, 0x19
        /*00de*/ 	.short	0x0220


	//----- nvinfo : EIATTR_PARAM_CBANK
	.align		4
        /*00e0*/ 	.byte	0x04, 0x0a
        /*00e2*/ 	.short	(.L_545 - .L_544)
	.align		4
.L_544:
        /*00e4*/ 	.word	index@(.nv.constant0._ZN2at6native18elementwise_kernelILi128ELi4EZNS0_15gpu_kernel_implIZZZNS0_16tanh_kernel_cudaERNS_18TensorIteratorBaseEENKUlvE0_clEvENKUlvE1_clEvEUlN3c104HalfEE_EEvS4_RKT_EUliE_EEviT1_)
        /*00e8*/ 	.short	0x0380
        /*00ea*/ 	.short	0x0220


	//----- nvinfo : EIATTR_SW_WAR
	.align		4
.L_545:
        /*00ec*/ 	.byte	0x04, 0x36
        /*00ee*/ 	.short	(.L_547 - .L_546)
.L_546:
        /*00f0*/ 	.word	0x00000008
.L_547:


//--------------------- .nv.info._ZN2at6native27unrolled_elementwise_kernelIZZZNS0_16tanh_kernel_cudaERNS_18TensorIteratorBaseEENKUlvE0_clEvENKUlvE1_clEvEUlN3c104HalfEE_St5arrayIPcLm2EELi4E23TrivialOffsetCalculatorILi1EjESD_NS0_6memory12LoadWithCastILi1EEENSE_13StoreWithCastILi1EEEEEviT_T0_T2_T3_T4_T5_ --------------------------
	.section	.nv.info._ZN2at6native27unrolled_elementwise_kernelIZZZNS0_16tanh_kernel_cudaERNS_18TensorIteratorBaseEENKUlvE0_clEvENKUlvE1_clEvEUlN3c104HalfEE_St5arrayIPcLm2EELi4E23TrivialOffsetCalculatorILi1EjESD_NS0_6memory12LoadWithCastILi1EEENSE_13StoreWithCastILi1EEEEEviT_T0_T2_T3_T4_T5_,"",@"SHT_CUDA_INFO"
	.sectionflags	@""
	.align	4


	//----- nvinfo : EIATTR_CUDA_API_VERSION
	.align		4
        /*0000*/ 	.byte	0x04, 0x37
        /*0002*/ 	.short	(.L_549 - .L_548)
.L_548:
        /*0004*/ 	.word	0x00000082


	//----- nvinfo : EIATTR_KPARAM_INFO
	.align		4
.L_549:
        /*0008*/ 	.byte	0x04, 0x17
        /*000a*/ 	.short	(.L_551 - .L_550)
.L_550:
        /*000c*/ 	.word	0x00000000
        /*0010*/ 	.short	0x0006
        /*0012*/ 	.short	0x0024
        /*0014*/ 	.byte	0x00, 0xf0, 0x21, 0x00


	//----- nvinfo : EIATTR_KPARAM_INFO
	.align		4
.L_551:
        /*0018*/ 	.byte	0x04, 0x17
        /*001a*/ 	.short	(.L_553 - .L_552)
.L_552:
        /*001c*/ 	.word	0x00000000
        /*0020*/ 	.short	0x0005
        /*0022*/ 	.short	0x001c
        /*0024*/ 	.byte	0x00, 0xf0, 0x21, 0x00


	//----- nvinfo : EIATTR_KPARAM_INFO
	.align		4
.L_553:
        /*0028*/ 	.byte	0x04, 0x17
        /*002a*/ 	.short	(.L_555 - .L_554)
.L_554:
        /*002c*/ 	.word	0x00000000
        /*0030*/ 	.short	0x0004
        /*0032*/ 	.short	0x0019
        /*0034*/ 	.byte	0x00, 0xf0, 0x05, 0x00


	//----- nvinfo : EIATTR_KPARAM_INFO
	.align		4
.L_555:
        /*0038*/ 	.byte	0x04, 0x17
        /*003a*/ 	.short	(.L_557 - .L_556)
.L_556:
        /*003c*/ 	.word	0x00000000
        /*0040*/ 	.short	0x0003
        /*0042*/ 	.short	0x0018
        /*0044*/ 	.byte	0x00, 0xf0, 0x05, 0x00


	//----- nvinfo : EIATTR_KPARAM_INFO
	.align		4
.L_557:
        /*0048*/ 	.byte	0x04, 0x17
        /*004a*/ 	.short	(.L_559 - .L_558)
.L_558:
        /*004c*/ 	.word	0x00000000
        /*0050*/ 	.short	0x0002
        /*0052*/ 	.short	0x0008
        /*0054*/ 	.byte	0x00, 0xf0, 0x41, 0x00


	//----- nvinfo : EIATTR_KPARAM_INFO
	.align		4
.L_559:
        /*0058*/ 	.byte	0x04, 0x17
        /*005a*/ 	.short	(.L_561 - .L_560)
.L_560:
        /*005c*/ 	.word	0x00000000
        /*0060*/ 	.short	0x0001
        /*0062*/ 	.short	0x0004
        /*0064*/ 	.byte	0x00, 0xf0, 0x05, 0x00


	//----- nvinfo : EIATTR_KPARAM_INFO
	.align		4
.L_561:
        /*0068*/ 	.byte	0x04, 0x17
        /*006a*/ 	.short	(.L_563 - .L_562)
.L_562:
        /*006c*/ 	.word	0x00000000
        /*0070*/ 	.short	0x0000
        /*0072*/ 	.short	0x0000
        /*0074*/ 	.byte	0x00, 0xf0, 0x11, 0x00


	//----- nvinfo : EIATTR_SPARSE_MMA_MASK
	.align		4
.L_563:
        /*0078*/ 	.byte	0x03, 0x50
        /*007a*/ 	.short	0x0000


	//----- nvinfo : EIATTR_MAXREG_COUNT
	.align		4
        /*007c*/ 	.byte	0x03, 0x1b
        /*007e*/ 	.short	0x00ff


	//----- nvinfo : EIATTR_EXTERNS
	.align		4
        /*0080*/ 	.byte	0x04, 0x0f
        /*0082*/ 	.short	(.L_565 - .L_564)


	//   ....[0]....
	.align		4
.L_564:
        /*0084*/ 	.word	index@(__assertfail)


	//----- nvinfo : EIATTR_MERCURY_ISA_VERSION
	.align		4
.L_565:
        /*0088*/ 	.byte	0x03, 0x5f
        /*008a*/ 	.short	0x0101


	//----- nvinfo : EIATTR_VRC_CTA_INIT_COUNT
	.align		4
        /*008c*/ 	.byte	0x02, 0x4a
	.zero		1
	.zero		1


	//----- nvinfo : EIATTR_SYSCALL_OFFSETS
	.align		4
        /*0090*/ 	.byte	0x04, 0x46
        /*0092*/ 	.short	(.L_567 - .L_566)


	//   ....[0]....
.L_566:
        /*0094*/ 	.word	0x00000fc0


	//   ....[1]....
        /*0098*/ 	.word	0x00002160


	//   ....[2]....
        /*009c*/ 	.word	0x00003240


	//   ....[3]....
        /*00a0*/ 	.word	0x00004240


	//   ....[4]....
        /*00a4*/ 	.word	0x00005340


	//   ....[5]....
        /*00a8*/ 	.word	0x00006200


	//   ....[6]....
        /*00ac*/ 	.word	0x00007180


	//   ....[7]....
        /*00b0*/ 	.word	0x00008100


	//----- nvinfo : EIATTR_EXIT_INSTR_OFFSETS
	.align		4
.L_567:
        /*00b4*/ 	.byte	0x04, 0x1c
        /*00b6*/ 	.short	(.L_569 - .L_568)


	//   ....[0]....
.L_568:
        /*00b8*/ 	.word	0x00007450


	//   ....[1]....
        /*00bc*/ 	.word	0x000075a0


	//   ....[2]....
        /*00c0*/ 	.word	0x000075e0


	//   ....[3]....
        /*00c4*/ 	.word	0x00007680


	//   ....[4]....
        /*00c8*/ 	.word	0x000076c0


	//   ....[5]....
        /*00cc*/ 	.word	0x00007700


	//   ....[6]....
        /*00d0*/ 	.word	0x00007790


	//   ....[7]....
        /*00d4*/ 	.word	0x000077b0


	//   ....[8]....
        /*00d8*/ 	.word	0x00007850


	//   ....[9]....
        /*00dc*/ 	.word	0x000078a0


	//   ....[10]....
        /*00e0*/ 	.word	0x000078f0


	//   ....[11]....
        /*00e4*/ 	.word	0x000079d0


	//   ....[12]....
        /*00e8*/ 	.word	0x00007b40


	//   ....[13]....
        /*00ec*/ 	.word	0x00007cb0


	//   ....[14]....
        /*00f0*/ 	.word	0x00007e10


	//   ....[15]....
        /*00f4*/ 	.word	0x00007e50


	//   ....[16]....
        /*00f8*/ 	.word	0x00007e90


	//   ....[17]....
        /*00fc*/ 	.word	0x00007f40


	//   ....[18]....
        /*0100*/ 	.word	0x00007fa0


	//   ....[19]....
        /*0104*/ 	.word	0x00008110


	//   ....[20]....
        /*0108*/ 	.word	0x00008220


	//   ....[21]....
        /*010c*/ 	.word	0x00008360


	//   ....[22]....
        /*0110*/ 	.word	0x000083a0


	//----- nvinfo : EIATTR_MAX_THREADS
	.align		4
.L_569:
        /*0114*/ 	.byte	0x04, 0x05
        /*0116*/ 	.short	(.L_571 - .L_570)
.L_570:
        /*0118*/ 	.word	0x00000080
        /*011c*/ 	.word	0x00000001
        /*0120*/ 	.word	0x00000001


	//----- nvinfo : EIATTR_CRS_STACK_SIZE
	.align		4
.L_571:
        /*0124*/ 	.byte	0x04, 0x1e
        /*0126*/ 	.short	(.L_573 - .L_572)
.L_572:
        /*0128*/ 	.word	0x00000000


	//----- nvinfo : EIATTR_CBANK_PARAM_SIZE
	.align		4
.L_573:
        /*012c*/ 	.byte	0x03, 0x19
        /*012e*/ 	.short	0x002c


	//----- nvinfo : EIATTR_PARAM_CBANK
	.align		4
        /*0130*/ 	.byte	0x04, 0x0a
        /*0132*/ 	.short	(.L_575 - .L_574)
	.align		4
.L_574:
        /*0134*/ 	.word	index@(.nv.constant0._ZN2at6native27unrolled_elementwise_kernelIZZZNS0_16tanh_kernel_cudaERNS_18TensorIteratorBaseEENKUlvE0_clEvENKUlvE1_clEvEUlN3c104HalfEE_St5arrayIPcLm2EELi4E23TrivialOffsetCalculatorILi1EjESD_NS0_6memory12LoadWithCastILi1EEENSE_13StoreWithCastILi1EEEEEviT_T0_T2_T3_T4_T5_)
        /*0138*/ 	.short	0x0380
        /*013a*/ 	.short	0x002c


	//----- nvinfo : EIATTR_SW_WAR
	.align		4
.L_575:
        /*013c*/ 	.byte	0x04, 0x36
        /*013e*/ 	.short	(.L_577 - .L_576)
.L_576:
        /*0140*/ 	.word	0x00000008
.L_577:


//--------------------- .nv.info._ZN2at6native18elementwise_kernelILi128ELi4EZNS0_22gpu_kernel_impl_nocastIZZZNS0_16tanh_kernel_cudaERNS_18TensorIteratorBaseEENKUlvE0_clEvENKUlvE1_clEvEUlN3c104HalfEE_EEvS4_RKT_EUliE_EEviT1_ --------------------------
	.section	.nv.info._ZN2at6native18elementwise_kernelILi128ELi4EZNS0_22gpu_kernel_impl_nocastIZZZNS0_16tanh_kernel_cudaERNS_18TensorIteratorBaseEENKUlvE0_clEvENKUlvE1_clEvEUlN3c104HalfEE_EEvS4_RKT_EUliE_EEviT1_,"",@"SHT_CUDA_INFO"
	.sectionflags	@""
	.align	4


	//----- nvinfo : EIATTR_CUDA_API_VERSION
	.align		4
        /*0000*/ 	.byte	0x04, 0x37
        /*0002*/ 	.short	(.L_579 - .L_578)
.L_578:
        /*0004*/ 	.word	0x00000082


	//----- nvinfo : EIATTR_KPARAM_INFO
	.align		4
.L_579:
        /*0008*/ 	.byte	0x04, 0x17
        /*000a*/ 	.short	(.L_581 - .L_580)
.L_580:
        /*000c*/ 	.word	0x00000000
        /*0010*/ 	.short	0x0001
        /*0012*/ 	.short	0x0008
        /*0014*/ 	.byte	0x00, 0xf0, 0x61, 0x08


	//----- nvinfo : EIATTR_KPARAM_INFO
	.align		4
.L_581:
        /*0018*/ 	.byte	0x04, 0x17
        /*001a*/ 	.short	(.L_583 - .L_582)
.L_582:
        /*001c*/ 	.word	0x00000000
        /*0020*/ 	.short	0x0000
        /*0022*/ 	.short	0x0000
        /*0024*/ 	.byte	0x00, 0xf0, 0x11, 0x00


	//----- nvinfo : EIATTR_SPARSE_MMA_MASK
	.align		4
.L_583:
        /*0028*/ 	.byte	0x03, 0x50
        /*002a*/ 	.short	0x0000


	//----- nvinfo : EIATTR_MAXREG_COUNT
	.align		4
        /*002c*/ 	.byte	0x03, 0x1b
        /*002e*/ 	.short	0x0080


	//----- nvinfo : EIATTR_MERCURY_ISA_VERSION
	.align		4
        /*0030*/ 	.byte	0x03, 0x5f
        /*0032*/ 	.short	0x0101


	//----- nvinfo : EIATTR_VRC_CTA_INIT_COUNT
	.align		4
        /*0034*/ 	.byte	0x02, 0x4a
	.zero		1
	.zero		1


	//----- nvinfo : EIATTR_EXIT_INSTR_OFFSETS
	.align		4
        /*0038*/ 	.byte	0x04, 0x1c
        /*003a*/ 	.short	(.L_585 - .L_584)


	//   ....[0]....
.L_584:
        /*003c*/ 	.word	0x00000300


	//   ....[1]....
        /*0040*/ 	.word	0x00000380


	//   ....[2]....
        /*0044*/ 	.word	0x00003ea0


	//   ....[3]....
        /*0048*/ 	.word	0x000051f0


	//----- nvinfo : EIATTR_MAX_THREADS
	.align		4
.L_585:
        /*004c*/ 	.byte	0x04, 0x05
        /*004e*/ 	.short	(.L_587 - .L_586)
.L_586:
        /*0050*/ 	.word	0x00000080
        /*0054*/ 	.word	0x00000001
        /*0058*/ 	.word	0x00000001


	//----- nvinfo : EIATTR_CRS_STACK_SIZE
	.align		4
.L_587:
        /*005c*/ 	.byte	0x04, 0x1e
        /*005e*/ 	.short	(.L_589 - .L_588)
.L_588:
        /*0060*/ 	.word	0x00000000


	//----- nvinfo : EIATTR_CBANK_PARAM_SIZE
	.align		4
.L_589:
        /*0064*/ 	.byte	0x03, 0x19
        /*0066*/ 	.short	0x0220


	//----- nvinfo : EIATTR_PARAM_CBANK
	.align		4
        /*0068*/ 	.byte	0x04, 0x0a
        /*006a*/ 	.short	(.L_591 - .L_590)
	.align		4
.L_590:
        /*006c*/ 	.word	index@(.nv.constant0._ZN2at6native18elementwise_kernelILi128ELi4EZNS0_22gpu_kernel_impl_nocastIZZZNS0_16tanh_kernel_cudaERNS_18TensorIteratorBaseEENKUlvE0_clEvENKUlvE1_clEvEUlN3c104HalfEE_EEvS4_RKT_EUliE_EEviT1_)
        /*0070*/ 	.short	0x0380
        /*0072*/ 	.short	0x0220


	//----- nvinfo : EIATTR_SW_WAR
	.align		4
.L_591:
        /*0074*/ 	.byte	0x04, 0x36
        /*0076*/ 	.short	(.L_593 - .L_592)
.L_592:
        /*0078*/ 	.word	0x00000008
.L_593:


//--------------------- .nv.info._ZN2at6native27unrolled_elementwise_kernelIZZZNS0_16tanh_kernel_cudaERNS_18TensorIteratorBaseEENKUlvE0_clEvENKUlvE1_clEvEUlN3c104HalfEE_St5arrayIPcLm2EELi4E23TrivialOffsetCalculatorILi1EjESD_NS0_6memory15LoadWithoutCastENSE_16StoreWithoutCastEEEviT_T0_T2_T3_T4_T5_ --------------------------
	.section	.nv.info._ZN2at6native27unrolled_elementwise_kernelIZZZNS0_16tanh_kernel_cudaERNS_18TensorIteratorBaseEENKUlvE0_clEvENKUlvE1_clEvEUlN3c104HalfEE_St5arrayIPcLm2EELi4E23TrivialOffsetCalculatorILi1EjESD_NS0_6memory15LoadWithoutCastENSE_16StoreWithoutCastEEEviT_T0_T2_T3_T4_T5_,"",@"SHT_CUDA_INFO"
	.sectionflags	@""
	.align	4


	//----- nvinfo : EIATTR_CUDA_API_VERSION
	.align		4
        /*0000*/ 	.byte	0x04, 0x37
        /*0002*/ 	.short	(.L_595 - .L_594)
.L_594:
        /*0004*/ 	.word	0x00000082


	//----- nvinfo : EIATTR_KPARAM_INFO
	.align		4
.L_595:
        /*0008*/ 	.byte	0x04, 0x17
        /*000a*/ 	.short	(.L_597 - .L_596)
.L_596:
        /*000c*/ 	.word	0x00000000
        /*0010*/ 	.short	0x0006
        /*0012*/ 	.short	0x001b
        /*0014*/ 	.byte	0x00, 0xf0, 0x05, 0x00


	//----- nvinfo : EIATTR_KPARAM_INFO
	.align		4
.L_597:
        /*0018*/ 	.byte	0x04, 0x17
        /*001a*/ 	.short	(.L_599 - .L_598)
.L_598:
        /*001c*/ 	.word	0x00000000
        /*0020*/ 	.short	0x0005
        /*0022*/ 	.short	0x001a
        /*0024*/ 	.byte	0x00, 0xf0, 0x05, 0x00


	//----- nvinfo : EIATTR_KPARAM_INFO
	.align		4
.L_599:
        /*0028*/ 	.byte	0x04, 0x17
        /*002a*/ 	.short	(.L_601 - .L_600)
.L_600:
        /*002c*/ 	.word	0x00000000
        /*0030*/ 	.short	0x0004
        /*0032*/ 	.short	0x0019
        /*0034*/ 	.byte	0x00, 0xf0, 0x05, 0x00


	//----- nvinfo : EIATTR_KPARAM_INFO
	.align		4
.L_601:
        /*0038*/ 	.byte	0x04, 0x17
        /*003a*/ 	.short	(.L_603 - .L_602)
.L_602:
        /*003c*/ 	.word	0x00000000
        /*0040*/ 	.short	0x0003
        /*0042*/ 	.short	0x0018
        /*0044*/ 	.byte	0x00, 0xf0, 0x05, 0x00


	//----- nvinfo : EIATTR_KPARAM_INFO
	.align		4
.L_603:
        /*0048*/ 	.byte	0x04, 0x17
        /*004a*/ 	.short	(.L_605 - .L_604)
.L_604:
        /*004c*/ 	.word	0x00000000
        /*0050*/ 	.short	0x0002
        /*0052*/ 	.short	0x0008
        /*0054*/ 	.byte	0x00, 0xf0, 0x41, 0x00


	//----- nvinfo : EIATTR_KPARAM_INFO
	.align		4
.L_605:
        /*0058*/ 	.byte	0x04, 0x17
        /*005a*/ 	.short	(.L_607 - .L_606)
.L_606:
        /*005c*/ 	.word	0x00000000
        /*0060*/ 	.short	0x0001
        /*0062*/ 	.short	0x0004
        /*0064*/ 	.byte	0x00, 0xf0, 0x05, 0x00


	//----- nvinfo : EIATTR_KPARAM_INFO
	.align		4
.L_607:
        /*0068*/ 	.byte	0x04, 0x17
        /*006a*/ 	.short	(.L_609 - .L_608)
.L_608:
        /*006c*/ 	.word	0x00000000
        /*0070*/ 	.short	0x0000
        /*0072*/ 	.short	0x0000
        /*0074*/ 	.byte	0x00, 0xf0, 0x11, 0x00


	//----- nvinfo : EIATTR_SPARSE_MMA_MASK
	.align		4
.L_609:
        /*0078*/ 	.byte	0x03, 0x50
        /*007a*/ 	.short	0x0000


	//----- nvinfo : EIATTR_MAXREG_COUNT
	.align		4
        /*007c*/ 	.byte	0x03, 0x1b
        /*007e*/ 	.short	0x00ff


	//----- nvinfo : EIATTR_MERCURY_ISA_VERSION
	.align		4
        /*0080*/ 	.byte	0x03, 0x5f
        /*0082*/ 	.short	0x0101


	//----- nvinfo : EIATTR_VRC_CTA_INIT_COUNT
	.align		4
        /*0084*/ 	.byte	0x02, 0x4a
	.zero		1
	.zero		1


	//----- nvinfo : EIATTR_EXIT_INSTR_OFFSETS
	.align		4
        /*0088*/ 	.byte	0x04, 0x1c
        /*008a*/ 	.short	(.L_611 - .L_610)


	//   ....[0]....
.L_610:
        /*008c*/ 	.word	0x00000470


	//   ....[1]....
        /*0090*/ 	.word	0x000004f0


	//----- nvinfo : EIATTR_MAX_THREADS
	.align		4
.L_611:
        /*0094*/ 	.byte	0x04, 0x05
        /*0096*/ 	.short	(.L_613 - .L_612)
.L_612:
        /*0098*/ 	.word	0x00000080
        /*009c*/ 	.word	0x00000001
        /*00a0*/ 	.word	0x00000001


	//----- nvinfo : EIATTR_CRS_STACK_SIZE
	.align		4
.L_613:
        /*00a4*/ 	.byte	0x04, 0x1e
        /*00a6*/ 	.short	(.L_615 - .L_614)
.L_614:
        /*00a8*/ 	.word	0x00000000


	//----- nvinfo : EIATTR_CBANK_PARAM_SIZE
	.align		4
.L_615:
        /*00ac*/ 	.byte	0x03, 0x19
        /*00ae*/ 	.short	0x001c


	//----- nvinfo : EIATTR_PARAM_CBANK
	.align		4
        /*00b0*/ 	.byte	0x04, 0x0a
        /*00b2*/ 	.short	(.L_617 - .L_616)
	.align		4
.L_616:
        /*00b4*/ 	.word	index@(.nv.constant0._ZN2at6native27unrolled_elementwise_kernelIZZZNS0_16tanh_kernel_cudaERNS_18TensorIteratorBaseEENKUlvE0_clEvENKUlvE1_clEvEUlN3c104HalfEE_St5arrayIPcLm2EELi4E23TrivialOffsetCalculatorILi1EjESD_NS0_6memory15LoadWithoutCastENSE_16StoreWithoutCastEEEviT_T0_T2_T3_T4_T5_)
        /*00b8*/ 	.short	0x0380
        /*00ba*/ 	.short	0x001c


	//----- nvinfo : EIATTR_SW_WAR
	.align		4
.L_617:
        /*00bc*/ 	.byte	0x04, 0x36
        /*00be*/ 	.short	(.L_619 - .L_618)
.L_618:
        /*00c0*/ 	.word	0x00000008
.L_619:


//--------------------- .nv.info._ZN2at6native29vectorized_elementwise_kernelILi2EZZZNS0_16tanh_kernel_cudaERNS_18TensorIteratorBaseEENKUlvE0_clEvENKUlvE1_clEvEUlN3c104HalfEE_St5arrayIPcLm2EEEEviT0_T1_ --------------------------
	.section	.nv.info._ZN2at6native29vectorized_elementwise_kernelILi2EZZZNS0_16tanh_kernel_cudaERNS_18TensorIteratorBaseEENKUlvE0_clEvENKUlvE1_clEvEUlN3c104HalfEE_St5arrayIPcLm2EEEEviT0_T1_,"",@"SHT_CUDA_INFO"
	.sectionflags	@""
	.align	4


	//----- nvinfo : EIATTR_CUDA_API_VERSION
	.align		4
        /*0000*/ 	.byte	0x04, 0x37
        /*0002*/ 	.short	(.L_621 - .L_620)
.L_620:
        /*0004*/ 	.word	0x00000082


	//----- nvinfo : EIATTR_KPARAM_INFO
	.align		4
.L_621:
        /*0008*/ 	.byte	0x04, 0x17
        /*000a*/ 	.short	(.L_623 - .L_622)
.L_622:
        /*000c*/ 	.word	0x00000000
        /*0010*/ 	.short	0x0002
        /*0012*/ 	.short	0x0008
        /*0014*/ 	.byte	0x00, 0xf0, 0x41, 0x00


	//----- nvinfo : EIATTR_KPARAM_INFO
	.align		4
.L_623:
        /*0018*/ 	.byte	0x04, 0x17
        /*001a*/ 	.short	(.L_625 - .L_624)
.L_624:
        /*001c*/ 	.word	0x00000000
        /*0020*/ 	.short	0x0001
        /*0022*/ 	.short	0x0004
        /*0024*/ 	.byte	0x00, 0xf0, 0x05, 0x00


	//----- nvinfo : EIATTR_KPARAM_INFO
	.align		4
.L_625:
        /*0028*/ 	.byte	0x04, 0x17
        /*002a*/ 	.short	(.L_627 - .L_626)
.L_626:
        /*002c*/ 	.word	0x00000000
        /*0030*/ 	.short	0x0000
        /*0032*/ 	.short	0x0000
        /*0034*/ 	.byte	0x00, 0xf0, 0x11, 0x00


	//----- nvinfo : EIATTR_SPARSE_MMA_MASK
	.align		4
.L_627:
        /*0038*/ 	.byte	0x03, 0x50
        /*003a*/ 	.short	0x0000


	//----- nvinfo : EIATTR_MAXREG_COUNT
	.align		4
        /*003c*/ 	.byte	0x03, 0x1b
        /*003e*/ 	.short	0x00ff


	//----- nvinfo : EIATTR_MERCURY_ISA_VERSION
	.align		4
        /*0040*/ 	.byte	0x03, 0x5f
        /*0042*/ 	.short	0x0101


	//----- nvinfo : EIATTR_VRC_CTA_INIT_COUNT
	.align		4
        /*0044*/ 	.byte	0x02, 0x4a
	.zero		1
	.zero		1


	//----- nvinfo : EIATTR_EXIT_INSTR_OFFSETS
	.align		4
        /*0048*/ 	.byte	0x04, 0x1c
        /*004a*/ 	.short	(.L_629 - .L_628)


	//   ....[0]....
.L_628:
        /*004c*/ 	.word	0x000009d0


	//   ....[1]....
        /*0050*/ 	.word	0x00000a20


	//   ....[2]....
        /*0054*/ 	.word	0x00000c60


	//----- nvinfo : EIATTR_MAX_THREADS
	.align		4
.L_629:
        /*0058*/ 	.byte	0x04, 0x05
        /*005a*/ 	.short	(.L_631 - .L_630)
.L_630:
        /*005c*/ 	.word	0x00000080
        /*0060*/ 	.word	0x00000001
        /*0064*/ 	.word	0x00000001


	//----- nvinfo : EIATTR_CRS_STACK_SIZE
	.align		4
.L_631:
        /*0068*/ 	.byte	0x04, 0x1e
        /*006a*/ 	.short	(.L_633 - .L_632)
.L_632:
        /*006c*/ 	.word	0x00000000


	//----- nvinfo : EIATTR_CBANK_PARAM_SIZE
	.align		4
.L_633:
        /*0070*/ 	.byte	0x03, 0x19
        /*0072*/ 	.short	0x0018


	//----- nvinfo : EIATTR_PARAM_CBANK
	.align		4
        /*0074*/ 	.byte	0x04, 0x0a
        /*0076*/ 	.short	(.L_635 - .L_634)
	.align		4
.L_634:
        /*0078*/ 	.word	index@(.nv.constant0._ZN2at6native29vectorized_elementwise_kernelILi2EZZZNS0_16tanh_kernel_cudaERNS_18TensorIteratorBaseEENKUlvE0_clEvENKUlvE1_clEvEUlN3c104HalfEE_St5arrayIPcLm2EEEEviT0_T1_)
        /*007c*/ 	.short	0x0380
        /*007e*/ 	.short	0x0018


	//----- nvinfo : EIATTR_SW_WAR
	.align		4
.L_635:
        /*0080*/ 	.byte	0x04, 0x36
        /*0082*/ 	.short	(.L_637 - .L_636)
.L_636:
        /*0084*/ 	.word	0x00000008
.L_637:


//--------------------- .nv.info._ZN2at6native29vectorized_elementwise_kernelILi4EZZZNS0_16tanh_kernel_cudaERNS_18TensorIteratorBaseEENKUlvE0_clEvENKUlvE1_clEvEUlN3c104HalfEE_St5arrayIPcLm2EEEEviT0_T1_ --------------------------
	.section	.nv.info._ZN2at6native29vectorized_elementwise_kernelILi4EZZZNS0_16tanh_kernel_cudaERNS_18TensorIteratorBaseEENKUlvE0_clEvENKUlvE1_clEvEUlN3c104HalfEE_St5arrayIPcLm2EEEEviT0_T1_,"",@"SHT_CUDA_INFO"
	.sectionflags	@""
	.align	4


	//----- nvinfo : EIATTR_CUDA_API_VERSION
	.align		4
        /*0000*/ 	.byte	0x04, 0x37
        /*0002*/ 	.short	(.L_639 - .L_638)
.L_638:
        /*0004*/ 	.word	0x00000082


	//----- nvinfo : EIATTR_KPARAM_INFO
	.align		4
.L_639:
        /*0008*/ 	.byte	0x04, 0x17
        /*000a*/ 	.short	(.L_641 - .L_640)
.L_640:
        /*000c*/ 	.word	0x00000000
        /*0010*/ 	.short	0x0002
        /*0012*/ 	.short	0x0008
        /*0014*/ 	.byte	0x00, 0xf0, 0x41, 0x00


	//----- nvinfo : EIATTR_KPARAM_INFO
	.align		4
.L_641:
        /*0018*/ 	.byte	0x04, 0x17
        /*001a*/ 	.short	(.L_643 - .L_642)
.L_642:
        /*001c*/ 	.word	0x00000000
        /*0020*/ 	.short	0x0001
        /*0022*/ 	.short	0x0004
        /*0024*/ 	.byte	0x00, 0xf0, 0x05, 0x00


	//----- nvinfo : EIATTR_KPARAM_INFO
	.align		4
.L_643:
        /*0028*/ 	.byte	0x04, 0x17
        /*002a*/ 	.short	(.L_645 - .L_644)
.L_644:
        /*002c*/ 	.word	0x00000000
        /*0030*/ 	.short	0x0000
        /*0032*/ 	.short	0x0000
        /*0034*/ 	.byte	0x00, 0xf0, 0x11, 0x00


	//----- nvinfo : EIATTR_SPARSE_MMA_MASK
	.align		4
.L_645:
        /*0038*/ 	.byte	0x03, 0x50
        /*003a*/ 	.short	0x0000


	//----- nvinfo : EIATTR_MAXREG_COUNT
	.align		4
        /*003c*/ 	.byte	0x03, 0x1b
        /*003e*/ 	.short	0x00ff


	//----- nvinfo : EIATTR_MERCURY_ISA_VERSION
	.align		4
        /*0040*/ 	.byte	0x03, 0x5f
        /*0042*/ 	.short	0x0101


	//----- nvinfo : EIATTR_VRC_CTA_INIT_COUNT
	.align		4
        /*0044*/ 	.byte	0x02, 0x4a
	.zero		1
	.zero		1


	//----- nvinfo : EIATTR_EXIT_INSTR_OFFSETS
	.align		4
        /*0048*/ 	.byte	0x04, 0x1c
        /*004a*/ 	.short	(.L_647 - .L_646)


	//   ....[0]....
.L_646:
        /*004c*/ 	.word	0x000009d0


	//   ....[1]....
        /*0050*/ 	.word	0x00000a20


	//   ....[2]....
        /*0054*/ 	.word	0x00000c20


	//----- nvinfo : EIATTR_MAX_THREADS
	.align		4
.L_647:
        /*0058*/ 	.byte	0x04, 0x05
        /*005a*/ 	.short	(.L_649 - .L_648)
.L_648:
        /*005c*/ 	.word	0x00000080
        /*0060*/ 	.word	0x00000001
        /*0064*/ 	.word	0x00000001


	//----- nvinfo : EIATTR_CRS_STACK_SIZE
	.align		4
.L_649:
        /*0068*/ 	.byte	0x04, 0x1e
        /*006a*/ 	.short	(.L_651 - .L_650)
.L_650:
        /*006c*/ 	.word	0x00000000


	//----- nvinfo : EIATTR_CBANK_PARAM_SIZE
	.align		4
.L_651:
        /*0070*/ 	.byte	0x03, 0x19
        /*0072*/ 	.short	0x0018


	//----- nvinfo : EIATTR_PARAM_CBANK
	.align		4
        /*0074*/ 	.byte	0x04, 0x0a
        /*0076*/ 	.short	(.L_653 - .L_652)
	.align		4
.L_652:
        /*0078*/ 	.word	index@(.nv.constant0._ZN2at6native29vectorized_elementwise_kernelILi4EZZZNS0_16tanh_kernel_cudaERNS_18TensorIteratorBaseEENKUlvE0_clEvENKUlvE1_clEvEUlN3c104HalfEE_St5arrayIPcLm2EEEEviT0_T1_)
        /*007c*/ 	.short	0x0380
        /*007e*/ 	.short	0x0018


	//----- nvinfo : EIATTR_SW_WAR
	.align		4
.L_653:
        /*0080*/ 	.byte	0x04, 0x36
        /*0082*/ 	.short	(.L_655 - .L_654)
.L_654:
        /*0084*/ 	.word	0x00000008
.L_655:


//--------------------- .nv.info._ZN2at6native29vectorized_elementwise_kernelILi8EZZZNS0_16tanh_kernel_cudaERNS_18TensorIteratorBaseEENKUlvE0_clEvENKUlvE1_clEvEUlN3c104HalfEE_St5arrayIPcLm2EEEEviT0_T1_ --------------------------
	.section	.nv.info._ZN2at6native29vectorized_elementwise_kernelILi8EZZZNS0_16tanh_kernel_cudaERNS_18TensorIteratorBaseEENKUlvE0_clEvENKUlvE1_clEvEUlN3c104HalfEE_St5arrayIPcLm2EEEEviT0_T1_,"",@"SHT_CUDA_INFO"
	.sectionflags	@""
	.align	4


	//----- nvinfo : EIATTR_CUDA_API_VERSION
	.align		4
        /*0000*/ 	.byte	0x04, 0x37
        /*0002*/ 	.short	(.L_657 - .L_656)
.L_656:
        /*0004*/ 	.word	0x00000082


	//----- nvinfo : EIATTR_KPARAM_INFO
	.align		4
.L_657:
        /*0008*/ 	.byte	0x04, 0x17
        /*000a*/ 	.short	(.L_659 - .L_658)
.L_658:
        /*000c*/ 	.word	0x00000000
        /*0010*/ 	.short	0x0002
        /*0012*/ 	.short	0x0008
        /*0014*/ 	.byte	0x00, 0xf0, 0x41, 0x00


	//----- nvinfo : EIATTR_KPARAM_INFO
	.align		4
.L_659:
        /*0018*/ 	.byte	0x04, 0x17
        /*001a*/ 	.short	(.L_661 - .L_660)
.L_660:
        /*001c*/ 	.word	0x00000000
        /*0020*/ 	.short	0x0001
        /*0022*/ 	.short	0x0004
        /*0024*/ 	.byte	0x00, 0xf0, 0x05, 0x00


	//----- nvinfo : EIATTR_KPARAM_INFO
	.align		4
.L_661:
        /*0028*/ 	.byte	0x04, 0x17
        /*002a*/ 	.short	(.L_663 - .L_662)
.L_662:
        /*002c*/ 	.word	0x00000000
        /*0030*/ 	.short	0x0000
        /*0032*/ 	.short	0x0000
        /*0034*/ 	.byte	0x00, 0xf0, 0x11, 0x00


	//----- nvinfo : EIATTR_SPARSE_MMA_MASK
	.align		4
.L_663:
        /*0038*/ 	.byte	0x03, 0x50
        /*003a*/ 	.short	0x0000


	//----- nvinfo : EIATTR_MAXREG_COUNT
	.align		4
        /*003c*/ 	.byte	0x03, 0x1b
        /*003e*/ 	.short	0x00ff


	//----- nvinfo : EIATTR_MERCURY_ISA_VERSION
	.align		4
        /*0040*/ 	.byte	0x03, 0x5f
        /*0042*/ 	.short	0x0101


	//----- nvinfo : EIATTR_VRC_CTA_INIT_COUNT
	.align		4
        /*0044*/ 	.byte	0x02, 0x4a
	.zero		1
	.zero		1


	//----- nvinfo : EIATTR_EXIT_INSTR_OFFSETS
	.align		4
        /*0048*/ 	.byte	0x04, 0x1c
        /*004a*/ 	.short	(.L_665 - .L_664)


	//   ....[0]....
.L_664:
        /*004c*/ 	.word	0x000009d0


	//   ....[1]....
        /*0050*/ 	.word	0x00000a20


	//   ....[2]....
        /*0054*/ 	.word	0x00000c00


	//----- nvinfo : EIATTR_MAX_THREADS
	.align		4
.L_665:
        /*0058*/ 	.byte	0x04, 0x05
        /*005a*/ 	.short	(.L_667 - .L_666)
.L_666:
        /*005c*/ 	.word	0x00000080
        /*0060*/ 	.word	0x00000001
        /*0064*/ 	.word	0x00000001


	//----- nvinfo : EIATTR_CRS_STACK_SIZE
	.align		4
.L_667:
        /*0068*/ 	.byte	0x04, 0x1e
        /*006a*/ 	.short	(.L_669 - .L_668)
.L_668:
        /*006c*/ 	.word	0x00000000


	//----- nvinfo : EIATTR_CBANK_PARAM_SIZE
	.align		4
.L_669:
        /*0070*/ 	.byte	0x03, 0x19
        /*0072*/ 	.short	0x0018


	//----- nvinfo : EIATTR_PARAM_CBANK
	.align		4
        /*0074*/ 	.byte	0x04, 0x0a
        /*0076*/ 	.short	(.L_671 - .L_670)
	.align		4
.L_670:
        /*0078*/ 	.word	index@(.nv.constant0._ZN2at6native29vectorized_elementwise_kernelILi8EZZZNS0_16tanh_kernel_cudaERNS_18TensorIteratorBaseEENKUlvE0_clEvENKUlvE1_clEvEUlN3c104HalfEE_St5arrayIPcLm2EEEEviT0_T1_)
        /*007c*/ 	.short	0x0380
        /*007e*/ 	.short	0x0018


	//----- nvinfo : EIATTR_SW_WAR
	.align		4
.L_671:
        /*0080*/ 	.byte	0x04, 0x36
        /*0082*/ 	.short	(.L_673 - .L_672)
.L_672:
        /*0084*/ 	.word	0x00000008
.L_673:


//--------------------- .nv.info._ZN2at6native18elementwise_kernelILi128ELi4EZNS0_15gpu_kernel_implIZZZNS0_16tanh_kernel_cudaERNS_18TensorIteratorBaseEENKUlvE0_clEvENKUlvE0_clEvEUlfE_EEvS4_RKT_EUliE_EEviT1_ --------------------------
	.section	.nv.info._ZN2at6native18elementwise_kernelILi128ELi4EZNS0_15gpu_kernel_implIZZZNS0_16tanh_kernel_cudaERNS_18TensorIteratorBaseEENKUlvE0_clEvENKUlvE0_clEvEUlfE_EEvS4_RKT_EUliE_EEviT1_,"",@"SHT_CUDA_INFO"
	.sectionflags	@""
	.align	4


	//----- nvinfo : EIATTR_CUDA_API_VERSION
	.align		4
        /*0000*/ 	.byte	0x04, 0x37
        /*0002*/ 	.short	(.L_675 - .L_674)
.L_674:
        /*0004*/ 	.word	0x00000082


	//----- nvinfo : EIATTR_KPARAM_INFO
	.align		4
.L_675:
        /*0008*/ 	.byte	0x04, 0x17
        /*000a*/ 	.short	(.L_677 - .L_676)
.L_676:
        /*000c*/ 	.word	0x00000000
        /*0010*/ 	.short	0x0001
        /*0012*/ 	.short	0x0008
        /*0014*/ 	.byte	0x00, 0xf0, 0x61, 0x08


	//----- nvinfo : EIATTR_KPARAM_INFO
	.align		4
.L_677:
        /*0018*/ 	.byte	0x04, 0x17
        /*001a*/ 	.short	(.L_679 - .L_678)
.L_678:
        /*001c*/ 	.word	0x00000000
        /*0020*/ 	.short	0x0000
        /*0022*/ 	.short	0x0000
        /*0024*/ 	.byte	0x00, 0xf0, 0x11, 0x00


	//----- nvinfo : EIATTR_SPARSE_MMA_MASK
	.align		4
.L_679:
        /*0028*/ 	.byte	0x03, 0x50
        /*002a*/ 	.short	0x0000


	//----- nvinfo : EIATTR_MAXREG_COUNT
	.align		4
        /*002c*/ 	.byte	0x03, 0x1b
        /*002e*/ 	.short	0x0080


	//----- nvinfo : EIATTR_EXTERNS
	.align		4
        /*0030*/ 	.byte	0x04, 0x0f
        /*0032*/ 	.short	(.L_681 - .L_680)


	//   ....[0]....
	.align		4
.L_680:
        /*0034*/ 	.word	index@(__assertfail)


	//----- nvinfo : EIATTR_MERCURY_ISA_VERSION
	.align		4
.L_681:
        /*0038*/ 	.byte	0x03, 0x5f
        /*003a*/ 	.short	0x0101


	//----- nvinfo : EIATTR_VRC_CTA_INIT_COUNT
	.align		4
        /*003c*/ 	.byte	0x02, 0x4a
	.zero		1
	.zero		1


	//----- nvinfo : EIATTR_SYSCALL_OFFSETS
	.align		4
        /*0040*/ 	.byte	0x04, 0x46
        /*0042*/ 	.short	(.L_683 - .L_682)


	//   ....[0]....
.L_682:
        /*0044*/ 	.word	0x000020d0


	//   ....[1]....
        /*0048*/ 	.word	0x00002e90


	//   ....[2]....
        /*004c*/ 	.word	0x000050a0


	//   ....[3]....
        /*0050*/ 	.word	0x00005cc0


	//   ....[4]....
        /*0054*/ 	.word	0x00007fe0


	//   ....[5]....
        /*0058*/ 	.word	0x00008c00


	//   ....[6]....
        /*005c*/ 	.word	0x0000af30


	//   ....[7]....
        /*0060*/ 	.word	0x0000bb20


	//----- nvinfo : EIATTR_EXIT_INSTR_OFFSETS
	.align		4
.L_683:
        /*0064*/ 	.byte	0x04, 0x1c
        /*0066*/ 	.short	(.L_685 - .L_684)


	//   ....[0]....
.L_684:
        /*0068*/ 	.word	0x00008eb0


	//   ....[1]....
        /*006c*/ 	.word	0x0000b0a0


	//   ....[2]....
        /*0070*/ 	.word	0x0000b0e0


	//   ....[3]....
        /*0074*/ 	.word	0x0000b170


	//   ....[4]....
        /*0078*/ 	.word	0x0000b1a0


	//   ....[5]....
        /*007c*/ 	.word	0x0000b1d0


	//   ....[6]....
        /*0080*/ 	.word	0x0000b250


	//   ....[7]....
        /*0084*/ 	.word	0x0000b280


	//   ....[8]....
        /*0088*/ 	.word	0x0000b310


	//   ....[9]....
        /*008c*/ 	.word	0x0000b350


	//   ....[10]....
        /*0090*/ 	.word	0x0000b390


	//   ....[11]....
        /*0094*/ 	.word	0x0000b460


	//   ....[12]....
        /*0098*/ 	.word	0x0000b5c0


	//   ....[13]....
        /*009c*/ 	.word	0x0000b720


	//   ....[14]....
        /*00a0*/ 	.word	0x0000b870


	//   ....[15]....
        /*00a4*/ 	.word	0x0000b8a0


	//   ....[16]....
        /*00a8*/ 	.word	0x0000b8d0


	//   ....[17]....
        /*00ac*/ 	.word	0x0000b970


	//   ....[18]....
        /*00b0*/ 	.word	0x0000b9c0


	//   ....[19]....
        /*00b4*/ 	.word	0x0000bb30


	//   ....[20]....
        /*00b8*/ 	.word	0x0000bc30


	//   ....[21]....
        /*00bc*/ 	.word	0x0000bd60


	//   ....[22]....
        /*00c0*/ 	.word	0x0000bd90


	//----- nvinfo : EIATTR_MAX_THREADS
	.align		4
.L_685:
        /*00c4*/ 	.byte	0x04, 0x05
        /*00c6*/ 	.short	(.L_687 - .L_686)
.L_686:
        /*00c8*/ 	.word	0x00000080
        /*00cc*/ 	.word	0x00000001
        /*00d0*/ 	.word	0x00000001


	//----- nvinfo : EIATTR_CRS_STACK_SIZE
	.align		4
.L_687:
        /*00d4*/ 	.byte	0x04, 0x1e
        /*00d6*/ 	.short	(.L_689 - .L_688)
.L_688:
        /*00d8*/ 	.word	0x00000000


	//----- nvinfo : EIATTR_CBANK_PARAM_SIZE
	.align		4
.L_689:
        /*00dc*/ 	.byte	0x03, 0x19
        /*00de*/ 	.short	0x0220


	//----- nvinfo : EIATTR_PARAM_CBANK
	.align		4
        /*00e0*/ 	.byte	0x04, 0x0a
        /*00e2*/ 	.short	(.L_691 - .L_690)
	.align		4
.L_690:
        /*00e4*/ 	.word	index@(.nv.constant0._ZN2at6native18elementwise_kernelILi128ELi4EZNS0_15gpu_kernel_implIZZZNS0_16tanh_kernel_cudaERNS_18TensorIteratorBaseEENKUlvE0_clEvENKUlvE0_clEvEUlfE_EEvS4_RKT_EUliE_EEviT1_)
        /*00e8*/ 	.short	0x0380
        /*00ea*/ 	.short	0x0220


	//----- nvinfo : EIATTR_SW_WAR
	.align		4
.L_691:
        /*00ec*/ 	.byte	0x04, 0x36
        /*00ee*/ 	.short	(.L_693 - .L_692)
.L_692:
        /*00f0*/ 	.word	0x00000008
.L_693:


//--------------------- .nv.info._ZN2at6native27unrolled_elementwise_kernelIZZZNS0_16tanh_kernel_cudaERNS_18TensorIteratorBaseEENKUlvE0_clEvENKUlvE0_clEvEUlfE_St5arrayIPcLm2EELi4E23TrivialOffsetCalculatorILi1EjESB_NS0_6memory12LoadWithCastILi1EEENSC_13StoreWithCastILi1EEEEEviT_T0_T2_T3_T4_T5_ --------------------------
	.section	.nv.info._ZN2at6native27unrolled_elementwise_kernelIZZZNS0_16tanh_kernel_cudaERNS_18TensorIteratorBaseEENKUlvE0_clEvENKUlvE0_clEvEUlfE_St5arrayIPcLm2EELi4E23TrivialOffsetCalculatorILi1EjESB_NS0_6memory12LoadWithCastILi1EEENSC_13StoreWithCastILi1EEEEEviT_T0_T2_T3_T4_T5_,"",@"SHT_CUDA_INFO"
	.sectionflags	@""
	.align	4


	//----- nvinfo : EIATTR_CUDA_API_VERSION
	.align		4
        /*0000*/ 	.byte	0x04, 0x37
        /*0002*/ 	.short	(.L_695 - .L_694)
.L_694:
        /*0004*/ 	.word	0x00000082


	//----- nvinfo : EIATTR_KPARAM_INFO
	.align		4
.L_695:
        /*0008*/ 	.byte	0x04, 0x17
        /*000a*/ 	.short	(.L_697 - .L_696)
.L_696:
        /*000c*/ 	.word	0x00000000
        /*0010*/ 	.short	0x0006
        /*0012*/ 	.short	0x0024
        /*0014*/ 	.byte	0x00, 0xf0, 0x21, 0x00


	//----- nvinfo : EIATTR_KPARAM_INFO
	.align		4
.L_697:
        /*0018*/ 	.byte	0x04, 0x17
        /*001a*/ 	.short	(.L_699 - .L_698)
.L_698:
        /*001c*/ 	.word	0x00000000
        /*0020*/ 	.short	0x0005
        /*0022*/ 	.short	0x001c
        /*0024*/ 	.byte	0x00, 0xf0, 0x21, 0x00


	//----- nvinfo : EIATTR_KPARAM_INFO
	.align		4
.L_699:
        /*0028*/ 	.byte	0x04, 0x17
        /*002a*/ 	.short	(.L_701 - .L_700)
.L_700:
        /*002c*/ 	.word	0x00000000
        /*0030*/ 	.short	0x0004
        /*0032*/ 	.short	0x0019
        /*0034*/ 	.byte	0x00, 0xf0, 0x05, 0x00


	//----- nvinfo : EIATTR_KPARAM_INFO
	.align		4
.L_701:
        /*0038*/ 	.byte	0x04, 0x17
        /*003a*/ 	.short	(.L_703 - .L_702)
.L_702:
        /*003c*/ 	.word	0x00000000
        /*0040*/ 	.short	0x0003
        /*0042*/ 	.short	0x0018
        /*0044*/ 	.byte	0x00, 0xf0, 0x05, 0x00


	//----- nvinfo : EIATTR_KPARAM_INFO
	.align		4
.L_703:
        /*0048*/ 	.byte	0x04, 0x17
        /*004a*/ 	.short	(.L_705 - .L_704)
.L_704:
        /*004c*/ 	.word	0x00000000
        /*0050*/ 	.short	0x0002
        /*0052*/ 	.short	0x0008
        /*0054*/ 	.byte	0x00, 0xf0, 0x41, 0x00


	//----- nvinfo : EIATTR_KPARAM_INFO
	.align		4
.L_705:
        /*0058*/ 	.byte	0x04, 0x17
        /*005a*/ 	.short	(.L_707 - .L_706)
.L_706:
        /*005c*/ 	.word	0x00000000
        /*0060*/ 	.short	0x0001
        /*0062*/ 	.short	0x0004
        /*0064*/ 	.byte	0x00, 0xf0, 0x05, 0x00


	//----- nvinfo : EIATTR_KPARAM_INFO
	.align		4
.L_707:
        /*0068*/ 	.byte	0x04, 0x17
        /*006a*/ 	.short	(.L_709 - .L_708)
.L_708:
        /*006c*/ 	.word	0x00000000
        /*0070*/ 	.short	0x0000
        /*0072*/ 	.short	0x0000
        /*0074*/ 	.byte	0x00, 0xf0, 0x11, 0x00


	//----- nvinfo : EIATTR_SPARSE_MMA_MASK
	.align		4
.L_709:
        /*0078*/ 	.byte	0x03, 0x50
        /*007a*/ 	.short	0x0000


	//----- nvinfo : EIATTR_MAXREG_COUNT
	.align		4
        /*007c*/ 	.byte	0x03, 0x1b
        /*007e*/ 	.short	0x00ff


	//----- nvinfo : EIATTR_EXTERNS
	.align		4
        /*0080*/ 	.byte	0x04, 0x0f
        /*0082*/ 	.short	(.L_711 - .L_710)


	//   ....[0]....
	.align		4
.L_710:
        /*0084*/ 	.word	index@(__assertfail)


	//----- nvinfo : EIATTR_MERCURY_ISA_VERSION
	.align		4
.L_711:
        /*0088*/ 	.byte	0x03, 0x5f
        /*008a*/ 	.short	0x0101


	//----- nvinfo : EIATTR_VRC_CTA_INIT_COUNT
	.align		4
        /*008c*/ 	.byte	0x02, 0x4a
	.zero		1
	.zero		1


	//----- nvinfo : EIATTR_SYSCALL_OFFSETS
	.align		4
        /*0090*/ 	.byte	0x04, 0x46
        /*0092*/ 	.short	(.L_713 - .L_712)


	//   ....[0]....
.L_712:
        /*0094*/ 	.word	0x00000dd0


	//   ....[1]....
        /*0098*/ 	.word	0x00001ce0


	//   ....[2]....
        /*009c*/ 	.word	0x00002b70


	//   ....[3]....
        /*00a0*/ 	.word	0x000039d0


	//   ....[4]....
        /*00a4*/ 	.word	0x000047d0


	//   ....[5]....
        /*00a8*/ 	.word	0x00005520


	//   ....[6]....
        /*00ac*/ 	.word	0x000063a0


	//   ....[7]....
        /*00b0*/ 	.word	0x00007200


	//----- nvinfo : EIATTR_EXIT_INSTR_OFFSETS
	.align		4
.L_713:
        /*00b4*/ 	.byte	0x04, 0x1c
        /*00b6*/ 	.short	(.L_715 - .L_714)


	//   ....[0]....
.L_714:
        /*00b8*/ 	.word	0x00006640


	//   ....[1]....
        /*00bc*/ 	.word	0x00006780


	//   ....[2]....
        /*00c0*/ 	.word	0x000067c0


	//   ....[3]....
        /*00c4*/ 	.word	0x00006850


	//   ....[4]....
        /*00c8*/ 	.word	0x00006880


	//   ....[5]....
        /*00cc*/ 	.word	0x000068b0


	//   ....[6]....
        /*00d0*/ 	.word	0x00006930


	//   ....[7]....
        /*00d4*/ 	.word	0x00006960


	//   ....[8]....
        /*00d8*/ 	.word	0x000069f0


	//   ....[9]....
        /*00dc*/ 	.word	0x00006a30


	//   ....[10]....
        /*00e0*/ 	.word	0x00006a70


	//   ....[11]....
        /*00e4*/ 	.word	0x00006b40


	//   ....[12]....
        /*00e8*/ 	.word	0x00006ca0


	//   ....[13]....
        /*00ec*/ 	.word	0x00006e00


	//   ....[14]....
        /*00f0*/ 	.word	0x00006f50


	//   ....[15]....
        /*00f4*/ 	.word	0x00006f80


	//   ....[16]....
        /*00f8*/ 	.word	0x00006fb0


	//   ....[17]....
        /*00fc*/ 	.word	0x00007050


	//   ....[18]....
        /*0100*/ 	.word	0x000070a0


	//   ....[19]....
        /*0104*/ 	.word	0x00007210


	//   ....[20]....
        /*0108*/ 	.word	0x00007310


	//   ....[21]....
        /*010c*/ 	.word	0x00007440


	//   ....[22]....
        /*0110*/ 	.word	0x00007470


	//----- nvinfo : EIATTR_MAX_THREADS
	.align		4
.L_715:
        /*0114*/ 	.byte	0x04, 0x05
        /*0116*/ 	.short	(.L_717 - .L_716)
.L_716:
        /*0118*/ 	.word	0x00000080
        /*011c*/ 	.word	0x00000001
        /*0120*/ 	.word	0x00000001


	//----- nvinfo : EIATTR_CRS_STACK_SIZE
	.align		4
.L_717:
        /*0124*/ 	.byte	0x04, 0x1e
        /*0126*/ 	.short	(.L_719 - .L_718)
.L_718:
        /*0128*/ 	.word	0x00000000


	//----- nvinfo : EIATTR_CBANK_PARAM_SIZE
	.align		4
.L_719:
        /*012c*/ 	.byte	0x03, 0x19
        /*012e*/ 	.short	0x002c


	//----- nvinfo : EIATTR_PARAM_CBANK
	.align		4
        /*0130*/ 	.byte	0x04, 0x0a
        /*0132*/ 	.short	(.L_721 - .L_720)
	.align		4
.L_720:
        /*0134*/ 	.word	index@(.nv.constant0._ZN2at6native27unrolled_elementwise_kernelIZZZNS0_16tanh_kernel_cudaERNS_18TensorIteratorBaseEENKUlvE0_clEvENKUlvE0_clEvEUlfE_St5arrayIPcLm2EELi4E23TrivialOffsetCalculatorILi1EjESB_NS0_6memory12LoadWithCastILi1EEENSC_13StoreWithCastILi1EEEEEviT_T0_T2_T3_T4_T5_)
        /*0138*/ 	.short	0x0380
        /*013a*/ 	.short	0x002c


	//----- nvinfo : EIATTR_SW_WAR
	.align		4
.L_721:
        /*013c*/ 	.byte	0x04, 0x36
        /*013e*/ 	.short	(.L_723 - .L_722)
.L_722:
        /*0140*/ 	.word	0x00000008
.L_723:


//--------------------- .nv.info._ZN2at6native18elementwise_kernelILi128ELi2EZNS0_22gpu_kernel_impl_nocastIZZZNS0_16tanh_kernel_cudaERNS_18TensorIteratorBaseEENKUlvE0_clEvENKUlvE0_clEvEUlfE_EEvS4_RKT_EUliE_EEviT1_ --------------------------
	.section	.nv.info._ZN2at6native18elementwise_kernelILi128ELi2EZNS0_22gpu_kernel_impl_nocastIZZZNS0_16tanh_kernel_cudaERNS_18TensorIteratorBaseEENKUlvE0_clEvENKUlvE0_clEvEUlfE_EEvS4_RKT_EUliE_EEviT1_,"",@"SHT_CUDA_INFO"
	.sectionflags	@""
	.align	4


	//----- nvinfo : EIATTR_CUDA_API_VERSION
	.align		4
        /*0000*/ 	.byte	0x04, 0x37
        /*0002*/ 	.short	(.L_725 - .L_724)
.L_724:
        /*0004*/ 	.word	0x00000082


	//----- nvinfo : EIATTR_KPARAM_INFO
	.align		4
.L_725:
        /*0008*/ 	.byte	0x04, 0x17
        /*000a*/ 	.short	(.L_727 - .L_726)
.L_726:
        /*000c*/ 	.word	0x00000000
        /*0010*/ 	.short	0x0001
        /*0012*/ 	.short	0x0008
        /*0014*/ 	.byte	0x00, 0xf0, 0x61, 0x08


	//----- nvinfo : EIATTR_KPARAM_INFO
	.align		4
.L_727:
        /*0018*/ 	.byte	0x04, 0x17
        /*001a*/ 	.short	(.L_729 - .L_728)
.L_728:
        /*001c*/ 	.word	0x00000000
        /*0020*/ 	.short	0x0000
        /*0022*/ 	.short	0x0000
        /*0024*/ 	.byte	0x00, 0xf0, 0x11, 0x00


	//----- nvinfo : EIATTR_SPARSE_MMA_MASK
	.align		4
.L_729:
        /*0028*/ 	.byte	0x03, 0x50
        /*002a*/ 	.short	0x0000


	//----- nvinfo : EIATTR_MAXREG_COUNT
	.align		4
        /*002c*/ 	.byte	0x03, 0x1b
        /*002e*/ 	.short	0x0080


	//----- nvinfo : EIATTR_MERCURY_ISA_VERSION
	.align		4
        /*0030*/ 	.byte	0x03, 0x5f
        /*0032*/ 	.short	0x0101


	//----- nvinfo : EIATTR_VRC_CTA_INIT_COUNT
	.align		4
        /*0034*/ 	.byte	0x02, 0x4a
	.zero		1
	.zero		1


	//----- nvinfo : EIATTR_EXIT_INSTR_OFFSETS
	.align		4
        /*0038*/ 	.byte	0x04, 0x1c
        /*003a*/ 	.short	(.L_731 - .L_730)


	//   ....[0]....
.L_730:
        /*003c*/ 	.word	0x00000150


	//   ....[1]....
        /*0040*/ 	.word	0x000001b0


	//   ....[2]....
        /*0044*/ 	.word	0x00001580


	//   ....[3]....
        /*0048*/ 	.word	0x000028b0


	//----- nvinfo : EIATTR_MAX_THREADS
	.align		4
.L_731:
        /*004c*/ 	.byte	0x04, 0x05
        /*004e*/ 	.short	(.L_733 - .L_732)
.L_732:
        /*0050*/ 	.word	0x00000080
        /*0054*/ 	.word	0x00000001
        /*0058*/ 	.word	0x00000001


	//----- nvinfo : EIATTR_CRS_STACK_SIZE
	.align		4
.L_733:
        /*005c*/ 	.byte	0x04, 0x1e
        /*005e*/ 	.short	(.L_735 - .L_734)
.L_734:
        /*0060*/ 	.word	0x00000000


	//----- nvinfo : EIATTR_CBANK_PARAM_SIZE
	.align		4
.L_735:
        /*0064*/ 	.byte	0x03, 0x19
        /*0066*/ 	.short	0x0220


	//----- nvinfo : EIATTR_PARAM_CBANK
	.align		4
        /*0068*/ 	.byte	0x04, 0x0a
        /*006a*/ 	.short	(.L_737 - .L_736)
	.align		4
.L_736:
        /*006c*/ 	.word	index@(.nv.constant0._ZN2at6native18elementwise_kernelILi128ELi2EZNS0_22gpu_kernel_impl_nocastIZZZNS0_16tanh_kernel_cudaERNS_18TensorIteratorBaseEENKUlvE0_clEvENKUlvE0_clEvEUlfE_EEvS4_RKT_EUliE_EEviT1_)
        /*0070*/ 	.short	0x0380
        /*0072*/ 	.short	0x0220


	//----- nvinfo : EIATTR_SW_WAR
	.align		4
.L_737:
        /*0074*/ 	.byte	0x04, 0x36
        /*0076*/ 	.short	(.L_739 - .L_738)
.L_738:
        /*0078*/ 	.word	0x00000008
.L_739:


//--------------------- .nv.info._ZN2at6native27unrolled_elementwise_kernelIZZZNS0_16tanh_kernel_cudaERNS_18TensorIteratorBaseEENKUlvE0_clEvENKUlvE0_clEvEUlfE_St5arrayIPcLm2EELi4E23TrivialOffsetCalculatorILi1EjESB_NS0_6memory15LoadWithoutCastENSC_16StoreWithoutCastEEEviT_T0_T2_T3_T4_T5_ --------------------------
	.section	.nv.info._ZN2at6native27unrolled_elementwise_kernelIZZZNS0_16tanh_kernel_cudaERNS_18TensorIteratorBaseEENKUlvE0_clEvENKUlvE0_clEvEUlfE_St5arrayIPcLm2EELi4E23TrivialOffsetCalculatorILi1EjESB_NS0_6memory15LoadWithoutCastENSC_16StoreWithoutCastEEEviT_T0_T2_T3_T4_T5_,"",@"SHT_CUDA_INFO"
	.sectionflags	@""
	.align	4


	//----- nvinfo : EIATTR_CUDA_API_VERSION
	.align		4
        /*0000*/ 	.byte	0x04, 0x37
        /*0002*/ 	.short	(.L_741 - .L_740)
.L_740:
        /*0004*/ 	.word	0x00000082


	//----- nvinfo : EIATTR_KPARAM_INFO
	.align		4
.L_741:
        /*0008*/ 	.byte	0x04, 0x17
        /*000a*/ 	.short	(.L_743 - .L_742)
.L_742:
        /*000c*/ 	.word	0x00000000
        /*0010*/ 	.short	0x0006
        /*0012*/ 	.short	0x001b
        /*0014*/ 	.byte	0x00, 0xf0, 0x05, 0x00


	//----- nvinfo : EIATTR_KPARAM_INFO
	.align		4
.L_743:
        /*0018*/ 	.byte	0x04, 0x17
        /*001a*/ 	.short	(.L_745 - .L_744)
.L_744:
        /*001c*/ 	.word	0x00000000
        /*0020*/ 	.short	0x0005
        /*0022*/ 	.short	0x001a
        /*0024*/ 	.byte	0x00, 0xf0, 0x05, 0x00


	//----- nvinfo : EIATTR_KPARAM_INFO
	.align		4
.L_745:
        /*0028*/ 	.byte	0x04, 0x17
        /*002a*/ 	.short	(.L_747 - .L_746)
.L_746:
        /*002c*/ 	.word	0x00000000
        /*0030*/ 	.short	0x0004
        /*0032*/ 	.short	0x0019
        /*0034*/ 	.byte	0x00, 0xf0, 0x05, 0x00


	//----- nvinfo : EIATTR_KPARAM_INFO
	.align		4
.L_747:
        /*0038*/ 	.byte	0x04, 0x17
        /*003a*/ 	.short	(.L_749 - .L_748)
.L_748:
        /*003c*/ 	.word	0x00000000
        /*0040*/ 	.short	0x0003
        /*0042*/ 	.short	0x0018
        /*0044*/ 	.byte	0x00, 0xf0, 0x05, 0x00


	//----- nvinfo : EIATTR_KPARAM_INFO
	.align		4
.L_749:
        /*0048*/ 	.byte	0x04, 0x17
        /*004a*/ 	.short	(.L_751 - .L_750)
.L_750:
        /*004c*/ 	.word	0x00000000
        /*0050*/ 	.short	0x0002
        /*0052*/ 	.short	0x0008
        /*0054*/ 	.byte	0x00, 0xf0, 0x41, 0x00


	//----- nvinfo : EIATTR_KPARAM_INFO
	.align		4
.L_751:
        /*0058*/ 	.byte	0x04, 0x17
        /*005a*/ 	.short	(.L_753 - .L_752)
.L_752:
        /*005c*/ 	.word	0x00000000
        /*0060*/ 	.short	0x0001
        /*0062*/ 	.short	0x0004
        /*0064*/ 	.byte	0x00, 0xf0, 0x05, 0x00


	//----- nvinfo : EIATTR_KPARAM_INFO
	.align		4
.L_753:
        /*0068*/ 	.byte	0x04, 0x17
        /*006a*/ 	.short	(.L_755 - .L_754)
.L_754:
        /*006c*/ 	.word	0x00000000
        /*0070*/ 	.short	0x0000
        /*0072*/ 	.short	0x0000
        /*0074*/ 	.byte	0x00, 0xf0, 0x11, 0x00


	//----- nvinfo : EIATTR_SPARSE_MMA_MASK
	.align		4
.L_755:
        /*0078*/ 	.byte	0x03, 0x50
        /*007a*/ 	.short	0x0000


	//----- nvinfo : EIATTR_MAXREG_COUNT
	.align		4
        /*007c*/ 	.byte	0x03, 0x1b
        /*007e*/ 	.short	0x00ff


	//----- nvinfo : EIATTR_MERCURY_ISA_VERSION
	.align		4
        /*0080*/ 	.byte	0x03, 0x5f
        /*0082*/ 	.short	0x0101


	//----- nvinfo : EIATTR_VRC_CTA_INIT_COUNT
	.align		4
        /*0084*/ 	.byte	0x02, 0x4a
	.zero		1
	.zero		1


	//----- nvinfo : EIATTR_EXIT_INSTR_OFFSETS
	.align		4
        /*0088*/ 	.byte	0x04, 0x1c
        /*008a*/ 	.short	(.L_757 - .L_756)


	//   ....[0]....
.L_756:
        /*008c*/ 	.word	0x000003e0


	//   ....[1]....
        /*0090*/ 	.word	0x00000440


	//----- nvinfo : EIATTR_MAX_THREADS
	.align		4
.L_757:
        /*0094*/ 	.byte	0x04, 0x05
        /*0096*/ 	.short	(.L_759 - .L_758)
.L_758:
        /*0098*/ 	.word	0x00000080
        /*009c*/ 	.word	0x00000001
        /*00a0*/ 	.word	0x00000001


	//----- nvinfo : EIATTR_CRS_STACK_SIZE
	.align		4
.L_759:
        /*00a4*/ 	.byte	0x04, 0x1e
        /*00a6*/ 	.short	(.L_761 - .L_760)
.L_760:
        /*00a8*/ 	.word	0x00000000


	//----- nvinfo : EIATTR_CBANK_PARAM_SIZE
	.align		4
.L_761:
        /*00ac*/ 	.byte	0x03, 0x19
        /*00ae*/ 	.short	0x001c


	//----- nvinfo : EIATTR_PARAM_CBANK
	.align		4
        /*00b0*/ 	.byte	0x04, 0x0a
        /*00b2*/ 	.short	(.L_763 - .L_762)
	.align		4
.L_762:
        /*00b4*/ 	.word	index@(.nv.constant0._ZN2at6native27unrolled_elementwise_kernelIZZZNS0_16tanh_kernel_cudaERNS_18TensorIteratorBaseEENKUlvE0_clEvENKUlvE0_clEvEUlfE_St5arrayIPcLm2EELi4E23TrivialOffsetCalculatorILi1EjESB_NS0_6memory15LoadWithoutCastENSC_16StoreWithoutCastEEEviT_T0_T2_T3_T4_T5_)
        /*00b8*/ 	.short	0x0380
        /*00ba*/ 	.short	0x001c


	//----- nvinfo : EIATTR_SW_WAR
	.align		4
.L_763:
        /*00bc*/ 	.byte	0x04, 0x36
        /*00be*/ 	.short	(.L_765 - .L_764)
.L_764:
        /*00c0*/ 	.word	0x00000008
.L_765:


//--------------------- .nv.info._ZN2at6native29vectorized_elementwise_kernelILi2EZZZNS0_16tanh_kernel_cudaERNS_18TensorIteratorBaseEENKUlvE0_clEvENKUlvE0_clEvEUlfE_St5arrayIPcLm2EEEEviT0_T1_ --------------------------
	.section	.nv.info._ZN2at6native29vectorized_elementwise_kernelILi2EZZZNS0_16tanh_kernel_cudaERNS_18TensorIteratorBaseEENKUlvE0_clEvENKUlvE0_clEvEUlfE_St5arrayIPcLm2EEEEviT0_T1_,"",@"SHT_CUDA_INFO"
	.sectionflags	@""
	.align	4


	//----- nvinfo : EIATTR_CUDA_API_VERSION
	.align		4
        /*0000*/ 	.byte	0x04, 0x37
        /*0002*/ 	.short	(.L_767 - .L_766)
.L_766:
        /*0004*/ 	.word	0x00000082


	//----- nvinfo : EIATTR_KPARAM_INFO
	.align		4
.L_767:
        /*0008*/ 	.byte	0x04, 0x17
        /*000a*/ 	.short	(.L_769 - .L_768)
.L_768:
        /*000c*/ 	.word	0x00000000
        /*0010*/ 	.short	0x0002
        /*0012*/ 	.short	0x0008
        /*0014*/ 	.byte	0x00, 0xf0, 0x41, 0x00


	//----- nvinfo : EIATTR_KPARAM_INFO
	.align		4
.L_769:
        /*0018*/ 	.byte	0x04, 0x17
        /*001a*/ 	.short	(.L_771 - .L_770)
.L_770:
        /*001c*/ 	.word	0x00000000
        /*0020*/ 	.short	0x0001
        /*0022*/ 	.short	0x0004
        /*0024*/ 	.byte	0x00, 0xf0, 0x05, 0x00


	//----- nvinfo : EIATTR_KPARAM_INFO
	.align		4
.L_771:
        /*0028*/ 	.byte	0x04, 0x17
        /*002a*/ 	.short	(.L_773 - .L_772)
.L_772:
        /*002c*/ 	.word	0x00000000
        /*0030*/ 	.short	0x0000
        /*0032*/ 	.short	0x0000
        /*0034*/ 	.byte	0x00, 0xf0, 0x11, 0x00


	//----- nvinfo : EIATTR_SPARSE_MMA_MASK
	.align		4
.L_773:
        /*0038*/ 	.byte	0x03, 0x50
        /*003a*/ 	.short	0x0000


	//----- nvinfo : EIATTR_MAXREG_COUNT
	.align		4
        /*003c*/ 	.byte	0x03, 0x1b
        /*003e*/ 	.short	0x00ff


	//----- nvinfo : EIATTR_MERCURY_ISA_VERSION
	.align		4
        /*0040*/ 	.byte	0x03, 0x5f
        /*0042*/ 	.short	0x0101


	//----- nvinfo : EIATTR_VRC_CTA_INIT_COUNT
	.align		4
        /*0044*/ 	.byte	0x02, 0x4a
	.zero		1
	.zero		1


	//----- nvinfo : EIATTR_EXIT_INSTR_OFFSETS
	.align		4
        /*0048*/ 	.byte	0x04, 0x1c
        /*004a*/ 	.short	(.L_775 - .L_774)


	//   ....[0]....
.L_774:
        /*004c*/ 	.word	0x000007e0


	//   ....[1]....
        /*0050*/ 	.word	0x00000840


	//   ....[2]....
        /*0054*/ 	.word	0x000009c0


	//----- nvinfo : EIATTR_MAX_THREADS
	.align		4
.L_775:
        /*0058*/ 	.byte	0x04, 0x05
        /*005a*/ 	.short	(.L_777 - .L_776)
.L_776:
        /*005c*/ 	.word	0x00000080
        /*0060*/ 	.word	0x00000001
        /*0064*/ 	.word	0x00000001


	//----- nvinfo : EIATTR_CRS_STACK_SIZE
	.align		4
.L_777:
        /*0068*/ 	.byte	0x04, 0x1e
        /*006a*/ 	.short	(.L_779 - .L_778)
.L_778:
        /*006c*/ 	.word	0x00000000


	//----- nvinfo : EIATTR_CBANK_PARAM_SIZE
	.align		4
.L_779:
        /*0070*/ 	.byte	0x03, 0x19
        /*0072*/ 	.short	0x0018


	//----- nvinfo : EIATTR_PARAM_CBANK
	.align		4
        /*0074*/ 	.byte	0x04, 0x0a
        /*0076*/ 	.short	(.L_781 - .L_780)
	.align		4
.L_780:
        /*0078*/ 	.word	index@(.nv.constant0._ZN2at6native29vectorized_elementwise_kernelILi2EZZZNS0_16tanh_kernel_cudaERNS_18TensorIteratorBaseEENKUlvE0_clEvENKUlvE0_clEvEUlfE_St5arrayIPcLm2EEEEviT0_T1_)
        /*007c*/ 	.short	0x0380
        /*007e*/ 	.short	0x0018


	//----- nvinfo : EIATTR_SW_WAR
	.align		4
.L_781:
        /*0080*/ 	.byte	0x04, 0x36
        /*0082*/ 	.short	(.L_783 - .L_782)
.L_782:
        /*0084*/ 	.word	0x00000008
.L_783:


//--------------------- .nv.info._ZN2at6native29vectorized_elementwise_kernelILi4EZZZNS0_16tanh_kernel_cudaERNS_18TensorIteratorBaseEENKUlvE0_clEvENKUlvE0_clEvEUlfE_St5arrayIPcLm2EEEEviT0_T1_ --------------------------
	.section	.nv.info._ZN2at6native29vectorized_elementwise_kernelILi4EZZZNS0_16tanh_kernel_cudaERNS_18TensorIteratorBaseEENKUlvE0_clEvENKUlvE0_clEvEUlfE_St5arrayIPcLm2EEEEviT0_T1_,"",@"SHT_CUDA_INFO"
	.sectionflags	@""
	.align	4


	//----- nvinfo : EIATTR_CUDA_API_VERSION
	.align		4
        /*0000*/ 	.byte	0x04, 0x37
        /*0002*/ 	.short	(.L_785 - .L_784)
.L_784:
        /*0004*/ 	.word	0x00000082


	//----- nvinfo : EIATTR_KPARAM_INFO
	.align		4
.L_785:
        /*0008*/ 	.byte	0x04, 0x17
        /*000a*/ 	.short	(.L_787 - .L_786)
.L_786:
        /*000c*/ 	.word	0x00000000
        /*0010*/ 	.short	0x0002
        /*0012*/ 	.short	0x0008
        /*0014*/ 	.byte	0x00, 0xf0, 0x41, 0x00


	//----- nvinfo : EIATTR_KPARAM_INFO
	.align		4
.L_787:
        /*0018*/ 	.byte	0x04, 0x17
        /*001a*/ 	.short	(.L_789 - .L_788)
.L_788:
        /*001c*/ 	.word	0x00000000
        /*0020*/ 	.short	0x0001
        /*0022*/ 	.short	0x0004
        /*0024*/ 	.byte	0x00, 0xf0, 0x05, 0x00


	//----- nvinfo : EIATTR_KPARAM_INFO
	.align		4
.L_789:
        /*0028*/ 	.byte	0x04, 0x17
        /*002a*/ 	.short	(.L_791 - .L_790)
.L_790:
        /*002c*/ 	.word	0x00000000
        /*0030*/ 	.short	0x0000
        /*0032*/ 	.short	0x0000
        /*0034*/ 	.byte	0x00, 0xf0, 0x11, 0x00


	//----- nvinfo : EIATTR_SPARSE_MMA_MASK
	.align		4
.L_791:
        /*0038*/ 	.byte	0x03, 0x50
        /*003a*/ 	.short	0x0000


	//----- nvinfo : EIATTR_MAXREG_COUNT
	.align		4
        /*003c*/ 	.byte	0x03, 0x1b
        /*003e*/ 	.short	0x00ff


	//----- nvinfo : EIATTR_MERCURY_ISA_VERSION
	.align		4
        /*0040*/ 	.byte	0x03, 0x5f
        /*0042*/ 	.short	0x0101


	//----- nvinfo : EIATTR_VRC_CTA_INIT_COUNT
	.align		4
        /*0044*/ 	.byte	0x02, 0x4a
	.zero		1
	.zero		1


	//----- nvinfo : EIATTR_EXIT_INSTR_OFFSETS
	.align		4
        /*0048*/ 	.byte	0x04, 0x1c
        /*004a*/ 	.short	(.L_793 - .L_792)


	//   ....[0]....
.L_792:
        /*004c*/ 	.word	0x000007e0


	//   ....[1]....
        /*0050*/ 	.word	0x00000840


	//   ....[2]....
        /*0054*/ 	.word	0x00000980


	//----- nvinfo : EIATTR_MAX_THREADS
	.align		4
.L_793:
        /*0058*/ 	.byte	0x04, 0x05
        /*005a*/ 	.short	(.L_795 - .L_794)
.L_794:
        /*005c*/ 	.word	0x00000080
        /*0060*/ 	.word	0x00000001
        /*0064*/ 	.word	0x00000001


	//----- nvinfo : EIATTR_CRS_STACK_SIZE
	.align		4
.L_795:
        /*0068*/ 	.byte	0x04, 0x1e
        /*006a*/ 	.short	(.L_797 - .L_796)
.L_796:
        /*006c*/ 	.word	0x00000000


	//----- nvinfo : EIATTR_CBANK_PARAM_SIZE
	.align		4
.L_797:
        /*0070*/ 	.byte	0x03, 0x19
        /*0072*/ 	.short	0x0018


	//----- nvinfo : EIATTR_PARAM_CBANK
	.align		4
        /*0074*/ 	.byte	0x04, 0x0a
        /*0076*/ 	.short	(.L_799 - .L_798)
	.align		4
.L_798:
        /*0078*/ 	.word	index@(.nv.constant0._ZN2at6native29vectorized_elementwise_kernelILi4EZZZNS0_16tanh_kernel_cudaERNS_18TensorIteratorBaseEENKUlvE0_clEvENKUlvE0_clEvEUlfE_St5arrayIPcLm2EEEEviT0_T1_)
        /*007c*/ 	.short	0x0380
        /*007e*/ 	.short	0x0018


	//----- nvinfo : EIATTR_SW_WAR
	.align		4
.L_799:
        /*0080*/ 	.byte	0x04, 0x36
        /*0082*/ 	.short	(.L_801 - .L_800)
.L_800:
        /*0084*/ 	.word	0x00000008
.L_801:


//--------------------- .nv.info._ZN2at6native29vectorized_elementwise_kernelILi8EZZZNS0_16tanh_kernel_cudaERNS_18TensorIteratorBaseEENKUlvE0_clEvENKUlvE0_clEvEUlfE_St5arrayIPcLm2EEEEviT0_T1_ --------------------------
	.section	.nv.info._ZN2at6native29vectorized_elementwise_kernelILi8EZZZNS0_16tanh_kernel_cudaERNS_18TensorIteratorBaseEENKUlvE0_clEvENKUlvE0_clEvEUlfE_St5arrayIPcLm2EEEEviT0_T1_,"",@"SHT_CUDA_INFO"
	.sectionflags	@""
	.align	4


	//----- nvinfo : EIATTR_CUDA_API_VERSION
	.align		4
        /*0000*/ 	.byte	0x04, 0x37
        /*0002*/ 	.short	(.L_803 - .L_802)
.L_802:
        /*0004*/ 	.word	0x00000082


	//----- nvinfo : EIATTR_KPARAM_INFO
	.align		4
.L_803:
        /*0008*/ 	.byte	0x04, 0x17
        /*000a*/ 	.short	(.L_805 - .L_804)
.L_804:
        /*000c*/ 	.word	0x00000000
        /*0010*/ 	.short	0x0002
        /*0012*/ 	.short	0x0008
        /*0014*/ 	.byte	0x00, 0xf0, 0x41, 0x00


	//----- nvinfo : EIATTR_KPARAM_INFO
	.align		4
.L_805:
        /*0018*/ 	.byte	0x04, 0x17
        /*001a*/ 	.short	(.L_807 - .L_806)
.L_806:
        /*001c*/ 	.word	0x00000000
        /*0020*/ 	.short	0x0001
        /*0022*/ 	.short	0x0004
        /*0024*/ 	.byte	0x00, 0xf0, 0x05, 0x00


	//----- nvinfo : EIATTR_KPARAM_INFO
	.align		4
.L_807:
        /*0028*/ 	.byte	0x04, 0x17
        /*002a*/ 	.short	(.L_809 - .L_808)
.L_808:
        /*002c*/ 	.word	0x00000000
        /*0030*/ 	.short	0x0000
        /*0032*/ 	.short	0x0000
        /*0034*/ 	.byte	0x00, 0xf0, 0x11, 0x00


	//----- nvinfo : EIATTR_SPARSE_MMA_MASK
	.align		4
.L_809:
        /*0038*/ 	.byte	0x03, 0x50
        /*003a*/ 	.short	0x0000


	//----- nvinfo : EIATTR_MAXREG_COUNT
	.align		4
        /*003c*/ 	.byte	0x03, 0x1b
        /*003e*/ 	.short	0x00ff


	//----- nvinfo : EIATTR_MERCURY_ISA_VERSION
	.align		4
        /*0040*/ 	.byte	0x03, 0x5f
        /*0042*/ 	.short	0x0101


	//----- nvinfo : EIATTR_VRC_CTA_INIT_COUNT
	.align		4
        /*0044*/ 	.byte	0x02, 0x4a
	.zero		1
	.zero		1


	//----- nvinfo : EIATTR_EXIT_INSTR_OFFSETS
	.align		4
        /*0048*/ 	.byte	0x04, 0x1c
        /*004a*/ 	.short	(.L_811 - .L_810)


	//   ....[0]....
.L_810:
        /*004c*/ 	.word	0x000007e0


	//   ....[1]....
        /*0050*/ 	.word	0x00000840


	//   ....[2]....
        /*0054*/ 	.word	0x00000960


	//----- nvinfo : EIATTR_MAX_THREADS
	.align		4
.L_811:
        /*0058*/ 	.byte	0x04, 0x05
        /*005a*/ 	.short	(.L_813 - .L_812)
.L_812:
        /*005c*/ 	.word	0x00000080
        /*0060*/ 	.word	0x00000001
        /*0064*/ 	.word	0x00000001


	//----- nvinfo : EIATTR_CRS_STACK_SIZE
	.align		4
.L_813:
        /*0068*/ 	.byte	0x04, 0x1e
        /*006a*/ 	.short	(.L_815 - .L_814)
.L_814:
        /*006c*/ 	.word	0x00000000


	//----- nvinfo : EIATTR_CBANK_PARAM_SIZE
	.align		4
.L_815:
        /*0070*/ 	.byte	0x03, 0x19
        /*0072*/ 	.short	0x0018


	//----- nvinfo : EIATTR_PARAM_CBANK
	.align		4
        /*0074*/ 	.byte	0x04, 0x0a
        /*0076*/ 	.short	(.L_817 - .L_816)
	.align		4
.L_816:
        /*0078*/ 	.word	index@(.nv.constant0._ZN2at6native29vectorized_elementwise_kernelILi8EZZZNS0_16tanh_kernel_cudaERNS_18TensorIteratorBaseEENKUlvE0_clEvENKUlvE0_clEvEUlfE_St5arrayIPcLm2EEEEviT0_T1_)
        /*007c*/ 	.short	0x0380
        /*007e*/ 	.short	0x0018


	//----- nvinfo : EIATTR_SW_WAR
	.align		4
.L_817:
        /*0080*/ 	.byte	0x04, 0x36
        /*0082*/ 	.short	(.L_819 - .L_818)
.L_818:
        /*0084*/ 	.word	0x00000008
.L_819:


//--------------------- .nv.info._ZN2at6native18elementwise_kernelILi128ELi4EZNS0_15gpu_kernel_implIZZZNS0_16tanh_kernel_cudaERNS_18TensorIteratorBaseEENKUlvE0_clEvENKUlvE_clEvEUldE_EEvS4_RKT_EUliE_EEviT1_ --------------------------
	.section	.nv.info._ZN2at6native18elementwise_kernelILi128ELi4EZNS0_15gpu_kernel_implIZZZNS0_16tanh_kernel_cudaERNS_18TensorIteratorBaseEENKUlvE0_clEvENKUlvE_clEvEUldE_EEvS4_RKT_EUliE_EEviT1_,"",@"SHT_CUDA_INFO"
	.sectionflags	@""
	.align	4


	//----- nvinfo : EIATTR_CUDA_API_VERSION
	.align		4
        /*0000*/ 	.byte	0x04, 0x37
        /*0002*/ 	.short	(.L_821 - .L_820)
.L_820:
        /*0004*/ 	.word	0x00000082


	//----- nvinfo : EIATTR_KPARAM_INFO
	.align		4
.L_821:
        /*0008*/ 	.byte	0x04, 0x17
        /*000a*/ 	.short	(.L_823 - .L_822)
.L_822:
        /*000c*/ 	.word	0x00000000
        /*0010*/ 	.short	0x0001
        /*0012*/ 	.short	0x0008
        /*0014*/ 	.byte	0x00, 0xf0, 0x61, 0x08


	//----- nvinfo : EIATTR_KPARAM_INFO
	.align		4
.L_823:
        /*0018*/ 	.byte	0x04, 0x17
        /*001a*/ 	.short	(.L_825 - .L_824)
.L_824:
        /*001c*/ 	.word	0x00000000
        /*0020*/ 	.short	0x0000
        /*0022*/ 	.short	0x0000
        /*0024*/ 	.byte	0x00, 0xf0, 0x11, 0x00


	//----- nvinfo : EIATTR_SPARSE_MMA_MASK
	.align		4
.L_825:
        /*0028*/ 	.byte	0x03, 0x50
        /*002a*/ 	.short	0x0000


	//----- nvinfo : EIATTR_MAXREG_COUNT
	.align		4
        /*002c*/ 	.byte	0x03, 0x1b
        /*002e*/ 	.short	0x0080


	//----- nvinfo : EIATTR_EXTERNS
	.align		4
        /*0030*/ 	.byte	0x04, 0x0f
        /*0032*/ 	.short	(.L_827 - .L_826)


	//   ....[0]....
	.align		4
.L_826:
        /*0034*/ 	.word	index@(__assertfail)


	//----- nvinfo : EIATTR_MERCURY_ISA_VERSION
	.align		4
.L_827:
        /*0038*/ 	.byte	0x03, 0x5f
        /*003a*/ 	.short	0x0101


	//----- nvinfo : EIATTR_VRC_CTA_INIT_COUNT
	.align		4
        /*003c*/ 	.byte	0x02, 0x4a
	.zero		1
	.zero		1


	//----- nvinfo : EIATTR_SYSCALL_OFFSETS
	.align		4
        /*0040*/ 	.byte	0x04, 0x46
        /*0042*/ 	.short	(.L_829 - .L_828)


	//   ....[0]....
.L_828:
        /*0044*/ 	.word	0x00002180


	//   ....[1]....
        /*0048*/ 	.word	0x000038a0


	//   ....[2]....
        /*004c*/ 	.word	0x00005bf0


	//   ....[3]....
        /*0050*/ 	.word	0x00007090


	//   ....[4]....
        /*0054*/ 	.word	0x00009590


	//   ....[5]....
        /*0058*/ 	.word	0x0000aa30


	//   ....[6]....
        /*005c*/ 	.word	0x0000cf40


	//   ....[7]....
        /*0060*/ 	.word	0x0000e3b0


	//----- nvinfo : EIATTR_EXIT_INSTR_OFFSETS
	.align		4
.L_829:
        /*0064*/ 	.byte	0x04, 0x1c
        /*0066*/ 	.short	(.L_831 - .L_830)


	//   ....[0]....
.L_830:
        /*0068*/ 	.word	0x0000add0


	//   ....[1]....
        /*006c*/ 	.word	0x0000d740


	//   ....[2]....
        /*0070*/ 	.word	0x0000d780


	//   ....[3]....
        /*0074*/ 	.word	0x0000d810


	//   ....[4]....
        /*0078*/ 	.word	0x0000d840


	//   ....[5]....
        /*007c*/ 	.word	0x0000d870


	//   ....[6]....
        /*0080*/ 	.word	0x0000d940


	//   ....[7]....
        /*0084*/ 	.word	0x0000d9c0


	//   ....[8]....
        /*0088*/ 	.word	0x0000daa0


	//   ....[9]....
        /*008c*/ 	.word	0x0000db30


	//   ....[10]....
        /*0090*/ 	.word	0x0000db50


	//   ....[11]....
        /*0094*/ 	.word	0x0000dc20


	//   ....[12]....
        /*0098*/ 	.word	0x0000ddd0


	//   ....[13]....
        /*009c*/ 	.word	0x0000df80


	//   ....[14]....
        /*00a0*/ 	.word	0x0000e120


	//   ....[15]....
        /*00a4*/ 	.word	0x0000e150


	//   ....[16]....
        /*00a8*/ 	.word	0x0000e180


	//   ....[17]....
        /*00ac*/ 	.word	0x0000e220


	//   ....[18]....
        /*00b0*/ 	.word	0x0000e250


	//   ....[19]....
        /*00b4*/ 	.word	0x0000e3c0


	//   ....[20]....
        /*00b8*/ 	.word	0x0000e510


	//   ....[21]....
        /*00bc*/ 	.word	0x0000e690


	//   ....[22]....
        /*00c0*/ 	.word	0x0000e710


	//----- nvinfo : EIATTR_MAX_THREADS
	.align		4
.L_831:
        /*00c4*/ 	.byte	0x04, 0x05
        /*00c6*/ 	.short	(.L_833 - .L_832)
.L_832:
        /*00c8*/ 	.word	0x00000080
        /*00cc*/ 	.word	0x00000001
        /*00d0*/ 	.word	0x00000001


	//----- nvinfo : EIATTR_CRS_STACK_SIZE
	.align		4
.L_833:
        /*00d4*/ 	.byte	0x04, 0x1e
        /*00d6*/ 	.short	(.L_835 - .L_834)
.L_834:
        /*00d8*/ 	.word	0x00000000


	//----- nvinfo : EIATTR_CBANK_PARAM_SIZE
	.align		4
.L_835:
        /*00dc*/ 	.byte	0x03, 0x19
        /*00de*/ 	.short	0x0220


	//----- nvinfo : EIATTR_PARAM_CBANK
	.align		4
        /*00e0*/ 	.byte	0x04, 0x0a
        /*00e2*/ 	.short	(.L_837 - .L_836)
	.align		4
.L_836:
        /*00e4*/ 	.word	index@(.nv.constant0._ZN2at6native18elementwise_kernelILi128ELi4EZNS0_15gpu_kernel_implIZZZNS0_16tanh_kernel_cudaERNS_18TensorIteratorBaseEENKUlvE0_clEvENKUlvE_clEvEUldE_EEvS4_RKT_EUliE_EEviT1_)
        /*00e8*/ 	.short	0x0380
        /*00ea*/ 	.short	0x0220


	//----- nvinfo : EIATTR_SW_WAR
	.align		4
.L_837:
        /*00ec*/ 	.byte	0x04, 0x36
        /*00ee*/ 	.short	(.L_839 - .L_838)
.L_838:
        /*00f0*/ 	.word	0x00000008
.L_839:


//--------------------- .nv.info._ZN2at6native27unrolled_elementwise_kernelIZZZNS0_16tanh_kernel_cudaERNS_18TensorIteratorBaseEENKUlvE0_clEvENKUlvE_clEvEUldE_St5arrayIPcLm2EELi4E23TrivialOffsetCalculatorILi1EjESB_NS0_6memory12LoadWithCastILi1EEENSC_13StoreWithCastILi1EEEEEviT_T0_T2_T3_T4_T5_ --------------------------
	.section	.nv.info._ZN2at6native27unrolled_elementwise_kernelIZZZNS0_16tanh_kernel_cudaERNS_18TensorIteratorBaseEENKUlvE0_clEvENKUlvE_clEvEUldE_St5arrayIPcLm2EELi4E23TrivialOffsetCalculatorILi1EjESB_NS0_6memory12LoadWithCastILi1EEENSC_13StoreWithCastILi1EEEEEviT_T0_T2_T3_T4_T5_,"",@"SHT_CUDA_INFO"
	.sectionflags	@""
	.align	4


	//----- nvinfo : EIATTR_CUDA_API_VERSION
	.align		4
        /*0000*/ 	.byte	0x04, 0x37
        /*0002*/ 	.short	(.L_841 - .L_840)
.L_840:
        /*0004*/ 	.word	0x00000082


	//----- nvinfo : EIATTR_KPARAM_INFO
	.align		4
.L_841:
        /*0008*/ 	.byte	0x04, 0x17
        /*000a*/ 	.short	(.L_843 - .L_842)
.L_842:
        /*000c*/ 	.word	0x00000000
        /*0010*/ 	.short	0x0006
        /*0012*/ 	.short	0x0024
        /*0014*/ 	.byte	0x00, 0xf0, 0x21, 0x00


	//----- nvinfo : EIATTR_KPARAM_INFO
	.align		4
.L_843:
        /*0018*/ 	.byte	0x04, 0x17
        /*001a*/ 	.short	(.L_845 - .L_844)
.L_844:
        /*001c*/ 	.word	0x00000000
        /*0020*/ 	.short	0x0005
        /*0022*/ 	.short	0x001c
        /*0024*/ 	.byte	0x00, 0xf0, 0x21, 0x00


	//----- nvinfo : EIATTR_KPARAM_INFO
	.align		4
.L_845:
        /*0028*/ 	.byte	0x04, 0x17
        /*002a*/ 	.short	(.L_847 - .L_846)
.L_846:
        /*002c*/ 	.word	0x00000000
        /*0030*/ 	.short	0x0004
        /*0032*/ 	.short	0x0019
        /*0034*/ 	.byte	0x00, 0xf0, 0x05, 0x00


	//----- nvinfo : EIATTR_KPARAM_INFO
	.align		4
.L_847:
        /*0038*/ 	.byte	0x04, 0x17
        /*003a*/ 	.short	(.L_849 - .L_848)
.L_848:
        /*003c*/ 	.word	0x00000000
        /*0040*/ 	.short	0x0003
        /*0042*/ 	.short	0x0018
        /*0044*/ 	.byte	0x00, 0xf0, 0x05, 0x00


	//----- nvinfo : EIATTR_KPARAM_INFO
	.align		4
.L_849:
        /*0048*/ 	.byte	0x04, 0x17
        /*004a*/ 	.short	(.L_851 - .L_850)
.L_850:
        /*004c*/ 	.word	0x00000000
        /*0050*/ 	.short	0x0002
        /*0052*/ 	.short	0x0008
        /*0054*/ 	.byte	0x00, 0xf0, 0x41, 0x00


	//----- nvinfo : EIATTR_KPARAM_INFO
	.align		4
.L_851:
        /*0058*/ 	.byte	0x04, 0x17
        /*005a*/ 	.short	(.L_853 - .L_852)
.L_852:
        /*005c*/ 	.word	0x00000000
        /*0060*/ 	.short	0x0001
        /*0062*/ 	.short	0x0004
        /*0064*/ 	.byte	0x00, 0xf0, 0x05, 0x00


	//----- nvinfo : EIATTR_KPARAM_INFO
	.align		4
.L_853:
        /*0068*/ 	.byte	0x04, 0x17
        /*006a*/ 	.short	(.L_855 - .L_854)
.L_854:
        /*006c*/ 	.word	0x00000000
        /*0070*/ 	.short	0x0000
        /*0072*/ 	.short	0x0000
        /*0074*/ 	.byte	0x00, 0xf0, 0x11, 0x00


	//----- nvinfo : EIATTR_SPARSE_MMA_MASK
	.align		4
.L_855:
        /*0078*/ 	.byte	0x03, 0x50
        /*007a*/ 	.short	0x0000


	//----- nvinfo : EIATTR_MAXREG_COUNT
	.align		4
        /*007c*/ 	.byte	0x03, 0x1b
        /*007e*/ 	.short	0x00ff


	//----- nvinfo : EIATTR_EXTERNS
	.align		4
        /*0080*/ 	.byte	0x04, 0x0f
        /*0082*/ 	.short	(.L_857 - .L_856)


	//   ....[0]....
	.align		4
.L_856:
        /*0084*/ 	.word	index@(__assertfail)


	//----- nvinfo : EIATTR_MERCURY_ISA_VERSION
	.align		4
.L_857:
        /*0088*/ 	.byte	0x03, 0x5f
        /*008a*/ 	.short	0x0101


	//----- nvinfo : EIATTR_VRC_CTA_INIT_COUNT
	.align		4
        /*008c*/ 	.byte	0x02, 0x4a
	.zero		1
	.zero		1


	//----- nvinfo : EIATTR_SYSCALL_OFFSETS
	.align		4
        /*0090*/ 	.byte	0x04, 0x46
        /*0092*/ 	.short	(.L_859 - .L_858)


	//   ....[0]....
.L_858:
        /*0094*/ 	.word	0x00000e80


	//   ....[1]....
        /*0098*/ 	.word	0x00001ec0


	//   ....[2]....
        /*009c*/ 	.word	0x00002e40


	//   ....[3]....
        /*00a0*/ 	.word	0x00003d80


	//   ....[4]....
        /*00a4*/ 	.word	0x000069d0


	//   ....[5]....
        /*00a8*/ 	.word	0x000079b0


	//   ....[6]....
        /*00ac*/ 	.word	0x00008af0


	//   ....[7]....
        /*00b0*/ 	.word	0x00009c30


	//----- nvinfo : EIATTR_EXIT_INSTR_OFFSETS
	.align		4
.L_859:
        /*00b4*/ 	.byte	0x04, 0x1c
        /*00b6*/ 	.short	(.L_861 - .L_860)


	//   ....[0]....
.L_860:
        /*00b8*/ 	.word	0x00008e80


	//   ....[1]....
        /*00bc*/ 	.word	0x00008fc0


	//   ....[2]....
        /*00c0*/ 	.word	0x00009000


	//   ....[3]....
        /*00c4*/ 	.word	0x00009090


	//   ....[4]....
        /*00c8*/ 	.word	0x000090c0


	//   ....[5]....
        /*00cc*/ 	.word	0x000090f0


	//   ....[6]....
        /*00d0*/ 	.word	0x000091c0


	//   ....[7]....
        /*00d4*/ 	.word	0x00009240


	//   ....[8]....
        /*00d8*/ 	.word	0x00009320


	//   ....[9]....
        /*00dc*/ 	.word	0x000093b0


	//   ....[10]....
        /*00e0*/ 	.word	0x000093d0


	//   ....[11]....
        /*00e4*/ 	.word	0x000094a0


	//   ....[12]....
        /*00e8*/ 	.word	0x00009650


	//   ....[13]....
        /*00ec*/ 	.word	0x00009800


	//   ....[14]....
        /*00f0*/ 	.word	0x000099a0


	//   ....[15]....
        /*00f4*/ 	.word	0x000099d0


	//   ....[16]....
        /*00f8*/ 	.word	0x00009a00


	//   ....[17]....
        /*00fc*/ 	.word	0x00009aa0


	//   ....[18]....
        /*0100*/ 	.word	0x00009ad0


	//   ....[19]....
        /*0104*/ 	.word	0x00009c40


	//   ....[20]....
        /*0108*/ 	.word	0x00009d90


	//   ....[21]....
        /*010c*/ 	.word	0x00009f10


	//   ....[22]....
        /*0110*/ 	.word	0x00009f90


	//----- nvinfo : EIATTR_MAX_THREADS
	.align		4
.L_861:
        /*0114*/ 	.byte	0x04, 0x05
        /*0116*/ 	.short	(.L_863 - .L_862)
.L_862:
        /*0118*/ 	.word	0x00000080
        /*011c*/ 	.word	0x00000001
        /*0120*/ 	.word	0x00000001


	//----- nvinfo : EIATTR_CRS_STACK_SIZE
	.align		4
.L_863:
        /*0124*/ 	.byte	0x04, 0x1e
        /*0126*/ 	.short	(.L_865 - .L_864)
.L_864:
        /*0128*/ 	.word	0x00000000


	//----- nvinfo : EIATTR_CBANK_PARAM_SIZE
	.align		4
.L_865:
        /*012c*/ 	.byte	0x03, 0x19
        /*012e*/ 	.short	0x002c


	//----- nvinfo : EIATTR_PARAM_CBANK
	.align		4
        /*0130*/ 	.byte	0x04, 0x0a
        /*0132*/ 	.short	(.L_867 - .L_866)
	.align		4
.L_866:
        /*0134*/ 	.word	index@(.nv.constant0._ZN2at6native27unrolled_elementwise_kernelIZZZNS0_16tanh_kernel_cudaERNS_18TensorIteratorBaseEENKUlvE0_clEvENKUlvE_clEvEUldE_St5arrayIPcLm2EELi4E23TrivialOffsetCalculatorILi1EjESB_NS0_6memory12LoadWithCastILi1EEENSC_13StoreWithCastILi1EEEEEviT_T0_T2_T3_T4_T5_)
        /*0138*/ 	.short	0x0380
        /*013a*/ 	.short	0x002c


	//----- nvinfo : EIATTR_SW_WAR
	.align		4
.L_867:
        /*013c*/ 	.byte	0x04, 0x36
        /*013e*/ 	.short	(.L_869 - .L_868)
.L_868:
        /*0140*/ 	.word	0x00000008
.L_869:


//--------------------- .nv.info._ZN2at6native18elementwise_kernelILi128ELi2EZNS0_22gpu_kernel_impl_nocastIZZZNS0_16tanh_kernel_cudaERNS_18TensorIteratorBaseEENKUlvE0_clEvENKUlvE_clEvEUldE_EEvS4_RKT_EUliE_EEviT1_ --------------------------
	.section	.nv.info._ZN2at6native18elementwise_kernelILi128ELi2EZNS0_22gpu_kernel_impl_nocastIZZZNS0_16tanh_kernel_cudaERNS_18TensorIteratorBaseEENKUlvE0_clEvENKUlvE_clEvEUldE_EEvS4_RKT_EUliE_EEviT1_,"",@"SHT_CUDA_INFO"
	.sectionflags	@""
	.align	4


	//----- nvinfo : EIATTR_CUDA_API_VERSION
	.align		4
        /*0000*/ 	.byte	0x04, 0x37
        /*0002*/ 	.short	(.L_871 - .L_870)
.L_870:
        /*0004*/ 	.word	0x00000082


	//----- nvinfo : EIATTR_KPARAM_INFO
	.align		4
.L_871:
        /*0008*/ 	.byte	0x04, 0x17
        /*000a*/ 	.short	(.L_873 - .L_872)
.L_872:
        /*000c*/ 	.word	0x00000000
        /*0010*/ 	.short	0x0001
        /*0012*/ 	.short	0x0008
        /*0014*/ 	.byte	0x00, 0xf0, 0x61, 0x08


	//----- nvinfo : EIATTR_KPARAM_INFO
	.align		4
.L_873:
        /*0018*/ 	.byte	0x04, 0x17
        /*001a*/ 	.short	(.L_875 - .L_874)
.L_874:
        /*001c*/ 	.word	0x00000000
        /*0020*/ 	.short	0x0000
        /*0022*/ 	.short	0x0000
        /*0024*/ 	.byte	0x00, 0xf0, 0x11, 0x00


	//----- nvinfo : EIATTR_SPARSE_MMA_MASK
	.align		4
.L_875:
        /*0028*/ 	.byte	0x03, 0x50
        /*002a*/ 	.short	0x0000


	//----- nvinfo : EIATTR_MAXREG_COUNT
	.align		4
        /*002c*/ 	.byte	0x03, 0x1b
        /*002e*/ 	.short	0x0080


	//----- nvinfo : EIATTR_MERCURY_ISA_VERSION
	.align		4
        /*0030*/ 	.byte	0x03, 0x5f
        /*0032*/ 	.short	0x0101


	//----- nvinfo : EIATTR_VRC_CTA_INIT_COUNT
	.align		4
        /*0034*/ 	.byte	0x02, 0x4a
	.zero		1
	.zero		1


	//----- nvinfo : EIATTR_EXIT_INSTR_OFFSETS
	.align		4
        /*0038*/ 	.byte	0x04, 0x1c
        /*003a*/ 	.short	(.L_877 - .L_876)


	//   ....[0]....
.L_876:
        /*003c*/ 	.word	0x000007c0


	//   ....[1]....
        /*0040*/ 	.word	0x00000c50


	//   ....[2]....
        /*0044*/ 	.word	0x00000eb0


	//   ....[3]....
        /*0048*/ 	.word	0x00002920


	//   ....[4]....
        /*004c*/ 	.word	0x000042e0


	//----- nvinfo : EIATTR_MAX_THREADS
	.align		4
.L_877:
        /*0050*/ 	.byte	0x04, 0x05
        /*0052*/ 	.short	(.L_879 - .L_878)
.L_878:
        /*0054*/ 	.word	0x00000080
        /*0058*/ 	.word	0x00000001
        /*005c*/ 	.word	0x00000001


	//----- nvinfo : EIATTR_CRS_STACK_SIZE
	.align		4
.L_879:
        /*0060*/ 	.byte	0x04, 0x1e
        /*0062*/ 	.short	(.L_881 - .L_880)
.L_880:
        /*0064*/ 	.word	0x00000000


	//----- nvinfo : EIATTR_CBANK_PARAM_SIZE
	.align		4
.L_881:
        /*0068*/ 	.byte	0x03, 0x19
        /*006a*/ 	.short	0x0220


	//----- nvinfo : EIATTR_PARAM_CBANK
	.align		4
        /*006c*/ 	.byte	0x04, 0x0a
        /*006e*/ 	.short	(.L_883 - .L_882)
	.align		4
.L_882:
        /*0070*/ 	.word	index@(.nv.constant0._ZN2at6native18elementwise_kernelILi128ELi2EZNS0_22gpu_kernel_impl_nocastIZZZNS0_16tanh_kernel_cudaERNS_18TensorIteratorBaseEENKUlvE0_clEvENKUlvE_clEvEUldE_EEvS4_RKT_EUliE_EEviT1_)
        /*0074*/ 	.short	0x0380
        /*0076*/ 	.short	0x0220


	//----- nvinfo : EIATTR_SW_WAR
	.align		4
.L_883:
        /*0078*/ 	.byte	0x04, 0x36
        /*007a*/ 	.short	(.L_885 - .L_884)
.L_884:
        /*007c*/ 	.word	0x00000008
.L_885:


//--------------------- .nv.info._ZN2at6native27unrolled_elementwise_kernelIZZZNS0_16tanh_kernel_cudaERNS_18TensorIteratorBaseEENKUlvE0_clEvENKUlvE_clEvEUldE_St5arrayIPcLm2EELi4E23TrivialOffsetCalculatorILi1EjESB_NS0_6memory15LoadWithoutCastENSC_16StoreWithoutCastEEEviT_T0_T2_T3_T4_T5_ --------------------------
	.section	.nv.info._ZN2at6native27unrolled_elementwise_kernelIZZZNS0_16tanh_kernel_cudaERNS_18TensorIteratorBaseEENKUlvE0_clEvENKUlvE_clEvEUldE_St5arrayIPcLm2EELi4E23TrivialOffsetCalculatorILi1EjESB_NS0_6memory15LoadWithoutCastENSC_16StoreWithoutCastEEEviT_T0_T2_T3_T4_T5_,"",@"SHT_CUDA_INFO"
	.sectionflags	@""
	.align	4


	//----- nvinfo : EIATTR_CUDA_API_VERSION
	.align		4
        /*0000*/ 	.byte	0x04, 0x37
        /*0002*/ 	.short	(.L_887 - .L_886)
.L_886:
        /*0004*/ 	.word	0x00000082


	//----- nvinfo : EIATTR_KPARAM_INFO
	.align		4
.L_887:
        /*0008*/ 	.byte	0x04, 0x17
        /*000a*/ 	.short	(.L_889 - .L_888)
.L_888:
        /*000c*/ 	.word	0x00000000
        /*0010*/ 	.short	0x0006
        /*0012*/ 	.short	0x001b
        /*0014*/ 	.byte	0x00, 0xf0, 0x05, 0x00


	//----- nvinfo : EIATTR_KPARAM_INFO
	.align		4
.L_889:
        /*0018*/ 	.byte	0x04, 0x17
        /*001a*/ 	.short	(.L_891 - .L_890)
.L_890:
        /*001c*/ 	.word	0x00000000
        /*0020*/ 	.short	0x0005
        /*0022*/ 	.short	0x001a
        /*0024*/ 	.byte	0x00, 0xf0, 0x05, 0x00


	//----- nvinfo : EIATTR_KPARAM_INFO
	.align		4
.L_891:
        /*0028*/ 	.byte	0x04, 0x17
        /*002a*/ 	.short	(.L_893 - .L_892)
.L_892:
        /*002c*/ 	.word	0x00000000
        /*0030*/ 	.short	0x0004
        /*0032*/ 	.short	0x0019
        /*0034*/ 	.byte	0x00, 0xf0, 0x05, 0x00


	//----- nvinfo : EIATTR_KPARAM_INFO
	.align		4
.L_893:
        /*0038*/ 	.byte	0x04, 0x17
        /*003a*/ 	.short	(.L_895 - .L_894)
.L_894:
        /*003c*/ 	.word	0x00000000
        /*0040*/ 	.short	0x0003
        /*0042*/ 	.short	0x0018
        /*0044*/ 	.byte	0x00, 0xf0, 0x05, 0x00


	//----- nvinfo : EIATTR_KPARAM_INFO
	.align		4
.L_895:
        /*0048*/ 	.byte	0x04, 0x17
        /*004a*/ 	.short	(.L_897 - .L_896)
.L_896:
        /*004c*/ 	.word	0x00000000
        /*0050*/ 	.short	0x0002
        /*0052*/ 	.short	0x0008
        /*0054*/ 	.byte	0x00, 0xf0, 0x41, 0x00


	//----- nvinfo : EIATTR_KPARAM_INFO
	.align		4
.L_897:
        /*0058*/ 	.byte	0x04, 0x17
        /*005a*/ 	.short	(.L_899 - .L_898)
.L_898:
        /*005c*/ 	.word	0x00000000
        /*0060*/ 	.short	0x0001
        /*0062*/ 	.short	0x0004
        /*0064*/ 	.byte	0x00, 0xf0, 0x05, 0x00


	//----- nvinfo : EIATTR_KPARAM_INFO
	.align		4
.L_899:
        /*0068*/ 	.byte	0x04, 0x17
        /*006a*/ 	.short	(.L_901 - .L_900)
.L_900:
        /*006c*/ 	.word	0x00000000
        /*0070*/ 	.short	0x0000
        /*0072*/ 	.short	0x0000
        /*0074*/ 	.byte	0x00, 0xf0, 0x11, 0x00


	//----- nvinfo : EIATTR_SPARSE_MMA_MASK
	.align		4
.L_901:
        /*0078*/ 	.byte	0x03, 0x50
        /*007a*/ 	.short	0x0000


	//----- nvinfo : EIATTR_MAXREG_COUNT
	.align		4
        /*007c*/ 	.byte	0x03, 0x1b
        /*007e*/ 	.short	0x00ff


	//----- nvinfo : EIATTR_MERCURY_ISA_VERSION
	.align		4
        /*0080*/ 	.byte	0x03, 0x5f
        /*0082*/ 	.short	0x0101


	//----- nvinfo : EIATTR_VRC_CTA_INIT_COUNT
	.align		4
        /*0084*/ 	.byte	0x02, 0x4a
	.zero		1
	.zero		1


	//----- nvinfo : EIATTR_EXIT_INSTR_OFFSETS
	.align		4
        /*0088*/ 	.byte	0x04, 0x1c
        /*008a*/ 	.short	(.L_903 - .L_902)


	//   ....[0]....
.L_902:
        /*008c*/ 	.word	0x00001e90


	//   ....[1]....
        /*0090*/ 	.word	0x00001ee0


	//----- nvinfo : EIATTR_MAX_THREADS
	.align		4
.L_903:
        /*0094*/ 	.byte	0x04, 0x05
        /*0096*/ 	.short	(.L_905 - .L_904)
.L_904:
        /*0098*/ 	.word	0x00000080
        /*009c*/ 	.word	0x00000001
        /*00a0*/ 	.word	0x00000001


	//----- nvinfo : EIATTR_CRS_STACK_SIZE
	.align		4
.L_905:
        /*00a4*/ 	.byte	0x04, 0x1e
        /*00a6*/ 	.short	(.L_907 - .L_906)
.L_906:
        /*00a8*/ 	.word	0x00000000


	//----- nvinfo : EIATTR_CBANK_PARAM_SIZE
	.align		4
.L_907:
        /*00ac*/ 	.byte	0x03, 0x19
        /*00ae*/ 	.short	0x001c


	//----- nvinfo : EIATTR_PARAM_CBANK
	.align		4
        /*00b0*/ 	.byte	0x04, 0x0a
        /*00b2*/ 	.short	(.L_909 - .L_908)
	.align		4
.L_908:
        /*00b4*/ 	.word	index@(.nv.constant0._ZN2at6native27unrolled_elementwise_kernelIZZZNS0_16tanh_kernel_cudaERNS_18TensorIteratorBaseEENKUlvE0_clEvENKUlvE_clEvEUldE_St5arrayIPcLm2EELi4E23TrivialOffsetCalculatorILi1EjESB_NS0_6memory15LoadWithoutCastENSC_16StoreWithoutCastEEEviT_T0_T2_T3_T4_T5_)
        /*00b8*/ 	.short	0x0380
        /*00ba*/ 	.short	0x001c


	//----- nvinfo : EIATTR_SW_WAR
	.align		4
.L_909:
        /*00bc*/ 	.byte	0x04, 0x36
        /*00be*/ 	.short	(.L_911 - .L_910)
.L_910:
        /*00c0*/ 	.word	0x00000008
.L_911:


//--------------------- .nv.info._ZN2at6native29vectorized_elementwise_kernelILi2EZZZNS0_16tanh_kernel_cudaERNS_18TensorIteratorBaseEENKUlvE0_clEvENKUlvE_clEvEUldE_St5arrayIPcLm2EEEEviT0_T1_ --------------------------
	.section	.nv.info._ZN2at6native29vectorized_elementwise_kernelILi2EZZZNS0_16tanh_kernel_cudaERNS_18TensorIteratorBaseEENKUlvE0_clEvENKUlvE_clEvEUldE_St5arrayIPcLm2EEEEviT0_T1_,"",@"SHT_CUDA_INFO"
	.sectionflags	@""
	.align	4


	//----- nvinfo : EIATTR_CUDA_API_VERSION
	.align		4
        /*0000*/ 	.byte	0x04, 0x37
        /*0002*/ 	.short	(.L_913 - .L_912)
.L_912:
        /*0004*/ 	.word	0x00000082


	//----- nvinfo : EIATTR_KPARAM_INFO
	.align		4
.L_913:
        /*0008*/ 	.byte	0x04, 0x17
        /*000a*/ 	.short	(.L_915 - .L_914)
.L_914:
        /*000c*/ 	.word	0x00000000
        /*0010*/ 	.short	0x0002
        /*0012*/ 	.short	0x0008
        /*0014*/ 	.byte	0x00, 0xf0, 0x41, 0x00


	//----- nvinfo : EIATTR_KPARAM_INFO
	.align		4
.L_915:
        /*0018*/ 	.byte	0x04, 0x17
        /*001a*/ 	.short	(.L_917 - .L_916)
.L_916:
        /*001c*/ 	.word	0x00000000
        /*0020*/ 	.short	0x0001
        /*0022*/ 	.short	0x0004
        /*0024*/ 	.byte	0x00, 0xf0, 0x05, 0x00


	//----- nvinfo : EIATTR_KPARAM_INFO
	.align		4
.L_917:
        /*0028*/ 	.byte	0x04, 0x17
        /*002a*/ 	.short	(.L_919 - .L_918)
.L_918:
        /*002c*/ 	.word	0x00000000
        /*0030*/ 	.short	0x0000
        /*0032*/ 	.short	0x0000
        /*0034*/ 	.byte	0x00, 0xf0, 0x11, 0x00


	//----- nvinfo : EIATTR_SPARSE_MMA_MASK
	.align		4
.L_919:
        /*0038*/ 	.byte	0x03, 0x50
        /*003a*/ 	.short	0x0000


	//----- nvinfo : EIATTR_MAXREG_COUNT
	.align		4
        /*003c*/ 	.byte	0x03, 0x1b
        /*003e*/ 	.short	0x00ff


	//----- nvinfo : EIATTR_MERCURY_ISA_VERSION
	.align		4
        /*0040*/ 	.byte	0x03, 0x5f
        /*0042*/ 	.short	0x0101


	//----- nvinfo : EIATTR_VRC_CTA_INIT_COUNT
	.align		4
        /*0044*/ 	.byte	0x02, 0x4a
	.zero		1
	.zero		1


	//----- nvinfo : EIATTR_EXIT_INSTR_OFFSETS
	.align		4
        /*0048*/ 	.byte	0x04, 0x1c
        /*004a*/ 	.short	(.L_921 - .L_920)


	//   ....[0]....
.L_920:
        /*004c*/ 	.word	0x00003dd0


	//   ....[1]....
        /*0050*/ 	.word	0x00003e20


	//   ....[2]....
        /*0054*/ 	.word	0x00007370


	//----- nvinfo : EIATTR_MAX_THREADS
	.align		4
.L_921:
        /*0058*/ 	.byte	0x04, 0x05
        /*005a*/ 	.short	(.L_923 - .L_922)
.L_922:
        /*005c*/ 	.word	0x00000080
        /*0060*/ 	.word	0x00000001
        /*0064*/ 	.word	0x00000001


	//----- nvinfo : EIATTR_CRS_STACK_SIZE
	.align		4
.L_923:
        /*0068*/ 	.byte	0x04, 0x1e
        /*006a*/ 	.short	(.L_925 - .L_924)
.L_924:
        /*006c*/ 	.word	0x00000000


	//----- nvinfo : EIATTR_CBANK_PARAM_SIZE
	.align		4
.L_925:
        /*0070*/ 	.byte	0x03, 0x19
        /*0072*/ 	.short	0x0018


	//----- nvinfo : EIATTR_PARAM_CBANK
	.align		4
        /*0074*/ 	.byte	0x04, 0x0a
        /*0076*/ 	.short	(.L_927 - .L_926)
	.align		4
.L_926:
        /*0078*/ 	.word	index@(.nv.constant0._ZN2at6native29vectorized_elementwise_kernelILi2EZZZNS0_16tanh_kernel_cudaERNS_18TensorIteratorBaseEENKUlvE0_clEvENKUlvE_clEvEUldE_St5arrayIPcLm2EEEEviT0_T1_)
        /*007c*/ 	.short	0x0380
        /*007e*/ 	.short	0x0018


	//----- nvinfo : EIATTR_SW_WAR
	.align		4
.L_927:
        /*0080*/ 	.byte	0x04, 0x36
        /*0082*/ 	.short	(.L_929 - .L_928)
.L_928:
        /*0084*/ 	.word	0x00000008
.L_929:


//--------------------- .nv.info._ZN2at6native29vectorized_elementwise_kernelILi4EZZZNS0_16tanh_kernel_cudaERNS_18TensorIteratorBaseEENKUlvE0_clEvENKUlvE_clEvEUldE_St5arrayIPcLm2EEEEviT0_T1_ --------------------------
	.section	.nv.info._ZN2at6native29vectorized_elementwise_kernelILi4EZZZNS0_16tanh_kernel_cudaERNS_18TensorIteratorBaseEENKUlvE0_clEvENKUlvE_clEvEUldE_St5arrayIPcLm2EEEEviT0_T1_,"",@"SHT_CUDA_INFO"
	.sectionflags	@""
	.align	4


	//----- nvinfo : EIATTR_CUDA_API_VERSION
	.align		4
        /*0000*/ 	.byte	0x04, 0x37
        /*0002*/ 	.short	(.L_931 - .L_930)
.L_930:
        /*0004*/ 	.word	0x00000082


	//----- nvinfo : EIATTR_KPARAM_INFO
	.align		4
.L_931:
        /*0008*/ 	.byte	0x04, 0x17
        /*000a*/ 	.short	(.L_933 - .L_932)
.L_932:
        /*000c*/ 	.word	0x00000000
        /*0010*/ 	.short	0x0002
        /*0012*/ 	.short	0x0008
        /*0014*/ 	.byte	0x00, 0xf0, 0x41, 0x00


	//----- nvinfo : EIATTR_KPARAM_INFO
	.align		4
.L_933:
        /*0018*/ 	.byte	0x04, 0x17
        /*001a*/ 	.short	(.L_935 - .L_934)
.L_934:
        /*001c*/ 	.word	0x00000000
        /*0020*/ 	.short	0x0001
        /*0022*/ 	.short	0x0004
        /*0024*/ 	.byte	0x00, 0xf0, 0x05, 0x00


	//----- nvinfo : EIATTR_KPARAM_INFO
	.align		4
.L_935:
        /*0028*/ 	.byte	0x04, 0x17
        /*002a*/ 	.short	(.L_937 - .L_936)
.L_936:
        /*002c*/ 	.word	0x00000000
        /*0030*/ 	.short	0x0000
        /*0032*/ 	.short	0x0000
        /*0034*/ 	.byte	0x00, 0xf0, 0x11, 0x00


	//----- nvinfo : EIATTR_SPARSE_MMA_MASK
	.align		4
.L_937:
        /*0038*/ 	.byte	0x03, 0x50
        /*003a*/ 	.short	0x0000


	//----- nvinfo : EIATTR_MAXREG_COUNT
	.align		4
        /*003c*/ 	.byte	0x03, 0x1b
        /*003e*/ 	.short	0x00ff


	//----- nvinfo : EIATTR_MERCURY_ISA_VERSION
	.align		4
        /*0040*/ 	.byte	0x03, 0x5f
        /*0042*/ 	.short	0x0101


	//----- nvinfo : EIATTR_VRC_CTA_INIT_COUNT
	.align		4
        /*0044*/ 	.byte	0x02, 0x4a
	.zero		1
	.zero		1


	//----- nvinfo : EIATTR_EXIT_INSTR_OFFSETS
	.align		4
        /*0048*/ 	.byte	0x04, 0x1c
        /*004a*/ 	.short	(.L_939 - .L_938)


	//   ....[0]....
.L_938:
        /*004c*/ 	.word	0x00003dd0


	//   ....[1]....
        /*0050*/ 	.word	0x00003e20


	//   ....[2]....
        /*0054*/ 	.word	0x00007330


	//----- nvinfo : EIATTR_MAX_THREADS
	.align		4
.L_939:
        /*0058*/ 	.byte	0x04, 0x05
        /*005a*/ 	.short	(.L_941 - .L_940)
.L_940:
        /*005c*/ 	.word	0x00000080
        /*0060*/ 	.word	0x00000001
        /*0064*/ 	.word	0x00000001


	//----- nvinfo : EIATTR_CRS_STACK_SIZE
	.align		4
.L_941:
        /*0068*/ 	.byte	0x04, 0x1e
        /*006a*/ 	.short	(.L_943 - .L_942)
.L_942:
        /*006c*/ 	.word	0x00000000


	//----- nvinfo : EIATTR_CBANK_PARAM_SIZE
	.align		4
.L_943:
        /*0070*/ 	.byte	0x03, 0x19
        /*0072*/ 	.short	0x0018


	//----- nvinfo : EIATTR_PARAM_CBANK
	.align		4
        /*0074*/ 	.byte	0x04, 0x0a
        /*0076*/ 	.short	(.L_945 - .L_944)
	.align		4
.L_944:
        /*0078*/ 	.word	index@(.nv.constant0._ZN2at6native29vectorized_elementwise_kernelILi4EZZZNS0_16tanh_kernel_cudaERNS_18TensorIteratorBaseEENKUlvE0_clEvENKUlvE_clEvEUldE_St5arrayIPcLm2EEEEviT0_T1_)
        /*007c*/ 	.short	0x0380
        /*007e*/ 	.short	0x0018


	//----- nvinfo : EIATTR_SW_WAR
	.align		4
.L_945:
        /*0080*/ 	.byte	0x04, 0x36
        /*0082*/ 	.short	(.L_947 - .L_946)
.L_946:
        /*0084*/ 	.word	0x00000008
.L_947:


//--------------------- .nv.info._ZN2at6native29vectorized_elementwise_kernelILi8EZZZNS0_16tanh_kernel_cudaERNS_18TensorIteratorBaseEENKUlvE0_clEvENKUlvE_clEvEUldE_St5arrayIPcLm2EEEEviT0_T1_ --------------------------
	.section	.nv.info._ZN2at6native29vectorized_elementwise_kernelILi8EZZZNS0_16tanh_kernel_cudaERNS_18TensorIteratorBaseEENKUlvE0_clEvENKUlvE_clEvEUldE_St5arrayIPcLm2EEEEviT0_T1_,"",@"SHT_CUDA_INFO"
	.sectionflags	@""
	.align	4


	//----- nvinfo : EIATTR_CUDA_API_VERSION
	.align		4
        /*0000*/ 	.byte	0x04, 0x37
        /*0002*/ 	.short	(.L_949 - .L_948)
.L_948:
        /*0004*/ 	.word	0x00000082


	//----- nvinfo : EIATTR_KPARAM_INFO
	.align		4
.L_949:
        /*0008*/ 	.byte	0x04, 0x17
        /*000a*/ 	.short	(.L_951 - .L_950)
.L_950:
        /*000c*/ 	.word	0x00000000
        /*0010*/ 	.short	0x0002
        /*0012*/ 	.short	0x0008
        /*0014*/ 	.byte	0x00, 0xf0, 0x41, 0x00


	//----- nvinfo : EIATTR_KPARAM_INFO
	.align		4
.L_951:
        /*0018*/ 	.byte	0x04, 0x17
        /*001a*/ 	.short	(.L_953 - .L_952)
.L_952:
        /*001c*/ 	.word	0x00000000
        /*0020*/ 	.short	0x0001
        /*0022*/ 	.short	0x0004
        /*0024*/ 	.byte	0x00, 0xf0, 0x05, 0x00


	//----- nvinfo : EIATTR_KPARAM_INFO
	.align		4
.L_953:
        /*0028*/ 	.byte	0x04, 0x17
        /*002a*/ 	.short	(.L_955 - .L_954)
.L_954:
        /*002c*/ 	.word	0x00000000
        /*0030*/ 	.short	0x0000
        /*0032*/ 	.short	0x0000
        /*0034*/ 	.byte	0x00, 0xf0, 0x11, 0x00


	//----- nvinfo : EIATTR_SPARSE_MMA_MASK
	.align		4
.L_955:
        /*0038*/ 	.byte	0x03, 0x50
        /*003a*/ 	.short	0x0000


	//----- nvinfo : EIATTR_MAXREG_COUNT
	.align		4
        /*003c*/ 	.byte	0x03, 0x1b
        /*003e*/ 	.short	0x00ff


	//----- nvinfo : EIATTR_MERCURY_ISA_VERSION
	.align		4
        /*0040*/ 	.byte	0x03, 0x5f
        /*0042*/ 	.short	0x0101


	//----- nvinfo : EIATTR_VRC_CTA_INIT_COUNT
	.align		4
        /*0044*/ 	.byte	0x02, 0x4a
	.zero		1
	.zero		1


	//----- nvinfo : EIATTR_EXIT_INSTR_OFFSETS
	.align		4
        /*0048*/ 	.byte	0x04, 0x1c
        /*004a*/ 	.short	(.L_957 - .L_956)


	//   ....[0]....
.L_956:
        /*004c*/ 	.word	0x00003dd0


	//   ....[1]....
        /*0050*/ 	.word	0x00003e20


	//   ....[2]....
        /*0054*/ 	.word	0x00007330


	//----- nvinfo : EIATTR_MAX_THREADS
	.align		4
.L_957:
        /*0058*/ 	.byte	0x04, 0x05
        /*005a*/ 	.short	(.L_959 - .L_958)
.L_958:
        /*005c*/ 	.word	0x00000080
        /*0060*/ 	.word	0x00000001
        /*0064*/ 	.word	0x00000001


	//----- nvinfo : EIATTR_CRS_STACK_SIZE
	.align		4
.L_959:
        /*0068*/ 	.byte	0x04, 0x1e
        /*006a*/ 	.short	(.L_961 - .L_960)
.L_960:
        /*006c*/ 	.word	0x00000000


	//----- nvinfo : EIATTR_CBANK_PARAM_SIZE
	.align		4
.L_961:
        /*0070*/ 	.byte	0x03, 0x19
        /*0072*/ 	.short	0x0018


	//----- nvinfo : EIATTR_PARAM_CBANK
	.align		4
        /*0074*/ 	.byte	0x04, 0x0a
        /*0076*/ 	.short	(.L_963 - .L_962)
	.align		4
.L_962:
        /*0078*/ 	.word	index@(.nv.constant0._ZN2at6native29vectorized_elementwise_kernelILi8EZZZNS0_16tanh_kernel_cudaERNS_18TensorIteratorBaseEENKUlvE0_clEvENKUlvE_clEvEUldE_St5arrayIPcLm2EEEEviT0_T1_)
        /*007c*/ 	.short	0x0380
        /*007e*/ 	.short	0x0018


	//----- nvinfo : EIATTR_SW_WAR
	.align		4
.L_963:
        /*0080*/ 	.byte	0x04, 0x36
        /*0082*/ 	.short	(.L_965 - .L_964)
.L_964:
        /*0084*/ 	.word	0x00000008
.L_965:


//--------------------- .nv.info._ZN2at6native18elementwise_kernelILi128ELi4EZNS0_15gpu_kernel_implIZZZNS0_16tanh_kernel_cudaERNS_18TensorIteratorBaseEENKUlvE_clEvENKUlvE1_clEvEUlN3c107complexINS7_4HalfEEEE_EEvS4_RKT_EUliE_EEviT1_ --------------------------
	.section	.nv.info._ZN2at6native18elementwise_kernelILi128ELi4EZNS0_15gpu_kernel_implIZZZNS0_16tanh_kernel_cudaERNS_18TensorIteratorBaseEENKUlvE_clEvENKUlvE1_clEvEUlN3c107complexINS7_4HalfEEEE_EEvS4_RKT_EUliE_EEviT1_,"",@"SHT_CUDA_INFO"
	.sectionflags	@""
	.align	4


	//----- nvinfo : EIATTR_CUDA_API_VERSION
	.align		4
        /*0000*/ 	.byte	0x04, 0x37
        /*0002*/ 	.short	(.L_967 - .L_966)
.L_966:
        /*0004*/ 	.word	0x00000082


	//----- nvinfo : EIATTR_KPARAM_INFO
	.align		4
.L_967:
        /*0008*/ 	.byte	0x04, 0x17
        /*000a*/ 	.short	(.L_969 - .L_968)
.L_968:
        /*000c*/ 	.word	0x00000000
        /*0010*/ 	.short	0x0001
        /*0012*/ 	.short	0x0008
        /*0014*/ 	.byte	0x00, 0xf0, 0x61, 0x08


	//----- nvinfo : EIATTR_KPARAM_INFO
	.align		4
.L_969:
        /*0018*/ 	.byte	0x04, 0x17
        /*001a*/ 	.short	(.L_971 - .L_970)
.L_970:
        /*001c*/ 	.word	0x00000000
        /*0020*/ 	.short	0x0000
        /*0022*/ 	.short	0x0000
        /*0024*/ 	.byte	0x00, 0xf0, 0x11, 0x00


	//----- nvinfo : EIATTR_SPARSE_MMA_MASK
	.align		4
.L_971:
        /*0028*/ 	.byte	0x03, 0x50
        /*002a*/ 	.short	0x0000


	//----- nvinfo : EIATTR_MAXREG_COUNT
	.align		4
        /*002c*/ 	.byte	0x03, 0x1b
        /*002e*/ 	.short	0x0080


	//----- nvinfo : EIATTR_EXTERNS
	.align		4
        /*0030*/ 	.byte	0x04, 0x0f
        /*0032*/ 	.short	(.L_973 - .L_972)


	//   ....[0]....
	.align		4
.L_972:
        /*0034*/ 	.word	index@(__assertfail)


	//----- nvinfo : EIATTR_MERCURY_ISA_VERSION
	.align		4
.L_973:
        /*0038*/ 	.byte	0x03, 0x5f
        /*003a*/ 	.short	0x0101


	//----- nvinfo : EIATTR_VRC_CTA_INIT_COUNT
	.align		4
        /*003c*/ 	.byte	0x02, 0x4a
	.zero		1
	.zero		1


	//----- nvinfo : EIATTR_SYSCALL_OFFSETS
	.align		4
        /*0040*/ 	.byte	0x04, 0x46
        /*0042*/ 	.short	(.L_975 - .L_974)


	//   ....[0]....
.L_974:
        /*0044*/ 	.word	0x00002370


	//   ....[1]....
        /*0048*/ 	.word	0x000037a0


	//   ....[2]....
        /*004c*/ 	.word	0x00005cc0


	//   ....[3]....
        /*0050*/ 	.word	0x00006f10


	//   ....[4]....
        /*0054*/ 	.word	0x00009540


	//   ....[5]....
        /*0058*/ 	.word	0x0000a790


	//   ....[6]....
        /*005c*/ 	.word	0x0000cdd0


	//   ....[7]....
        /*0060*/ 	.word	0x0000dff0


	//----- nvinfo : EIATTR_EXIT_INSTR_OFFSETS
	.align		4
.L_975:
        /*0064*/ 	.byte	0x04, 0x1c
        /*0066*/ 	.short	(.L_977 - .L_976)


	//   ....[0]....
.L_976:
        /*0068*/ 	.word	0x0000aa70


	//   ....[1]....
        /*006c*/ 	.word	0x0000d480


	//   ....[2]....
        /*0070*/ 	.word	0x0000d4c0


	//   ....[3]....
        /*0074*/ 	.word	0x0000d560


	//   ....[4]....
        /*0078*/ 	.word	0x0000d5a0


	//   ....[5]....
        /*007c*/ 	.word	0x0000d5e0


	//   ....[6]....
        /*0080*/ 	.word	0x0000d670


	//   ....[7]....
        /*0084*/ 	.word	0x0000d690


	//   ....[8]....
        /*0088*/ 	.word	0x0000d730


	//   ....[9]....
        /*008c*/ 	.word	0x0000d750


	//   ....[10]....
        /*0090*/ 	.word	0x0000d7a0


	//   ....[11]....
        /*0094*/ 	.word	0x0000d880


	//   ....[12]....
        /*0098*/ 	.word	0x0000d9f0


	//   ....[13]....
        /*009c*/ 	.word	0x0000db60


	//   ....[14]....
        /*00a0*/ 	.word	0x0000dcc0


	//   ....[15]....
        /*00a4*/ 	.word	0x0000dd00


	//   ....[16]....
        /*00a8*/ 	.word	0x0000dd40


	//   ....[17]....
        /*00ac*/ 	.word	0x0000de10


	//   ....[18]....
        /*00b0*/ 	.word	0x0000de90


	//   ....[19]....
        /*00b4*/ 	.word	0x0000e000


	//   ....[20]....
        /*00b8*/ 	.word	0x0000e110


	//   ....[21]....
        /*00bc*/ 	.word	0x0000e250


	//   ....[22]....
        /*00c0*/ 	.word	0x0000e290


	//----- nvinfo : EIATTR_MAX_THREADS
	.align		4
.L_977:
        /*00c4*/ 	.byte	0x04, 0x05
        /*00c6*/ 	.short	(.L_979 - .L_978)
.L_978:
        /*00c8*/ 	.word	0x00000080
        /*00cc*/ 	.word	0x00000001
        /*00d0*/ 	.word	0x00000001


	//----- nvinfo : EIATTR_CRS_STACK_SIZE
	.align		4
.L_979:
        /*00d4*/ 	.byte	0x04, 0x1e
        /*00d6*/ 	.short	(.L_981 - .L_980)
.L_980:
        /*00d8*/ 	.word	0x00000000


	//----- nvinfo : EIATTR_CBANK_PARAM_SIZE
	.align		4
.L_981:
        /*00dc*/ 	.byte	0x03, 0x19
        /*00de*/ 	.short	0x0220


	//----- nvinfo : EIATTR_PARAM_CBANK
	.align		4
        /*00e0*/ 	.byte	0x04, 0x0a
        /*00e2*/ 	.short	(.L_983 - .L_982)
	.align		4
.L_982:
        /*00e4*/ 	.word	index@(.nv.constant0._ZN2at6native18elementwise_kernelILi128ELi4EZNS0_15gpu_kernel_implIZZZNS0_16tanh_kernel_cudaERNS_18TensorIteratorBaseEENKUlvE_clEvENKUlvE1_clEvEUlN3c107complexINS7_4HalfEEEE_EEvS4_RKT_EUliE_EEviT1_)
        /*00e8*/ 	.short	0x0380
        /*00ea*/ 	.short	0x0220


	//----- nvinfo : EIATTR_SW_WAR
	.align		4
.L_983:
        /*00ec*/ 	.byte	0x04, 0x36
        /*00ee*/ 	.short	(.L_985 - .L_984)
.L_984:
        /*00f0*/ 	.word	0x00000008
.L_985:


//--------------------- .nv.info._ZN2at6native27unrolled_elementwise_kernelIZZZNS0_16tanh_kernel_cudaERNS_18TensorIteratorBaseEENKUlvE_clEvENKUlvE1_clEvEUlN3c107complexINS6_4HalfEEEE_St5arrayIPcLm2EELi4E23TrivialOffsetCalculatorILi1EjESF_NS0_6memory12LoadWithCastILi1EEENSG_13StoreWithCastILi1EEEEEviT_T0_T2_T3_T4_T5_ --------------------------
	.section	.nv.info._ZN2at6native27unrolled_elementwise_kernelIZZZNS0_16tanh_kernel_cudaERNS_18TensorIteratorBaseEENKUlvE_clEvENKUlvE1_clEvEUlN3c107complexINS6_4HalfEEEE_St5arrayIPcLm2EELi4E23TrivialOffsetCalculatorILi1EjESF_NS0_6memory12LoadWithCastILi1EEENSG_13StoreWithCastILi1EEEEEviT_T0_T2_T3_T4_T5_,"",@"SHT_CUDA_INFO"
	.sectionflags	@""
	.align	4


	//----- nvinfo : EIATTR_CUDA_API_VERSION
	.align		4
        /*0000*/ 	.byte	0x04, 0x37
        /*0002*/ 	.short	(.L_987 - .L_986)
.L_986:
        /*0004*/ 	.word	0x00000082


	//----- nvinfo : EIATTR_KPARAM_INFO
	.align		4
.L_987:
        /*0008*/ 	.byte	0x04, 0x17
        /*000a*/ 	.short	(.L_989 - .L_988)
.L_988:
        /*000c*/ 	.word	0x00000000
        /*0010*/ 	.short	0x0006
        /*0012*/ 	.short	0x0024
        /*0014*/ 	.byte	0x00, 0xf0, 0x21, 0x00


	//----- nvinfo : EIATTR_KPARAM_INFO
	.align		4
.L_989:
        /*0018*/ 	.byte	0x04, 0x17
        /*001a*/ 	.short	(.L_991 - .L_990)
.L_990:
        /*001c*/ 	.word	0x00000000
        /*0020*/ 	.short	0x0005
        /*0022*/ 	.short	0x001c
        /*0024*/ 	.byte	0x00, 0xf0, 0x21, 0x00


	//----- nvinfo : EIATTR_KPARAM_INFO
	.align		4
.L_991:
        /*0028*/ 	.byte	0x04, 0x17
        /*002a*/ 	.short	(.L_993 - .L_992)
.L_992:
        /*002c*/ 	.word	0x00000000
        /*0030*/ 	.short	0x0004
        /*0032*/ 	.short	0x0019
        /*0034*/ 	.byte	0x00, 0xf0, 0x05, 0x00


	//----- nvinfo : EIATTR_KPARAM_INFO
	.align		4
.L_993:
        /*0038*/ 	.byte	0x04, 0x17
        /*003a*/ 	.short	(.L_995 - .L_994)
.L_994:
        /*003c*/ 	.word	0x00000000
        /*0040*/ 	.short	0x0003
        /*0042*/ 	.short	0x0018
        /*0044*/ 	.byte	0x00, 0xf0, 0x05, 0x00


	//----- nvinfo : EIATTR_KPARAM_INFO
	.align		4
.L_995:
        /*0048*/ 	.byte	0x04, 0x17
        /*004a*/ 	.short	(.L_997 - .L_996)
.L_996:
        /*004c*/ 	.word	0x00000000
        /*0050*/ 	.short	0x0002
        /*0052*/ 	.short	0x0008
        /*0054*/ 	.byte	0x00, 0xf0, 0x41, 0x00


	//----- nvinfo : EIATTR_KPARAM_INFO
	.align		4
.L_997:
        /*0058*/ 	.byte	0x04, 0x17
        /*005a*/ 	.short	(.L_999 - .L_998)
.L_998:
        /*005c*/ 	.word	0x00000000
        /*0060*/ 	.short	0x0001
        /*0062*/ 	.short	0x0004
        /*0064*/ 	.byte	0x00, 0xf0, 0x05, 0x00


	//----- nvinfo : EIATTR_KPARAM_INFO
	.align		4
.L_999:
        /*0068*/ 	.byte	0x04, 0x17
        /*006a*/ 	.short	(.L_1001 - .L_1000)
.L_1000:
        /*006c*/ 	.word	0x00000000
        /*0070*/ 	.short	0x0000
        /*0072*/ 	.short	0x0000
        /*0074*/ 	.byte	0x00, 0xf0, 0x11, 0x00


	//----- nvinfo : EIATTR_SPARSE_MMA_MASK
	.align		4
.L_1001:
        /*0078*/ 	.byte	0x03, 0x50
        /*007a*/ 	.short	0x0000


	//----- nvinfo : EIATTR_MAXREG_COUNT
	.align		4
        /*007c*/ 	.byte	0x03, 0x1b
        /*007e*/ 	.short	0x00ff


	//----- nvinfo : EIATTR_EXTERNS
	.align		4
        /*0080*/ 	.byte	0x04, 0x0f
        /*0082*/ 	.short	(.L_1003 - .L_1002)


	//   ....[0]....
	.align		4
.L_1002:
        /*0084*/ 	.word	index@(__assertfail)


	//----- nvinfo : EIATTR_MERCURY_ISA_VERSION
	.align		4
.L_1003:
        /*0088*/ 	.byte	0x03, 0x5f
        /*008a*/ 	.short	0x0101


	//----- nvinfo : EIATTR_VRC_CTA_INIT_COUNT
	.align		4
        /*008c*/ 	.byte	0x02, 0x4a
	.zero		1
	.zero		1


	//----- nvinfo : EIATTR_SYSCALL_OFFSETS
	.align		4
        /*0090*/ 	.byte	0x04, 0x46
        /*0092*/ 	.short	(.L_1005 - .L_1004)


	//   ....[0]....
.L_1004:
        /*0094*/ 	.word	0x00001080


	//   ....[1]....
        /*0098*/ 	.word	0x000022f0


	//   ....[2]....
        /*009c*/ 	.word	0x000034a0


	//   ....[3]....
        /*00a0*/ 	.word	0x00004640


	//   ....[4]....
        /*00a4*/ 	.word	0x00006b90


	//   ....[5]....
        /*00a8*/ 	.word	0x00007a60


	//   ....[6]....
        /*00ac*/ 	.word	0x000089f0


	//   ....[7]....
        /*00b0*/ 	.word	0x00009980


	//----- nvinfo : EIATTR_EXIT_INSTR_OFFSETS
	.align		4
.L_1005:
        /*00b4*/ 	.byte	0x04, 0x1c
        /*00b6*/ 	.short	(.L_1007 - .L_1006)


	//   ....[0]....
.L_1006:
        /*00b8*/ 	.word	0x00008cc0


	//   ....[1]....
        /*00bc*/ 	.word	0x00008e10


	//   ....[2]....
        /*00c0*/ 	.word	0x00008e50


	//   ....[3]....
        /*00c4*/ 	.word	0x00008ef0


	//   ....[4]....
        /*00c8*/ 	.word	0x00008f30


	//   ....[5]....
        /*00cc*/ 	.word	0x00008f70


	//   ....[6]....
        /*00d0*/ 	.word	0x00009000


	//   ....[7]....
        /*00d4*/ 	.word	0x00009020


	//   ....[8]....
        /*00d8*/ 	.word	0x000090c0


	//   ....[9]....
        /*00dc*/ 	.word	0x000090e0


	//   ....[10]....
        /*00e0*/ 	.word	0x00009130


	//   ....[11]....
        /*00e4*/ 	.word	0x00009210


	//   ....[12]....
        /*00e8*/ 	.word	0x00009380


	//   ....[13]....
        /*00ec*/ 	.word	0x000094f0


	//   ....[14]....
        /*00f0*/ 	.word	0x00009650


	//   ....[15]....
        /*00f4*/ 	.word	0x00009690


	//   ....[16]....
        /*00f8*/ 	.word	0x000096d0


	//   ....[17]....
        /*00fc*/ 	.word	0x000097a0


	//   ....[18]....
        /*0100*/ 	.word	0x00009820


	//   ....[19]....
        /*0104*/ 	.word	0x00009990


	//   ....[20]....
        /*0108*/ 	.word	0x00009aa0


	//   ....[21]....
        /*010c*/ 	.word	0x00009be0


	//   ....[22]....
        /*0110*/ 	.word	0x00009c20


	//----- nvinfo : EIATTR_MAX_THREADS
	.align		4
.L_1007:
        /*0114*/ 	.byte	0x04, 0x05
        /*0116*/ 	.short	(.L_1009 - .L_1008)
.L_1008:
        /*0118*/ 	.word	0x00000080
        /*011c*/ 	.word	0x00000001
        /*0120*/ 	.word	0x00000001


	//----- nvinfo : EIATTR_CRS_STACK_SIZE
	.align		4
.L_1009:
        /*0124*/ 	.byte	0x04, 0x1e
        /*0126*/ 	.short	(.L_1011 - .L_1010)
.L_1010:
        /*0128*/ 	.word	0x00000000


	//----- nvinfo : EIATTR_CBANK_PARAM_SIZE
	.align		4
.L_1011:
        /*012c*/ 	.byte	0x03, 0x19
        /*012e*/ 	.short	0x002c


	//----- nvinfo : EIATTR_PARAM_CBANK
	.align		4
        /*0130*/ 	.byte	0x04, 0x0a
        /*0132*/ 	.short	(.L_1013 - .L_1012)
	.align		4
.L_1012:
        /*0134*/ 	.word	index@(.nv.constant0._ZN2at6native27unrolled_elementwise_kernelIZZZNS0_16tanh_kernel_cudaERNS_18TensorIteratorBaseEENKUlvE_clEvENKUlvE1_clEvEUlN3c107complexINS6_4HalfEEEE_St5arrayIPcLm2EELi4E23TrivialOffsetCalculatorILi1EjESF_NS0_6memory12LoadWithCastILi1EEENSG_13StoreWithCastILi1EEEEEviT_T0_T2_T3_T4_T5_)
        /*0138*/ 	.short	0x0380
        /*013a*/ 	.short	0x002c


	//----- nvinfo : EIATTR_SW_WAR
	.align		4
.L_1013:
        /*013c*/ 	.byte	0x04, 0x36
        /*013e*/ 	.short	(.L_1015 - .L_1014)
.L_1014:
        /*0140*/ 	.word	0x00000008
.L_1015:


//--------------------- .nv.info._ZN2at6native18elementwise_kernelILi128ELi2EZNS0_22gpu_kernel_impl_nocastIZZZNS0_16tanh_kernel_cudaERNS_18TensorIteratorBaseEENKUlvE_clEvENKUlvE1_clEvEUlN3c107complexINS7_4HalfEEEE_EEvS4_RKT_EUliE_EEviT1_ --------------------------
	.section	.nv.info._ZN2at6native18elementwise_kernelILi128ELi2EZNS0_22gpu_kernel_impl_nocastIZZZNS0_16tanh_kernel_cudaERNS_18TensorIteratorBaseEENKUlvE_clEvENKUlvE1_clEvEUlN3c107complexINS7_4HalfEEEE_EEvS4_RKT_EUliE_EEviT1_,"",@"SHT_CUDA_INFO"
	.sectionflags	@""
	.align	4


	//----- nvinfo : EIATTR_CUDA_API_VERSION
	.align		4
        /*0000*/ 	.byte	0x04, 0x37
        /*0002*/ 	.short	(.L_1017 - .L_1016)
.L_1016:
        /*0004*/ 	.word	0x00000082


	//----- nvinfo : EIATTR_KPARAM_INFO
	.align		4
.L_1017:
        /*0008*/ 	.byte	0x04, 0x17
        /*000a*/ 	.short	(.L_1019 - .L_1018)
.L_1018:
        /*000c*/ 	.word	0x00000000
        /*0010*/ 	.short	0x0001
        /*0012*/ 	.short	0x0008
        /*0014*/ 	.byte	0x00, 0xf0, 0x61, 0x08


	//----- nvinfo : EIATTR_KPARAM_INFO
	.align		4
.L_1019:
        /*0018*/ 	.byte	0x04, 0x17
        /*001a*/ 	.short	(.L_1021 - .L_1020)
.L_1020:
        /*001c*/ 	.word	0x00000000
        /*0020*/ 	.short	0x0000
        /*0022*/ 	.short	0x0000
        /*0024*/ 	.byte	0x00, 0xf0, 0x11, 0x00


	//----- nvinfo : EIATTR_SPARSE_MMA_MASK
	.align		4
.L_1021:
        /*0028*/ 	.byte	0x03, 0x50
        /*002a*/ 	.short	0x0000


	//----- nvinfo : EIATTR_MAXREG_COUNT
	.align		4
        /*002c*/ 	.byte	0x03, 0x1b
        /*002e*/ 	.short	0x0080


	//----- nvinfo : EIATTR_MERCURY_ISA_VERSION
	.align		4
        /*0030*/ 	.byte	0x03, 0x5f
        /*0032*/ 	.short	0x0101


	//----- nvinfo : EIATTR_VRC_CTA_INIT_COUNT
	.align		4
        /*0034*/ 	.byte	0x02, 0x4a
	.zero		1
	.zero		1


	//----- nvinfo : EIATTR_EXIT_INSTR_OFFSETS
	.align		4
        /*0038*/ 	.byte	0x04, 0x1c
        /*003a*/ 	.short	(.L_1023 - .L_1022)


	//   ....[0]....
.L_1022:
        /*003c*/ 	.word	0x00000620


	//   ....[1]....
        /*0040*/ 	.word	0x00000b50


	//   ....[2]....
        /*0044*/ 	.word	0x00002420


	//   ....[3]....
        /*0048*/ 	.word	0x00003c40


	//----- nvinfo : EIATTR_MAX_THREADS
	.align		4
.L_1023:
        /*004c*/ 	.byte	0x04, 0x05
        /*004e*/ 	.short	(.L_1025 - .L_1024)
.L_1024:
        /*0050*/ 	.word	0x00000080
        /*0054*/ 	.word	0x00000001
        /*0058*/ 	.word	0x00000001


	//----- nvinfo : EIATTR_CRS_STACK_SIZE
	.align		4
.L_1025:
        /*005c*/ 	.byte	0x04, 0x1e
        /*005e*/ 	.short	(.L_1027 - .L_1026)
.L_1026:
        /*0060*/ 	.word	0x00000000


	//----- nvinfo : EIATTR_CBANK_PARAM_SIZE
	.align		4
.L_1027:
        /*0064*/ 	.byte	0x03, 0x19
        /*0066*/ 	.short	0x0220


	//----- nvinfo : EIATTR_PARAM_CBANK
	.align		4
        /*0068*/ 	.byte	0x04, 0x0a
        /*006a*/ 	.short	(.L_1029 - .L_1028)
	.align		4
.L_1028:
        /*006c*/ 	.word	index@(.nv.constant0._ZN2at6native18elementwise_kernelILi128ELi2EZNS0_22gpu_kernel_impl_nocastIZZZNS0_16tanh_kernel_cudaERNS_18TensorIteratorBaseEENKUlvE_clEvENKUlvE1_clEvEUlN3c107complexINS7_4HalfEEEE_EEvS4_RKT_EUliE_EEviT1_)
        /*0070*/ 	.short	0x0380
        /*0072*/ 	.short	0x0220


	//----- nvinfo : EIATTR_SW_WAR
	.align		4
.L_1029:
        /*0074*/ 	.byte	0x04, 0x36
        /*0076*/ 	.short	(.L_1031 - .L_1030)
.L_1030:
        /*0078*/ 	.word	0x00000008
.L_1031:


//--------------------- .nv.info._ZN2at6native27unrolled_elementwise_kernelIZZZNS0_16tanh_kernel_cudaERNS_18TensorIteratorBaseEENKUlvE_clEvENKUlvE1_clEvEUlN3c107complexINS6_4HalfEEEE_St5arrayIPcLm2EELi4E23TrivialOffsetCalculatorILi1EjESF_NS0_6memory15LoadWithoutCastENSG_16StoreWithoutCastEEEviT_T0_T2_T3_T4_T5_ --------------------------
	.section	.nv.info._ZN2at6native27unrolled_elementwise_kernelIZZZNS0_16tanh_kernel_cudaERNS_18TensorIteratorBaseEENKUlvE_clEvENKUlvE1_clEvEUlN3c107complexINS6_4HalfEEEE_St5arrayIPcLm2EELi4E23TrivialOffsetCalculatorILi1EjESF_NS0_6memory15LoadWithoutCastENSG_16StoreWithoutCastEEEviT_T0_T2_T3_T4_T5_,"",@"SHT_CUDA_INFO"
	.sectionflags	@""
	.align	4


	//----- nvinfo : EIATTR_CUDA_API_VERSION
	.align		4
        /*0000*/ 	.byte	0x04, 0x37
        /*0002*/ 	.short	(.L_1033 - .L_1032)
.L_1032:
        /*0004*/ 	.word	0x00000082


	//----- nvinfo : EIATTR_KPARAM_INFO
	.align		4
.L_1033:
        /*0008*/ 	.byte	0x04, 0x17
        /*000a*/ 	.short	(.L_1035 - .L_1034)
.L_1034:
        /*000c*/ 	.word	0x00000000
        /*0010*/ 	.short	0x0006
        /*0012*/ 	.short	0x001b
        /*0014*/ 	.byte	0x00, 0xf0, 0x05, 0x00


	//----- nvinfo : EIATTR_KPARAM_INFO
	.align		4
.L_1035:
        /*0018*/ 	.byte	0x04, 0x17
        /*001a*/ 	.short	(.L_1037 - .L_1036)
.L_1036:
        /*001c*/ 	.word	0x00000000
        /*0020*/ 	.short	0x0005
        /*0022*/ 	.short	0x001a
        /*0024*/ 	.byte	0x00, 0xf0, 0x05, 0x00


	//----- nvinfo : EIATTR_KPARAM_INFO
	.align		4
.L_1037:
        /*0028*/ 	.byte	0x04, 0x17
        /*002a*/ 	.short	(.L_1039 - .L_1038)
.L_1038:
        /*002c*/ 	.word	0x00000000
        /*0030*/ 	.short	0x0004
        /*0032*/ 	.short	0x0019
        /*0034*/ 	.byte	0x00, 0xf0, 0x05, 0x00


	//----- nvinfo : EIATTR_KPARAM_INFO
	.align		4
.L_1039:
        /*0038*/ 	.byte	0x04, 0x17
        /*003a*/ 	.short	(.L_1041 - .L_1040)
.L_1040:
        /*003c*/ 	.word	0x00000000
        /*0040*/ 	.short	0x0003
        /*0042*/ 	.short	0x0018
        /*0044*/ 	.byte	0x00, 0xf0, 0x05, 0x00


	//----- nvinfo : EIATTR_KPARAM_INFO
	.align		4
.L_1041:
        /*0048*/ 	.byte	0x04, 0x17
        /*004a*/ 	.short	(.L_1043 - .L_1042)
.L_1042:
        /*004c*/ 	.word	0x00000000
        /*0050*/ 	.short	0x0002
        /*0052*/ 	.short	0x0008
        /*0054*/ 	.byte	0x00, 0xf0, 0x41, 0x00


	//----- nvinfo : EIATTR_KPARAM_INFO
	.align		4
.L_1043:
        /*0058*/ 	.byte	0x04, 0x17
        /*005a*/ 	.short	(.L_1045 - .L_1044)
.L_1044:
        /*005c*/ 	.word	0x00000000
        /*0060*/ 	.short	0x0001
        /*0062*/ 	.short	0x0004
        /*0064*/ 	.byte	0x00, 0xf0, 0x05, 0x00


	//----- nvinfo : EIATTR_KPARAM_INFO
	.align		4
.L_1045:
        /*0068*/ 	.byte	0x04, 0x17
        /*006a*/ 	.short	(.L_1047 - .L_1046)
.L_1046:
        /*006c*/ 	.word	0x00000000
        /*0070*/ 	.short	0x0000
        /*0072*/ 	.short	0x0000
        /*0074*/ 	.byte	0x00, 0xf0, 0x11, 0x00


	//----- nvinfo : EIATTR_SPARSE_MMA_MASK
	.align		4
.L_1047:
        /*0078*/ 	.byte	0x03, 0x50
        /*007a*/ 	.short	0x0000


	//----- nvinfo : EIATTR_MAXREG_COUNT
	.align		4
        /*007c*/ 	.byte	0x03, 0x1b
        /*007e*/ 	.short	0x00ff


	//----- nvinfo : EIATTR_MERCURY_ISA_VERSION
	.align		4
        /*0080*/ 	.byte	0x03, 0x5f
        /*0082*/ 	.short	0x0101


	//----- nvinfo : EIATTR_VRC_CTA_INIT_COUNT
	.align		4
        /*0084*/ 	.byte	0x02, 0x4a
	.zero		1
	.zero		1


	//----- nvinfo : EIATTR_EXIT_INSTR_OFFSETS
	.align		4
        /*0088*/ 	.byte	0x04, 0x1c
        /*008a*/ 	.short	(.L_1049 - .L_1048)


	//   ....[0]....
.L_1048:
        /*008c*/ 	.word	0x000018b0


	//   ....[1]....
        /*0090*/ 	.word	0x00001910


	//----- nvinfo : EIATTR_MAX_THREADS
	.align		4
.L_1049:
        /*0094*/ 	.byte	0x04, 0x05
        /*0096*/ 	.short	(.L_1051 - .L_1050)
.L_1050:
        /*0098*/ 	.word	0x00000080
        /*009c*/ 	.word	0x00000001
        /*00a0*/ 	.word	0x00000001


	//----- nvinfo : EIATTR_CRS_STACK_SIZE
	.align		4
.L_1051:
        /*00a4*/ 	.byte	0x04, 0x1e
        /*00a6*/ 	.short	(.L_1053 - .L_1052)
.L_1052:
        /*00a8*/ 	.word	0x00000000


	//----- nvinfo : EIATTR_CBANK_PARAM_SIZE
	.align		4
.L_1053:
        /*00ac*/ 	.byte	0x03, 0x19
        /*00ae*/ 	.short	0x001c


	//----- nvinfo : EIATTR_PARAM_CBANK
	.align		4
        /*00b0*/ 	.byte	0x04, 0x0a
        /*00b2*/ 	.short	(.L_1055 - .L_1054)
	.align		4
.L_1054:
        /*00b4*/ 	.word	index@(.nv.constant0._ZN2at6native27unrolled_elementwise_kernelIZZZNS0_16tanh_kernel_cudaERNS_18TensorIteratorBaseEENKUlvE_clEvENKUlvE1_clEvEUlN3c107complexINS6_4HalfEEEE_St5arrayIPcLm2EELi4E23TrivialOffsetCalculatorILi1EjESF_NS0_6memory15LoadWithoutCastENSG_16StoreWithoutCastEEEviT_T0_T2_T3_T4_T5_)
        /*00b8*/ 	.short	0x0380
        /*00ba*/ 	.short	0x001c


	//----- nvinfo : EIATTR_SW_WAR
	.align		4
.L_1055:
        /*00bc*/ 	.byte	0x04, 0x36
        /*00be*/ 	.short	(.L_1057 - .L_1056)
.L_1056:
        /*00c0*/ 	.word	0x00000008
.L_1057:


//--------------------- .nv.info._ZN2at6native29vectorized_elementwise_kernelILi2EZZZNS0_16tanh_kernel_cudaERNS_18TensorIteratorBaseEENKUlvE_clEvENKUlvE1_clEvEUlN3c107complexINS6_4HalfEEEE_St5arrayIPcLm2EEEEviT0_T1_ --------------------------
	.section	.nv.info._ZN2at6native29vectorized_elementwise_kernelILi2EZZZNS0_16tanh_kernel_cudaERNS_18TensorIteratorBaseEENKUlvE_clEvENKUlvE1_clEvEUlN3c107complexINS6_4HalfEEEE_St5arrayIPcLm2EEEEviT0_T1_,"",@"SHT_CUDA_INFO"
	.sectionflags	@""
	.align	4


	//----- nvinfo : EIATTR_CUDA_API_VERSION
	.align		4
        /*0000*/ 	.byte	0x04, 0x37
        /*0002*/ 	.short	(.L_1059 - .L_1058)
.L_1058:
        /*0004*/ 	.word	0x00000082


	//----- nvinfo : EIATTR_KPARAM_INFO
	.align		4
.L_1059:
        /*0008*/ 	.byte	0x04, 0x17
        /*000a*/ 	.short	(.L_1061 - .L_1060)
.L_1060:
        /*000c*/ 	.word	0x00000000
        /*0010*/ 	.short	0x0002
        /*0012*/ 	.short	0x0008
        /*0014*/ 	.byte	0x00, 0xf0, 0x41, 0x00


	//----- nvinfo : EIATTR_KPARAM_INFO
	.align		4
.L_1061:
        /*0018*/ 	.byte	0x04, 0x17
        /*001a*/ 	.short	(.L_1063 - .L_1062)
.L_1062:
        /*001c*/ 	.word	0x00000000
        /*0020*/ 	.short	0x0001
        /*0022*/ 	.short	0x0004
        /*0024*/ 	.byte	0x00, 0xf0, 0x05, 0x00


	//----- nvinfo : EIATTR_KPARAM_INFO
	.align		4
.L_1063:
        /*0028*/ 	.byte	0x04, 0x17
        /*002a*/ 	.short	(.L_1065 - .L_1064)
.L_1064:
        /*002c*/ 	.word	0x00000000
        /*0030*/ 	.short	0x0000
        /*0032*/ 	.short	0x0000
        /*0034*/ 	.byte	0x00, 0xf0, 0x11, 0x00


	//----- nvinfo : EIATTR_SPARSE_MMA_MASK
	.align		4
.L_1065:
        /*0038*/ 	.byte	0x03, 0x50
        /*003a*/ 	.short	0x0000


	//----- nvinfo : EIATTR_MAXREG_COUNT
	.align		4
        /*003c*/ 	.byte	0x03, 0x1b
        /*003e*/ 	.short	0x00ff


	//----- nvinfo : EIATTR_MERCURY_ISA_VERSION
	.align		4
        /*0040*/ 	.byte	0x03, 0x5f
        /*0042*/ 	.short	0x0101


	//----- nvinfo : EIATTR_VRC_CTA_INIT_COUNT
	.align		4
        /*0044*/ 	.byte	0x02, 0x4a
	.zero		1
	.zero		1


	//----- nvinfo : EIATTR_EXIT_INSTR_OFFSETS
	.align		4
        /*0048*/ 	.byte	0x04, 0x1c
        /*004a*/ 	.short	(.L_1067 - .L_1066)


	//   ....[0]....
.L_1066:
        /*004c*/ 	.word	0x000031e0


	//   ....[1]....
        /*0050*/ 	.word	0x00003240


	//   ....[2]....
        /*0054*/ 	.word	0x00005b30


	//----- nvinfo : EIATTR_MAX_THREADS
	.align		4
.L_1067:
        /*0058*/ 	.byte	0x04, 0x05
        /*005a*/ 	.short	(.L_1069 - .L_1068)
.L_1068:
        /*005c*/ 	.word	0x00000080
        /*0060*/ 	.word	0x00000001
        /*0064*/ 	.word	0x00000001


	//----- nvinfo : EIATTR_CRS_STACK_SIZE
	.align		4
.L_1069:
        /*0068*/ 	.byte	0x04, 0x1e
        /*006a*/ 	.short	(.L_1071 - .L_1070)
.L_1070:
        /*006c*/ 	.word	0x00000000


	//----- nvinfo : EIATTR_CBANK_PARAM_SIZE
	.align		4
.L_1071:
        /*0070*/ 	.byte	0x03, 0x19
        /*0072*/ 	.short	0x0018


	//----- nvinfo : EIATTR_PARAM_CBANK
	.align		4
        /*0074*/ 	.byte	0x04, 0x0a
        /*0076*/ 	.short	(.L_1073 - .L_1072)
	.align		4
.L_1072:
        /*0078*/ 	.word	index@(.nv.constant0._ZN2at6native29vectorized_elementwise_kernelILi2EZZZNS0_16tanh_kernel_cudaERNS_18TensorIteratorBaseEENKUlvE_clEvENKUlvE1_clEvEUlN3c107complexINS6_4HalfEEEE_St5arrayIPcLm2EEEEviT0_T1_)
        /*007c*/ 	.short	0x0380
        /*007e*/ 	.short	0x0018


	//----- nvinfo : EIATTR_SW_WAR
	.align		4
.L_1073:
        /*0080*/ 	.byte	0x04, 0x36
        /*0082*/ 	.short	(.L_1075 - .L_1074)
.L_1074:
        /*0084*/ 	.word	0x00000008
.L_1075:


//--------------------- .nv.info._ZN2at6native29vectorized_elementwise_kernelILi4EZZZNS0_16tanh_kernel_cudaERNS_18TensorIteratorBaseEENKUlvE_clEvENKUlvE1_clEvEUlN3c107complexINS6_4HalfEEEE_St5arrayIPcLm2EEEEviT0_T1_ --------------------------
	.section	.nv.info._ZN2at6native29vectorized_elementwise_kernelILi4EZZZNS0_16tanh_kernel_cudaERNS_18TensorIteratorBaseEENKUlvE_clEvENKUlvE1_clEvEUlN3c107complexINS6_4HalfEEEE_St5arrayIPcLm2EEEEviT0_T1_,"",@"SHT_CUDA_INFO"
	.sectionflags	@""
	.align	4


	//----- nvinfo : EIATTR_CUDA_API_VERSION
	.align		4
        /*0000*/ 	.byte	0x04, 0x37
        /*0002*/ 	.short	(.L_1077 - .L_1076)
.L_1076:
        /*0004*/ 	.word	0x00000082


	//----- nvinfo : EIATTR_KPARAM_INFO
	.align		4
.L_1077:
        /*0008*/ 	.byte	0x04, 0x17
        /*000a*/ 	.short	(.L_1079 - .L_1078)
.L_1078:
        /*000c*/ 	.word	0x00000000
        /*0010*/ 	.short	0x0002
        /*0012*/ 	.short	0x0008
        /*0014*/ 	.byte	0x00, 0xf0, 0x41, 0x00


	//----- nvinfo : EIATTR_KPARAM_INFO
	.align		4
.L_1079:
        /*0018*/ 	.byte	0x04, 0x17
        /*001a*/ 	.short	(.L_1081 - .L_1080)
.L_1080:
        /*001c*/ 	.word	0x00000000
        /*0020*/ 	.short	0x0001
        /*0022*/ 	.short	0x0004
        /*0024*/ 	.byte	0x00, 0xf0, 0x05, 0x00


	//----- nvinfo : EIATTR_KPARAM_INFO
	.align		4
.L_1081:
        /*0028*/ 	.byte	0x04, 0x17
        /*002a*/ 	.short	(.L_1083 - .L_1082)
.L_1082:
        /*002c*/ 	.word	0x00000000
        /*0030*/ 	.short	0x0000
        /*0032*/ 	.short	0x0000
        /*0034*/ 	.byte	0x00, 0xf0, 0x11, 0x00


	//----- nvinfo : EIATTR_SPARSE_MMA_MASK
	.align		4
.L_1083:
        /*0038*/ 	.byte	0x03, 0x50
        /*003a*/ 	.short	0x0000


	//----- nvinfo : EIATTR_MAXREG_COUNT
	.align		4
        /*003c*/ 	.byte	0x03, 0x1b
        /*003e*/ 	.short	0x00ff


	//----- nvinfo : EIATTR_MERCURY_ISA_VERSION
	.align		4
        /*0040*/ 	.byte	0x03, 0x5f
        /*0042*/ 	.short	0x0101


	//----- nvinfo : EIATTR_VRC_CTA_INIT_COUNT
	.align		4
        /*0044*/ 	.byte	0x02, 0x4a
	.zero		1
	.zero		1


	//----- nvinfo : EIATTR_EXIT_INSTR_OFFSETS
	.align		4
        /*0048*/ 	.byte	0x04, 0x1c
        /*004a*/ 	.short	(.L_1085 - .L_1084)


	//   ....[0]....
.L_1084:
        /*004c*/ 	.word	0x000031e0


	//   ....[1]....
        /*0050*/ 	.word	0x00003240


	//   ....[2]....
        /*0054*/ 	.word	0x00005af0


	//----- nvinfo : EIATTR_MAX_THREADS
	.align		4
.L_1085:
        /*0058*/ 	.byte	0x04, 0x05
        /*005a*/ 	.short	(.L_1087 - .L_1086)
.L_1086:
        /*005c*/ 	.word	0x00000080
        /*0060*/ 	.word	0x00000001
        /*0064*/ 	.word	0x00000001


	//----- nvinfo : EIATTR_CRS_STACK_SIZE
	.align		4
.L_1087:
        /*0068*/ 	.byte	0x04, 0x1e
        /*006a*/ 	.short	(.L_1089 - .L_1088)
.L_1088:
        /*006c*/ 	.word	0x00000000


	//----- nvinfo : EIATTR_CBANK_PARAM_SIZE
	.align		4
.L_1089:
        /*0070*/ 	.byte	0x03, 0x19
        /*0072*/ 	.short	0x0018


	//----- nvinfo : EIATTR_PARAM_CBANK
	.align		4
        /*0074*/ 	.byte	0x04, 0x0a
        /*0076*/ 	.short	(.L_1091 - .L_1090)
	.align		4
.L_1090:
        /*0078*/ 	.word	index@(.nv.constant0._ZN2at6native29vectorized_elementwise_kernelILi4EZZZNS0_16tanh_kernel_cudaERNS_18TensorIteratorBaseEENKUlvE_clEvENKUlvE1_clEvEUlN3c107complexINS6_4HalfEEEE_St5arrayIPcLm2EEEEviT0_T1_)
        /*007c*/ 	.short	0x0380
        /*007e*/ 	.short	0x0018


	//----- nvinfo : EIATTR_SW_WAR
	.align		4
.L_1091:
        /*0080*/ 	.byte	0x04, 0x36
        /*0082*/ 	.short	(.L_1093 - .L_1092)
.L_1092:
        /*0084*/ 	.word	0x00000008
.L_1093:


//--------------------- .nv.info._ZN2at6native29vectorized_elementwise_kernelILi8EZZZNS0_16tanh_kernel_cudaERNS_18TensorIteratorBaseEENKUlvE_clEvENKUlvE1_clEvEUlN3c107complexINS6_4HalfEEEE_St5arrayIPcLm2EEEEviT0_T1_ --------------------------
	.section	.nv.info._ZN2at6native29vectorized_elementwise_kernelILi8EZZZNS0_16tanh_kernel_cudaERNS_18TensorIteratorBaseEENKUlvE_clEvENKUlvE1_clEvEUlN3c107complexINS6_4HalfEEEE_St5arrayIPcLm2EEEEviT0_T1_,"",@"SHT_CUDA_INFO"
	.sectionflags	@""
	.align	4


	//----- nvinfo : EIATTR_CUDA_API_VERSION
	.align		4
        /*0000*/ 	.byte	0x04, 0x37
        /*0002*/ 	.short	(.L_1095 - .L_1094)
.L_1094:
        /*0004*/ 	.word	0x00000082


	//----- nvinfo : EIATTR_KPARAM_INFO
	.align		4
.L_1095:
        /*0008*/ 	.byte	0x04, 0x17
        /*000a*/ 	.short	(.L_1097 - .L_1096)
.L_1096:
        /*000c*/ 	.word	0x00000000
        /*0010*/ 	.short	0x0002
        /*0012*/ 	.short	0x0008
        /*0014*/ 	.byte	0x00, 0xf0, 0x41, 0x00


	//----- nvinfo : EIATTR_KPARAM_INFO
	.align		4
.L_1097:
        /*0018*/ 	.byte	0x04, 0x17
        /*001a*/ 	.short	(.L_1099 - .L_1098)
.L_1098:
        /*001c*/ 	.word	0x00000000
        /*0020*/ 	.short	0x0001
        /*0022*/ 	.short	0x0004
        /*0024*/ 	.byte	0x00, 0xf0, 0x05, 0x00


	//----- nvinfo : EIATTR_KPARAM_INFO
	.align		4
.L_1099:
        /*0028*/ 	.byte	0x04, 0x17
        /*002a*/ 	.short	(.L_1101 - .L_1100)
.L_1100:
        /*002c*/ 	.word	0x00000000
        /*0030*/ 	.short	0x0000
        /*0032*/ 	.short	0x0000
        /*0034*/ 	.byte	0x00, 0xf0, 0x11, 0x00


	//----- nvinfo : EIATTR_SPARSE_MMA_MASK
	.align		4
.L_1101:
        /*0038*/ 	.byte	0x03, 0x50
        /*003a*/ 	.short	0x0000


	//----- nvinfo : EIATTR_MAXREG_COUNT
	.align		4
        /*003c*/ 	.byte	0x03, 0x1b
        /*003e*/ 	.short	0x00ff


	//----- nvinfo : EIATTR_MERCURY_ISA_VERSION
	.align		4
        /*0040*/ 	.byte	0x03, 0x5f
        /*0042*/ 	.short	0x0101


	//----- nvinfo : EIATTR_VRC_CTA_INIT_COUNT
	.align		4
        /*0044*/ 	.byte	0x02, 0x4a
	.zero		1
	.zero		1


	//----- nvinfo : EIATTR_EXIT_INSTR_OFFSETS
	.align		4
        /*0048*/ 	.byte	0x04, 0x1c
        /*004a*/ 	.short	(.L_1103 - .L_1102)


	//   ....[0]....
.L_1102:
        /*004c*/ 	.word	0x000031e0


	//   ....[1]....
        /*0050*/ 	.word	0x00003240


	//   ....[2]....
        /*0054*/ 	.word	0x00005b20


	//----- nvinfo : EIATTR_MAX_THREADS
	.align		4
.L_1103:
        /*0058*/ 	.byte	0x04, 0x05
        /*005a*/ 	.short	(.L_1105 - .L_1104)
.L_1104:
        /*005c*/ 	.word	0x00000080
        /*0060*/ 	.word	0x00000001
        /*0064*/ 	.word	0x00000001


	//----- nvinfo : EIATTR_CRS_STACK_SIZE
	.align		4
.L_1105:
        /*0068*/ 	.byte	0x04, 0x1e
        /*006a*/ 	.short	(.L_1107 - .L_1106)
.L_1106:
        /*006c*/ 	.word	0x00000000


	//----- nvinfo : EIATTR_CBANK_PARAM_SIZE
	.align		4
.L_1107:
        /*0070*/ 	.byte	0x03, 0x19
        /*0072*/ 	.short	0x0018


	//----- nvinfo : EIATTR_PARAM_CBANK
	.align		4
        /*0074*/ 	.byte	0x04, 0x0a
        /*0076*/ 	.short	(.L_1109 - .L_1108)
	.align		4
.L_1108:
        /*0078*/ 	.word	index@(.nv.constant0._ZN2at6native29vectorized_elementwise_kernelILi8EZZZNS0_16tanh_kernel_cudaERNS_18TensorIteratorBaseEENKUlvE_clEvENKUlvE1_clEvEUlN3c107complexINS6_4HalfEEEE_St5arrayIPcLm2EEEEviT0_T1_)
        /*007c*/ 	.short	0x0380
        /*007e*/ 	.short	0x0018


	//----- nvinfo : EIATTR_SW_WAR
	.align		4
.L_1109:
        /*0080*/ 	.byte	0x04, 0x36
        /*0082*/ 	.short	(.L_1111 - .L_1110)
.L_1110:
        /*0084*/ 	.word	0x00000008
.L_1111:


//--------------------- .nv.info._ZN2at6native18elementwise_kernelILi128ELi4EZNS0_15gpu_kernel_implIZZZNS0_16tanh_kernel_cudaERNS_18TensorIteratorBaseEENKUlvE_clEvENKUlvE0_clEvEUlN3c107complexIfEEE_EEvS4_RKT_EUliE_EEviT1_ --------------------------
	.section	.nv.info._ZN2at6native18elementwise_kernelILi128ELi4EZNS0_15gpu_kernel_implIZZZNS0_16tanh_kernel_cudaERNS_18TensorIteratorBaseEENKUlvE_clEvENKUlvE0_clEvEUlN3c107complexIfEEE_EEvS4_RKT_EUliE_EEviT1_,"",@"SHT_CUDA_INFO"
	.sectionflags	@""
	.align	4


	//----- nvinfo : EIATTR_CUDA_API_VERSION
	.align		4
        /*0000*/ 	.byte	0x04, 0x37
        /*0002*/ 	.short	(.L_1113 - .L_1112)
.L_1112:
        /*0004*/ 	.word	0x00000082


	//----- nvinfo : EIATTR_KPARAM_INFO
	.align		4
.L_1113:
        /*0008*/ 	.byte	0x04, 0x17
        /*000a*/ 	.short	(.L_1115 - .L_1114)
.L_1114:
        /*000c*/ 	.word	0x00000000
        /*0010*/ 	.short	0x0001
        /*0012*/ 	.short	0x0008
        /*0014*/ 	.byte	0x00, 0xf0, 0x61, 0x08


	//----- nvinfo : EIATTR_KPARAM_INFO
	.align		4
.L_1115:
        /*0018*/ 	.byte	0x04, 0x17
        /*001a*/ 	.short	(.L_1117 - .L_1116)
.L_1116:
        /*001c*/ 	.word	0x00000000
        /*0020*/ 	.short	0x0000
        /*0022*/ 	.short	0x0000
        /*0024*/ 	.byte	0x00, 0xf0, 0x11, 0x00


	//----- nvinfo : EIATTR_SPARSE_MMA_MASK
	.align		4
.L_1117:
        /*0028*/ 	.byte	0x03, 0x50
        /*002a*/ 	.short	0x0000


	//----- nvinfo : EIATTR_MAXREG_COUNT
	.align		4
        /*002c*/ 	.byte	0x03, 0x1b
        /*002e*/ 	.short	0x0080


	//----- nvinfo : EIATTR_EXTERNS
	.align		4
        /*0030*/ 	.byte	0x04, 0x0f
        /*0032*/ 	.short	(.L_1119 - .L_1118)


	//   ....[0]....
	.align		4
.L_1118:
        /*0034*/ 	.word	index@(__assertfail)


	//----- nvinfo : EIATTR_MERCURY_ISA_VERSION
	.align		4
.L_1119:
        /*0038*/ 	.byte	0x03, 0x5f
        /*003a*/ 	.short	0x0101


	//----- nvinfo : EIATTR_VRC_CTA_INIT_COUNT
	.align		4
        /*003c*/ 	.byte	0x02, 0x4a
	.zero		1
	.zero		1


	//----- nvinfo : EIATTR_SYSCALL_OFFSETS
	.align		4
        /*0040*/ 	.byte	0x04, 0x46
        /*0042*/ 	.short	(.L_1121 - .L_1120)


	//   ....[0]....
.L_1120:
        /*0044*/ 	.word	0x000021e0


	//   ....[1]....
        /*0048*/ 	.word	0x000034a0


	//   ....[2]....
        /*004c*/ 	.word	0x000057d0


	//   ....[3]....
        /*0050*/ 	.word	0x000068f0


	//   ....[4]....
        /*0054*/ 	.word	0x00008d30


	//   ....[5]....
        /*0058*/ 	.word	0x00009e50


	//   ....[6]....
        /*005c*/ 	.word	0x0000c2a0


	//   ....[7]....
        /*0060*/ 	.word	0x0000d390


	//----- nvinfo : EIATTR_EXIT_INSTR_OFFSETS
	.align		4
.L_1121:
        /*0064*/ 	.byte	0x04, 0x1c
        /*0066*/ 	.short	(.L_1123 - .L_1122)


	//   ....[0]....
.L_1122:
        /*0068*/ 	.word	0x0000a100


	//   ....[1]....
        /*006c*/ 	.word	0x0000c8f0


	//   ....[2]....
        /*0070*/ 	.word	0x0000c930


	//   ....[3]....
        /*0074*/ 	.word	0x0000c9c0


	//   ....[4]....
        /*0078*/ 	.word	0x0000c9f0


	//   ....[5]....
        /*007c*/ 	.word	0x0000ca20


	//   ....[6]....
        /*0080*/ 	.word	0x0000caa0


	//   ....[7]....
        /*0084*/ 	.word	0x0000cad0


	//   ....[8]....
        /*0088*/ 	.word	0x0000cb60


	//   ....[9]....
        /*008c*/ 	.word	0x0000cb90


	//   ....[10]....
        /*0090*/ 	.word	0x0000cbd0


	//   ....[11]....
        /*0094*/ 	.word	0x0000cca0


	//   ....[12]....
        /*0098*/ 	.word	0x0000ce00


	//   ....[13]....
        /*009c*/ 	.word	0x0000cf60


	//   ....[14]....
        /*00a0*/ 	.word	0x0000d0b0


	//   ....[15]....
        /*00a4*/ 	.word	0x0000d0e0


	//   ....[16]....
        /*00a8*/ 	.word	0x0000d110


	//   ....[17]....
        /*00ac*/ 	.word	0x0000d1d0


	//   ....[18]....
        /*00b0*/ 	.word	0x0000d230


	//   ....[19]....
        /*00b4*/ 	.word	0x0000d3a0


	//   ....[20]....
        /*00b8*/ 	.word	0x0000d4a0


	//   ....[21]....
        /*00bc*/ 	.word	0x0000d5d0


	//   ....[22]....
        /*00c0*/ 	.word	0x0000d600


	//----- nvinfo : EIATTR_MAX_THREADS
	.align		4
.L_1123:
        /*00c4*/ 	.byte	0x04, 0x05
        /*00c6*/ 	.short	(.L_1125 - .L_1124)
.L_1124:
        /*00c8*/ 	.word	0x00000080
        /*00cc*/ 	.word	0x00000001
        /*00d0*/ 	.word	0x00000001


	//----- nvinfo : EIATTR_CRS_STACK_SIZE
	.align		4
.L_1125:
        /*00d4*/ 	.byte	0x04, 0x1e
        /*00d6*/ 	.short	(.L_1127 - .L_1126)
.L_1126:
        /*00d8*/ 	.word	0x00000000


	//----- nvinfo : EIATTR_CBANK_PARAM_SIZE
	.align		4
.L_1127:
        /*00dc*/ 	.byte	0x03, 0x19
        /*00de*/ 	.short	0x0220


	//----- nvinfo : EIATTR_PARAM_CBANK
	.align		4
        /*00e0*/ 	.byte	0x04, 0x0a
        /*00e2*/ 	.short	(.L_1129 - .L_1128)
	.align		4
.L_1128:
        /*00e4*/ 	.word	index@(.nv.constant0._ZN2at6native18elementwise_kernelILi128ELi4EZNS0_15gpu_kernel_implIZZZNS0_16tanh_kernel_cudaERNS_18TensorIteratorBaseEENKUlvE_clEvENKUlvE0_clEvEUlN3c107complexIfEEE_EEvS4_RKT_EUliE_EEviT1_)
        /*00e8*/ 	.short	0x0380
        /*00ea*/ 	.short	0x0220


	//----- nvinfo : EIATTR_SW_WAR
	.align		4
.L_1129:
        /*00ec*/ 	.byte	0x04, 0x36
        /*00ee*/ 	.short	(.L_1131 - .L_1130)
.L_1130:
        /*00f0*/ 	.word	0x00000008
.L_1131:


//--------------------- .nv.info._ZN2at6native27unrolled_elementwise_kernelIZZZNS0_16tanh_kernel_cudaERNS_18TensorIteratorBaseEENKUlvE_clEvENKUlvE0_clEvEUlN3c107complexIfEEE_St5arrayIPcLm2EELi4E23TrivialOffsetCalculatorILi1EjESE_NS0_6memory12LoadWithCastILi1EEENSF_13StoreWithCastILi1EEEEEviT_T0_T2_T3_T4_T5_ --------------------------
	.section	.nv.info._ZN2at6native27unrolled_elementwise_kernelIZZZNS0_16tanh_kernel_cudaERNS_18TensorIteratorBaseEENKUlvE_clEvENKUlvE0_clEvEUlN3c107complexIfEEE_St5arrayIPcLm2EELi4E23TrivialOffsetCalculatorILi1EjESE_NS0_6memory12LoadWithCastILi1EEENSF_13StoreWithCastILi1EEEEEviT_T0_T2_T3_T4_T5_,"",@"SHT_CUDA_INFO"
	.sectionflags	@""
	.align	4


	//----- nvinfo : EIATTR_CUDA_API_VERSION
	.align		4
        /*0000*/ 	.byte	0x04, 0x37
        /*0002*/ 	.short	(.L_1133 - .L_1132)
.L_1132:
        /*0004*/ 	.word	0x00000082


	//----- nvinfo : EIATTR_KPARAM_INFO
	.align		4
.L_1133:
        /*0008*/ 	.byte	0x04, 0x17
        /*000a*/ 	.short	(.L_1135 - .L_1134)
.L_1134:
        /*000c*/ 	.word	0x00000000
        /*0010*/ 	.short	0x0006
        /*0012*/ 	.short	0x0024
        /*0014*/ 	.byte	0x00, 0xf0, 0x21, 0x00


	//----- nvinfo : EIATTR_KPARAM_INFO
	.align		4
.L_1135:
        /*0018*/ 	.byte	0x04, 0x17
        /*001a*/ 	.short	(.L_1137 - .L_1136)
.L_1136:
        /*001c*/ 	.word	0x00000000
        /*0020*/ 	.short	0x0005
        /*0022*/ 	.short	0x001c
        /*0024*/ 	.byte	0x00, 0xf0, 0x21, 0x00


	//----- nvinfo : EIATTR_KPARAM_INFO
	.align		4
.L_1137:
        /*0028*/ 	.byte	0x04, 0x17
        /*002a*/ 	.short	(.L_1139 - .L_1138)
.L_1138:
        /*002c*/ 	.word	0x00000000
        /*0030*/ 	.short	0x0004
        /*0032*/ 	.short	0x0019
        /*0034*/ 	.byte	0x00, 0xf0, 0x05, 0x00


	//----- nvinfo : EIATTR_KPARAM_INFO
	.align		4
.L_1139:
        /*0038*/ 	.byte	0x04, 0x17
        /*003a*/ 	.short	(.L_1141 - .L_1140)
.L_1140:
        /*003c*/ 	.word	0x00000000
        /*0040*/ 	.short	0x0003
        /*0042*/ 	.short	0x0018
        /*0044*/ 	.byte	0x00, 0xf0, 0x05, 0x00


	//----- nvinfo : EIATTR_KPARAM_INFO
	.align		4
.L_1141:
        /*0048*/ 	.byte	0x04, 0x17
        /*004a*/ 	.short	(.L_1143 - .L_1142)
.L_1142:
        /*004c*/ 	.word	0x00000000
        /*0050*/ 	.short	0x0002
        /*0052*/ 	.short	0x0008
        /*0054*/ 	.byte	0x00, 0xf0, 0x41, 0x00


	//----- nvinfo : EIATTR_KPARAM_INFO
	.align		4
.L_1143:
        /*0058*/ 	.byte	0x04, 0x17
        /*005a*/ 	.short	(.L_1145 - .L_1144)
.L_1144:
        /*005c*/ 	.word	0x00000000
        /*0060*/ 	.short	0x0001
        /*0062*/ 	.short	0x0004
        /*0064*/ 	.byte	0x00, 0xf0, 0x05, 0x00


	//----- nvinfo : EIATTR_KPARAM_INFO
	.align		4
.L_1145:
        /*0068*/ 	.byte	0x04, 0x17
        /*006a*/ 	.short	(.L_1147 - .L_1146)
.L_1146:
        /*006c*/ 	.word	0x00000000
        /*0070*/ 	.short	0x0000
        /*0072*/ 	.short	0x0000
        /*0074*/ 	.byte	0x00, 0xf0, 0x11, 0x00


	//----- nvinfo : EIATTR_SPARSE_MMA_MASK
	.align		4
.L_1147:
        /*0078*/ 	.byte	0x03, 0x50
        /*007a*/ 	.short	0x0000


	//----- nvinfo : EIATTR_MAXREG_COUNT
	.align		4
        /*007c*/ 	.byte	0x03, 0x1b
        /*007e*/ 	.short	0x00ff


	//----- nvinfo : EIATTR_EXTERNS
	.align		4
        /*0080*/ 	.byte	0x04, 0x0f
        /*0082*/ 	.short	(.L_1149 - .L_1148)


	//   ....[0]....
	.align		4
.L_1148:
        /*0084*/ 	.word	index@(__assertfail)


	//----- nvinfo : EIATTR_MERCURY_ISA_VERSION
	.align		4
.L_1149:
        /*0088*/ 	.byte	0x03, 0x5f
        /*008a*/ 	.short	0x0101


	//----- nvinfo : EIATTR_VRC_CTA_INIT_COUNT
	.align		4
        /*008c*/ 	.byte	0x02, 0x4a
	.zero		1
	.zero		1


	//----- nvinfo : EIATTR_SYSCALL_OFFSETS
	.align		4
        /*0090*/ 	.byte	0x04, 0x46
        /*0092*/ 	.short	(.L_1151 - .L_1150)


	//   ....[0]....
.L_1150:
        /*0094*/ 	.word	0x00000ef0


	//   ....[1]....
        /*0098*/ 	.word	0x00001f50


	//   ....[2]....
        /*009c*/ 	.word	0x00002f20


	//   ....[3]....
        /*00a0*/ 	.word	0x00003e00


	//   ....[4]....
        /*00a4*/ 	.word	0x00006130


	//   ....[5]....
        /*00a8*/ 	.word	0x00006ee0


	//   ....[6]....
        /*00ac*/ 	.word	0x00007d50


	//   ....[7]....
        /*00b0*/ 	.word	0x00008bc0


	//----- nvinfo : EIATTR_EXIT_INSTR_OFFSETS
	.align		4
.L_1151:
        /*00b4*/ 	.byte	0x04, 0x1c
        /*00b6*/ 	.short	(.L_1153 - .L_1152)


	//   ....[0]....
.L_1152:
        /*00b8*/ 	.word	0x00007ff0


	//   ....[1]....
        /*00bc*/ 	.word	0x00008130


	//   ....[2]....
        /*00c0*/ 	.word	0x00008170


	//   ....[3]....
        /*00c4*/ 	.word	0x00008200


	//   ....[4]....
        /*00c8*/ 	.word	0x00008230


	//   ....[5]....
        /*00cc*/ 	.word	0x00008260


	//   ....[6]....
        /*00d0*/ 	.word	0x000082e0


	//   ....[7]....
        /*00d4*/ 	.word	0x00008310


	//   ....[8]....
        /*00d8*/ 	.word	0x00008390


	//   ....[9]....
        /*00dc*/ 	.word	0x000083c0


	//   ....[10]....
        /*00e0*/ 	.word	0x00008400


	//   ....[11]....
        /*00e4*/ 	.word	0x000084d0


	//   ....[12]....
        /*00e8*/ 	.word	0x00008630


	//   ....[13]....
        /*00ec*/ 	.word	0x00008790


	//   ....[14]....
        /*00f0*/ 	.word	0x000088e0


	//   ....[15]....
        /*00f4*/ 	.word	0x00008910


	//   ....[16]....
        /*00f8*/ 	.word	0x00008940


	//   ....[17]....
        /*00fc*/ 	.word	0x00008a00


	//   ....[18]....
        /*0100*/ 	.word	0x00008a60


	//   ....[19]....
        /*0104*/ 	.word	0x00008bd0


	//   ....[20]....
        /*0108*/ 	.word	0x00008cd0


	//   ....[21]....
        /*010c*/ 	.word	0x00008e00


	//   ....[22]....
        /*0110*/ 	.word	0x00008e30


	//----- nvinfo : EIATTR_MAX_THREADS
	.align		4
.L_1153:
        /*0114*/ 	.byte	0x04, 0x05
        /*0116*/ 	.short	(.L_1155 - .L_1154)
.L_1154:
        /*0118*/ 	.word	0x00000080
        /*011c*/ 	.word	0x00000001
        /*0120*/ 	.word	0x00000001


	//----- nvinfo : EIATTR_CRS_STACK_SIZE
	.align		4
.L_1155:
        /*0124*/ 	.byte	0x04, 0x1e
        /*0126*/ 	.short	(.L_1157 - .L_1156)
.L_1156:
        /*0128*/ 	.word	0x00000000


	//----- nvinfo : EIATTR_CBANK_PARAM_SIZE
	.align		4
.L_1157:
        /*012c*/ 	.byte	0x03, 0x19
        /*012e*/ 	.short	0x002c


	//----- nvinfo : EIATTR_PARAM_CBANK
	.align		4
        /*0130*/ 	.byte	0x04, 0x0a
        /*0132*/ 	.short	(.L_1159 - .L_1158)
	.align		4
.L_1158:
        /*0134*/ 	.word	index@(.nv.constant0._ZN2at6native27unrolled_elementwise_kernelIZZZNS0_16tanh_kernel_cudaERNS_18TensorIteratorBaseEENKUlvE_clEvENKUlvE0_clEvEUlN3c107complexIfEEE_St5arrayIPcLm2EELi4E23TrivialOffsetCalculatorILi1EjESE_NS0_6memory12LoadWithCastILi1EEENSF_13StoreWithCastILi1EEEEEviT_T0_T2_T3_T4_T5_)
        /*0138*/ 	.short	0x0380
        /*013a*/ 	.short	0x002c


	//----- nvinfo : EIATTR_SW_WAR
	.align		4
.L_1159:
        /*013c*/ 	.byte	0x04, 0x36
        /*013e*/ 	.short	(.L_1161 - .L_1160)
.L_1160:
        /*0140*/ 	.word	0x00000008
.L_1161:


//--------------------- .nv.info._ZN2at6native18elementwise_kernelILi128ELi2EZNS0_22gpu_kernel_impl_nocastIZZZNS0_16tanh_kernel_cudaERNS_18TensorIteratorBaseEENKUlvE_clEvENKUlvE0_clEvEUlN3c107complexIfEEE_EEvS4_RKT_EUliE_EEviT1_ --------------------------
	.section	.nv.info._ZN2at6native18elementwise_kernelILi128ELi2EZNS0_22gpu_kernel_impl_nocastIZZZNS0_16tanh_kernel_cudaERNS_18TensorIteratorBaseEENKUlvE_clEvENKUlvE0_clEvEUlN3c107complexIfEEE_EEvS4_RKT_EUliE_EEviT1_,"",@"SHT_CUDA_INFO"
	.sectionflags	@""
	.align	4


	//----- nvinfo : EIATTR_CUDA_API_VERSION
	.align		4
        /*0000*/ 	.byte	0x04, 0x37
        /*0002*/ 	.short	(.L_1163 - .L_1162)
.L_1162:
        /*0004*/ 	.word	0x00000082


	//----- nvinfo : EIATTR_KPARAM_INFO
	.align		4
.L_1163:
        /*0008*/ 	.byte	0x04, 0x17
        /*000a*/ 	.short	(.L_1165 - .L_1164)
.L_1164:
        /*000c*/ 	.word	0x00000000
        /*0010*/ 	.short	0x0001
        /*0012*/ 	.short	0x0008
        /*0014*/ 	.byte	0x00, 0xf0, 0x61, 0x08


	//----- nvinfo : EIATTR_KPARAM_INFO
	.align		4
.L_1165:
        /*0018*/ 	.byte	0x04, 0x17
        /*001a*/ 	.short	(.L_1167 - .L_1166)
.L_1166:
        /*001c*/ 	.word	0x00000000
        /*0020*/ 	.short	0x0000
        /*0022*/ 	.short	0x0000
        /*0024*/ 	.byte	0x00, 0xf0, 0x11, 0x00


	//----- nvinfo : EIATTR_SPARSE_MMA_MASK
	.align		4
.L_1167:
        /*0028*/ 	.byte	0x03, 0x50
        /*002a*/ 	.short	0x0000


	//----- nvinfo : EIATTR_MAXREG_COUNT
	.align		4
        /*002c*/ 	.byte	0x03, 0x1b
        /*002e*/ 	.short	0x0080


	//----- nvinfo : EIATTR_MERCURY_ISA_VERSION
	.align		4
        /*0030*/ 	.byte	0x03, 0x5f
        /*0032*/ 	.short	0x0101


	//----- nvinfo : EIATTR_VRC_CTA_INIT_COUNT
	.align		4
        /*0034*/ 	.byte	0x02, 0x4a
	.zero		1
	.zero		1


	//----- nvinfo : EIATTR_EXIT_INSTR_OFFSETS
	.align		4
        /*0038*/ 	.byte	0x04, 0x1c
        /*003a*/ 	.short	(.L_1169 - .L_1168)


	//   ....[0]....
.L_1168:
        /*003c*/ 	.word	0x00000600


	//   ....[1]....
        /*0040*/ 	.word	0x00000940


	//   ....[2]....
        /*0044*/ 	.word	0x00000a20


	//   ....[3]....
        /*0048*/ 	.word	0x00000a70


	//   ....[4]....
        /*004c*/ 	.word	0x00000af0


	//   ....[5]....
        /*0050*/ 	.word	0x00000b90


	//   ....[6]....
        /*0054*/ 	.word	0x00002430


	//   ....[7]....
        /*0058*/ 	.word	0x00003c30


	//----- nvinfo : EIATTR_MAX_THREADS
	.align		4
.L_1169:
        /*005c*/ 	.byte	0x04, 0x05
        /*005e*/ 	.short	(.L_1171 - .L_1170)
.L_1170:
        /*0060*/ 	.word	0x00000080
        /*0064*/ 	.word	0x00000001
        /*0068*/ 	.word	0x00000001


	//----- nvinfo : EIATTR_CRS_STACK_SIZE
	.align		4
.L_1171:
        /*006c*/ 	.byte	0x04, 0x1e
        /*006e*/ 	.short	(.L_1173 - .L_1172)
.L_1172:
        /*0070*/ 	.word	0x00000000


	//----- nvinfo : EIATTR_CBANK_PARAM_SIZE
	.align		4
.L_1173:
        /*0074*/ 	.byte	0x03, 0x19
        /*0076*/ 	.short	0x0220


	//----- nvinfo : EIATTR_PARAM_CBANK
	.align		4
        /*0078*/ 	.byte	0x04, 0x0a
        /*007a*/ 	.short	(.L_1175 - .L_1174)
	.align		4
.L_1174:
        /*007c*/ 	.word	index@(.nv.constant0._ZN2at6native18elementwise_kernelILi128ELi2EZNS0_22gpu_kernel_impl_nocastIZZZNS0_16tanh_kernel_cudaERNS_18TensorIteratorBaseEENKUlvE_clEvENKUlvE0_clEvEUlN3c107complexIfEEE_EEvS4_RKT_EUliE_EEviT1_)
        /*0080*/ 	.short	0x0380
        /*0082*/ 	.short	0x0220


	//----- nvinfo : EIATTR_SW_WAR
	.align		4
.L_1175:
        /*0084*/ 	.byte	0x04, 0x36
        /*0086*/ 	.short	(.L_1177 - .L_1176)
.L_1176:
        /*0088*/ 	.word	0x00000008
.L_1177:


//--------------------- .nv.info._ZN2at6native27unrolled_elementwise_kernelIZZZNS0_16tanh_kernel_cudaERNS_18TensorIteratorBaseEENKUlvE_clEvENKUlvE0_clEvEUlN3c107complexIfEEE_St5arrayIPcLm2EELi4E23TrivialOffsetCalculatorILi1EjESE_NS0_6memory15LoadWithoutCastENSF_16StoreWithoutCastEEEviT_T0_T2_T3_T4_T5_ --------------------------
	.section	.nv.info._ZN2at6native27unrolled_elementwise_kernelIZZZNS0_16tanh_kernel_cudaERNS_18TensorIteratorBaseEENKUlvE_clEvENKUlvE0_clEvEUlN3c107complexIfEEE_St5arrayIPcLm2EELi4E23TrivialOffsetCalculatorILi1EjESE_NS0_6memory15LoadWithoutCastENSF_16StoreWithoutCastEEEviT_T0_T2_T3_T4_T5_,"",@"SHT_CUDA_INFO"
	.sectionflags	@""
	.align	4


	//----- nvinfo : EIATTR_CUDA_API_VERSION
	.align		4
        /*0000*/ 	.byte	0x04, 0x37
        /*0002*/ 	.short	(.L_1179 - .L_1178)
.L_1178:
        /*0004*/ 	.word	0x00000082


	//----- nvinfo : EIATTR_KPARAM_INFO
	.align		4
.L_1179:
        /*0008*/ 	.byte	0x04, 0x17
        /*000a*/ 	.short	(.L_1181 - .L_1180)
.L_1180:
        /*000c*/ 	.word	0x00000000
        /*0010*/ 	.short	0x0006
        /*0012*/ 	.short	0x001b
        /*0014*/ 	.byte	0x00, 0xf0, 0x05, 0x00


	//----- nvinfo : EIATTR_KPARAM_INFO
	.align		4
.L_1181:
        /*0018*/ 	.byte	0x04, 0x17
        /*001a*/ 	.short	(.L_1183 - .L_1182)
.L_1182:
        /*001c*/ 	.word	0x00000000
        /*0020*/ 	.short	0x0005
        /*0022*/ 	.short	0x001a
        /*0024*/ 	.byte	0x00, 0xf0, 0x05, 0x00


	//----- nvinfo : EIATTR_KPARAM_INFO
	.align		4
.L_1183:
        /*0028*/ 	.byte	0x04, 0x17
        /*002a*/ 	.short	(.L_1185 - .L_1184)
.L_1184:
        /*002c*/ 	.word	0x00000000
        /*0030*/ 	.short	0x0004
        /*0032*/ 	.short	0x0019
        /*0034*/ 	.byte	0x00, 0xf0, 0x05, 0x00


	//----- nvinfo : EIATTR_KPARAM_INFO
	.align		4
.L_1185:
        /*0038*/ 	.byte	0x04, 0x17
        /*003a*/ 	.short	(.L_1187 - .L_1186)
.L_1186:
        /*003c*/ 	.word	0x00000000
        /*0040*/ 	.short	0x0003
        /*0042*/ 	.short	0x0018
        /*0044*/ 	.byte	0x00, 0xf0, 0x05, 0x00


	//----- nvinfo : EIATTR_KPARAM_INFO
	.align		4
.L_1187:
        /*0048*/ 	.byte	0x04, 0x17
        /*004a*/ 	.short	(.L_1189 - .L_1188)
.L_1188:
        /*004c*/ 	.word	0x00000000
        /*0050*/ 	.short	0x0002
        /*0052*/ 	.short	0x0008
        /*0054*/ 	.byte	0x00, 0xf0, 0x41, 0x00


	//----- nvinfo : EIATTR_KPARAM_INFO
	.align		4
.L_1189:
        /*0058*/ 	.byte	0x04, 0x17
        /*005a*/ 	.short	(.L_1191 - .L_1190)
.L_1190:
        /*005c*/ 	.word	0x00000000
        /*0060*/ 	.short	0x0001
        /*0062*/ 	.short	0x0004
        /*0064*/ 	.byte	0x00, 0xf0, 0x05, 0x00


	//----- nvinfo : EIATTR_KPARAM_INFO
	.align		4
.L_1191:
        /*0068*/ 	.byte	0x04, 0x17
        /*006a*/ 	.short	(.L_1193 - .L_1192)
.L_1192:
        /*006c*/ 	.word	0x00000000
        /*0070*/ 	.short	0x0000
        /*0072*/ 	.short	0x0000
        /*0074*/ 	.byte	0x00, 0xf0, 0x11, 0x00


	//----- nvinfo : EIATTR_SPARSE_MMA_MASK
	.align		4
.L_1193:
        /*0078*/ 	.byte	0x03, 0x50
        /*007a*/ 	.short	0x0000


	//----- nvinfo : EIATTR_MAXREG_COUNT
	.align		4
        /*007c*/ 	.byte	0x03, 0x1b
        /*007e*/ 	.short	0x00ff


	//----- nvinfo : EIATTR_MERCURY_ISA_VERSION
	.align		4
        /*0080*/ 	.byte	0x03, 0x5f
        /*0082*/ 	.short	0x0101


	//----- nvinfo : EIATTR_VRC_CTA_INIT_COUNT
	.align		4
        /*0084*/ 	.byte	0x02, 0x4a
	.zero		1
	.zero		1


	//----- nvinfo : EIATTR_EXIT_INSTR_OFFSETS
	.align		4
        /*0088*/ 	.byte	0x04, 0x1c
        /*008a*/ 	.short	(.L_1195 - .L_1194)


	//   ....[0]....
.L_1194:
        /*008c*/ 	.word	0x000017c0


	//   ....[1]....
        /*0090*/ 	.word	0x00001810


	//----- nvinfo : EIATTR_MAX_THREADS
	.align		4
.L_1195:
        /*0094*/ 	.byte	0x04, 0x05
        /*0096*/ 	.short	(.L_1197 - .L_1196)
.L_1196:
        /*0098*/ 	.word	0x00000080
        /*009c*/ 	.word	0x00000001
        /*00a0*/ 	.word	0x00000001


	//----- nvinfo : EIATTR_CRS_STACK_SIZE
	.align		4
.L_1197:
        /*00a4*/ 	.byte	0x04, 0x1e
        /*00a6*/ 	.short	(.L_1199 - .L_1198)
.L_1198:
        /*00a8*/ 	.word	0x00000000


	//----- nvinfo : EIATTR_CBANK_PARAM_SIZE
	.align		4
.L_1199:
        /*00ac*/ 	.byte	0x03, 0x19
        /*00ae*/ 	.short	0x001c


	//----- nvinfo : EIATTR_PARAM_CBANK
	.align		4
        /*00b0*/ 	.byte	0x04, 0x0a
        /*00b2*/ 	.short	(.L_1201 - .L_1200)
	.align		4
.L_1200:
        /*00b4*/ 	.word	index@(.nv.constant0._ZN2at6native27unrolled_elementwise_kernelIZZZNS0_16tanh_kernel_cudaERNS_18TensorIteratorBaseEENKUlvE_clEvENKUlvE0_clEvEUlN3c107complexIfEEE_St5arrayIPcLm2EELi4E23TrivialOffsetCalculatorILi1EjESE_NS0_6memory15LoadWithoutCastENSF_16StoreWithoutCastEEEviT_T0_T2_T3_T4_T5_)
        /*00b8*/ 	.short	0x0380
        /*00ba*/ 	.short	0x001c


	//----- nvinfo : EIATTR_SW_WAR
	.align		4
.L_1201:
        /*00bc*/ 	.byte	0x04, 0x36
        /*00be*/ 	.short	(.L_1203 - .L_1202)
.L_1202:
        /*00c0*/ 	.word	0x00000008
.L_1203:


//--------------------- .nv.info._ZN2at6native29vectorized_elementwise_kernelILi2EZZZNS0_16tanh_kernel_cudaERNS_18TensorIteratorBaseEENKUlvE_clEvENKUlvE0_clEvEUlN3c107complexIfEEE_St5arrayIPcLm2EEEEviT0_T1_ --------------------------
	.section	.nv.info._ZN2at6native29vectorized_elementwise_kernelILi2EZZZNS0_16tanh_kernel_cudaERNS_18TensorIteratorBaseEENKUlvE_clEvENKUlvE0_clEvEUlN3c107complexIfEEE_St5arrayIPcLm2EEEEviT0_T1_,"",@"SHT_CUDA_INFO"
	.sectionflags	@""
	.align	4


	//----- nvinfo : EIATTR_CUDA_API_VERSION
	.align		4
        /*0000*/ 	.byte	0x04, 0x37
        /*0002*/ 	.short	(.L_1205 - .L_1204)
.L_1204:
        /*0004*/ 	.word	0x00000082


	//----- nvinfo : EIATTR_KPARAM_INFO
	.align		4
.L_1205:
        /*0008*/ 	.byte	0x04, 0x17
        /*000a*/ 	.short	(.L_1207 - .L_1206)
.L_1206:
        /*000c*/ 	.word	0x00000000
        /*0010*/ 	.short	0x0002
        /*0012*/ 	.short	0x0008
        /*0014*/ 	.byte	0x00, 0xf0, 0x41, 0x00


	//----- nvinfo : EIATTR_KPARAM_INFO
	.align		4
.L_1207:
        /*0018*/ 	.byte	0x04, 0x17
        /*001a*/ 	.short	(.L_1209 - .L_1208)
.L_1208:
        /*001c*/ 	.word	0x00000000
        /*0020*/ 	.short	0x0001
        /*0022*/ 	.short	0x0004
        /*0024*/ 	.byte	0x00, 0xf0, 0x05, 0x00


	//----- nvinfo : EIATTR_KPARAM_INFO
	.align		4
.L_1209:
        /*0028*/ 	.byte	0x04, 0x17
        /*002a*/ 	.short	(.L_1211 - .L_1210)
.L_1210:
        /*002c*/ 	.word	0x00000000
        /*0030*/ 	.short	0x0000
        /*0032*/ 	.short	0x0000
        /*0034*/ 	.byte	0x00, 0xf0, 0x11, 0x00


	//----- nvinfo : EIATTR_SPARSE_MMA_MASK
	.align		4
.L_1211:
        /*0038*/ 	.byte	0x03, 0x50
        /*003a*/ 	.short	0x0000


	//----- nvinfo : EIATTR_MAXREG_COUNT
	.align		4
        /*003c*/ 	.byte	0x03, 0x1b
        /*003e*/ 	.short	0x00ff


	//----- nvinfo : EIATTR_MERCURY_ISA_VERSION
	.align		4
        /*0040*/ 	.byte	0x03, 0x5f
        /*0042*/ 	.short	0x0101


	//----- nvinfo : EIATTR_VRC_CTA_INIT_COUNT
	.align		4
        /*0044*/ 	.byte	0x02, 0x4a
	.zero		1
	.zero		1


	//----- nvinfo : EIATTR_EXIT_INSTR_OFFSETS
	.align		4
        /*0048*/ 	.byte	0x04, 0x1c
        /*004a*/ 	.short	(.L_1213 - .L_1212)


	//   ....[0]....
.L_1212:
        /*004c*/ 	.word	0x00003040


	//   ....[1]....
        /*0050*/ 	.word	0x00003090


	//   ....[2]....
        /*0054*/ 	.word	0x00005880


	//----- nvinfo : EIATTR_MAX_THREADS
	.align		4
.L_1213:
        /*0058*/ 	.byte	0x04, 0x05
        /*005a*/ 	.short	(.L_1215 - .L_1214)
.L_1214:
        /*005c*/ 	.word	0x00000080
        /*0060*/ 	.word	0x00000001
        /*0064*/ 	.word	0x00000001


	//----- nvinfo : EIATTR_CRS_STACK_SIZE
	.align		4
.L_1215:
        /*0068*/ 	.byte	0x04, 0x1e
        /*006a*/ 	.short	(.L_1217 - .L_1216)
.L_1216:
        /*006c*/ 	.word	0x00000000


	//----- nvinfo : EIATTR_CBANK_PARAM_SIZE
	.align		4
.L_1217:
        /*0070*/ 	.byte	0x03, 0x19
        /*0072*/ 	.short	0x0018


	//----- nvinfo : EIATTR_PARAM_CBANK
	.align		4
        /*0074*/ 	.byte	0x04, 0x0a
        /*0076*/ 	.short	(.L_1219 - .L_1218)
	.align		4
.L_1218:
        /*0078*/ 	.word	index@(.nv.constant0._ZN2at6native29vectorized_elementwise_kernelILi2EZZZNS0_16tanh_kernel_cudaERNS_18TensorIteratorBaseEENKUlvE_clEvENKUlvE0_clEvEUlN3c107complexIfEEE_St5arrayIPcLm2EEEEviT0_T1_)
        /*007c*/ 	.short	0x0380
        /*007e*/ 	.short	0x0018


	//----- nvinfo : EIATTR_SW_WAR
	.align		4
.L_1219:
        /*0080*/ 	.byte	0x04, 0x36
        /*0082*/ 	.short	(.L_1221 - .L_1220)
.L_1220:
        /*0084*/ 	.word	0x00000008
.L_1221:


//--------------------- .nv.info._ZN2at6native29vectorized_elementwise_kernelILi4EZZZNS0_16tanh_kernel_cudaERNS_18TensorIteratorBaseEENKUlvE_clEvENKUlvE0_clEvEUlN3c107complexIfEEE_St5arrayIPcLm2EEEEviT0_T1_ --------------------------
	.section	.nv.info._ZN2at6native29vectorized_elementwise_kernelILi4EZZZNS0_16tanh_kernel_cudaERNS_18TensorIteratorBaseEENKUlvE_clEvENKUlvE0_clEvEUlN3c107complexIfEEE_St5arrayIPcLm2EEEEviT0_T1_,"",@"SHT_CUDA_INFO"
	.sectionflags	@""
	.align	4


	//----- nvinfo : EIATTR_CUDA_API_VERSION
	.align		4
        /*0000*/ 	.byte	0x04, 0x37
        /*0002*/ 	.short	(.L_1223 - .L_1222)
.L_1222:
        /*0004*/ 	.word	0x00000082


	//----- nvinfo : EIATTR_KPARAM_INFO
	.align		4
.L_1223:
        /*0008*/ 	.byte	0x04, 0x17
        /*000a*/ 	.short	(.L_1225 - .L_1224)
.L_1224:
        /*000c*/ 	.word	0x00000000
        /*0010*/ 	.short	0x0002
        /*0012*/ 	.short	0x0008
        /*0014*/ 	.byte	0x00, 0xf0, 0x41, 0x00


	//----- nvinfo : EIATTR_KPARAM_INFO
	.align		4
.L_1225:
        /*0018*/ 	.byte	0x04, 0x17
        /*001a*/ 	.short	(.L_1227 - .L_1226)
.L_1226:
        /*001c*/ 	.word	0x00000000
        /*0020*/ 	.short	0x0001
        /*0022*/ 	.short	0x0004
        /*0024*/ 	.byte	0x00, 0xf0, 0x05, 0x00


	//----- nvinfo : EIATTR_KPARAM_INFO
	.align		4
.L_1227:
        /*0028*/ 	.byte	0x04, 0x17
        /*002a*/ 	.short	(.L_1229 - .L_1228)
.L_1228:
        /*002c*/ 	.word	0x00000000
        /*0030*/ 	.short	0x0000
        /*0032*/ 	.short	0x0000
        /*0034*/ 	.byte	0x00, 0xf0, 0x11, 0x00


	//----- nvinfo : EIATTR_SPARSE_MMA_MASK
	.align		4
.L_1229:
        /*0038*/ 	.byte	0x03, 0x50
        /*003a*/ 	.short	0x0000


	//----- nvinfo : EIATTR_MAXREG_COUNT
	.align		4
        /*003c*/ 	.byte	0x03, 0x1b
        /*003e*/ 	.short	0x00ff


	//----- nvinfo : EIATTR_MERCURY_ISA_VERSION
	.align		4
        /*0040*/ 	.byte	0x03, 0x5f
        /*0042*/ 	.short	0x0101


	//----- nvinfo : EIATTR_VRC_CTA_INIT_COUNT
	.align		4
        /*0044*/ 	.byte	0x02, 0x4a
	.zero		1
	.zero		1


	//----- nvinfo : EIATTR_EXIT_INSTR_OFFSETS
	.align		4
        /*0048*/ 	.byte	0x04, 0x1c
        /*004a*/ 	.short	(.L_1231 - .L_1230)


	//   ....[0]....
.L_1230:
        /*004c*/ 	.word	0x00003040


	//   ....[1]....
        /*0050*/ 	.word	0x00003090


	//   ....[2]....
        /*0054*/ 	.word	0x00005840


	//----- nvinfo : EIATTR_MAX_THREADS
	.align		4
.L_1231:
        /*0058*/ 	.byte	0x04, 0x05
        /*005a*/ 	.short	(.L_1233 - .L_1232)
.L_1232:
        /*005c*/ 	.word	0x00000080
        /*0060*/ 	.word	0x00000001
        /*0064*/ 	.word	0x00000001


	//----- nvinfo : EIATTR_CRS_STACK_SIZE
	.align		4
.L_1233:
        /*0068*/ 	.byte	0x04, 0x1e
        /*006a*/ 	.short	(.L_1235 - .L_1234)
.L_1234:
        /*006c*/ 	.word	0x00000000


	//----- nvinfo : EIATTR_CBANK_PARAM_SIZE
	.align		4
.L_1235:
        /*0070*/ 	.byte	0x03, 0x19
        /*0072*/ 	.short	0x0018


	//----- nvinfo : EIATTR_PARAM_CBANK
	.align		4
        /*0074*/ 	.byte	0x04, 0x0a
        /*0076*/ 	.short	(.L_1237 - .L_1236)
	.align		4
.L_1236:
        /*0078*/ 	.word	index@(.nv.constant0._ZN2at6native29vectorized_elementwise_kernelILi4EZZZNS0_16tanh_kernel_cudaERNS_18TensorIteratorBaseEENKUlvE_clEvENKUlvE0_clEvEUlN3c107complexIfEEE_St5arrayIPcLm2EEEEviT0_T1_)
        /*007c*/ 	.short	0x0380
        /*007e*/ 	.short	0x0018


	//----- nvinfo : EIATTR_SW_WAR
	.align		4
.L_1237:
        /*0080*/ 	.byte	0x04, 0x36
        /*0082*/ 	.short	(.L_1239 - .L_1238)
.L_1238:
        /*0084*/ 	.word	0x00000008
.L_1239:


//--------------------- .nv.info._ZN2at6native29vectorized_elementwise_kernelILi8EZZZNS0_16tanh_kernel_cudaERNS_18TensorIteratorBaseEENKUlvE_clEvENKUlvE0_clEvEUlN3c107complexIfEEE_St5arrayIPcLm2EEEEviT0_T1_ --------------------------
	.section	.nv.info._ZN2at6native29vectorized_elementwise_kernelILi8EZZZNS0_16tanh_kernel_cudaERNS_18TensorIteratorBaseEENKUlvE_clEvENKUlvE0_clEvEUlN3c107complexIfEEE_St5arrayIPcLm2EEEEviT0_T1_,"",@"SHT_CUDA_INFO"
	.sectionflags	@""
	.align	4


	//----- nvinfo : EIATTR_CUDA_API_VERSION
	.align		4
        /*0000*/ 	.byte	0x04, 0x37
        /*0002*/ 	.short	(.L_1241 - .L_1240)
.L_1240:
        /*0004*/ 	.word	0x00000082


	//----- nvinfo : EIATTR_KPARAM_INFO
	.align		4
.L_1241:
        /*0008*/ 	.byte	0x04, 0x17
        /*000a*/ 	.short	(.L_1243 - .L_1242)
.L_1242:
        /*000c*/ 	.word	0x00000000
        /*0010*/ 	.short	0x0002
        /*0012*/ 	.short	0x0008
        /*0014*/ 	.byte	0x00, 0xf0, 0x41, 0x00


	//----- nvinfo : EIATTR_KPARAM_INFO
	.align		4
.L_1243:
        /*0018*/ 	.byte	0x04, 0x17
        /*001a*/ 	.short	(.L_1245 - .L_1244)
.L_1244:
        /*001c*/ 	.word	0x00000000
        /*0020*/ 	.short	0x0001
        /*0022*/ 	.short	0x0004
        /*0024*/ 	.byte	0x00, 0xf0, 0x05, 0x00


	//----- nvinfo : EIATTR_KPARAM_INFO
	.align		4
.L_1245:
        /*0028*/ 	.byte	0x04, 0x17
        /*002a*/ 	.short	(.L_1247 - .L_1246)
.L_1246:
        /*002c*/ 	.word	0x00000000
        /*0030*/ 	.short	0x0000
        /*0032*/ 	.short	0x0000
        /*0034*/ 	.byte	0x00, 0xf0, 0x11, 0x00


	//----- nvinfo : EIATTR_SPARSE_MMA_MASK
	.align		4
.L_1247:
        /*0038*/ 	.byte	0x03, 0x50
        /*003a*/ 	.short	0x0000


	//----- nvinfo : EIATTR_MAXREG_COUNT
	.align		4
        /*003c*/ 	.byte	0x03, 0x1b
        /*003e*/ 	.short	0x00ff


	//----- nvinfo : EIATTR_MERCURY_ISA_VERSION
	.align		4
        /*0040*/ 	.byte	0x03, 0x5f
        /*0042*/ 	.short	0x0101


	//----- nvinfo : EIATTR_VRC_CTA_INIT_COUNT
	.align		4
        /*0044*/ 	.byte	0x02, 0x4a
	.zero		1
	.zero		1


	//----- nvinfo : EIATTR_EXIT_INSTR_OFFSETS
	.align		4
        /*0048*/ 	.byte	0x04, 0x1c
        /*004a*/ 	.short	(.L_1249 - .L_1248)


	//   ....[0]....
.L_1248:
        /*004c*/ 	.word	0x00003040


	//   ....[1]....
        /*0050*/ 	.word	0x00003090


	//   ....[2]....
        /*0054*/ 	.word	0x00005840


	//----- nvinfo : EIATTR_MAX_THREADS
	.align		4
.L_1249:
        /*0058*/ 	.byte	0x04, 0x05
        /*005a*/ 	.short	(.L_1251 - .L_1250)
.L_1250:
        /*005c*/ 	.word	0x00000080
        /*0060*/ 	.word	0x00000001
        /*0064*/ 	.word	0x00000001


	//----- nvinfo : EIATTR_CRS_STACK_SIZE
	.align		4
.L_1251:
        /*0068*/ 	.byte	0x04, 0x1e
        /*006a*/ 	.short	(.L_1253 - .L_1252)
.L_1252:
        /*006c*/ 	.word	0x00000000


	//----- nvinfo : EIATTR_CBANK_PARAM_SIZE
	.align		4
.L_1253:
        /*0070*/ 	.byte	0x03, 0x19
        /*0072*/ 	.short	0x0018


	//----- nvinfo : EIATTR_PARAM_CBANK
	.align		4
        /*0074*/ 	.byte	0x04, 0x0a
        /*0076*/ 	.short	(.L_1255 - .L_1254)
	.align		4
.L_1254:
        /*0078*/ 	.word	index@(.nv.constant0._ZN2at6native29vectorized_elementwise_kernelILi8EZZZNS0_16tanh_kernel_cudaERNS_18TensorIteratorBaseEENKUlvE_clEvENKUlvE0_clEvEUlN3c107complexIfEEE_St5arrayIPcLm2EEEEviT0_T1_)
        /*007c*/ 	.short	0x0380
        /*007e*/ 	.short	0x0018


	//----- nvinfo : EIATTR_SW_WAR
	.align		4
.L_1255:
        /*0080*/ 	.byte	0x04, 0x36
        /*0082*/ 	.short	(.L_1257 - .L_1256)
.L_1256:
        /*0084*/ 	.word	0x00000008
.L_1257:


//--------------------- .nv.info._ZN2at6native18elementwise_kernelILi128ELi4EZNS0_15gpu_kernel_implIZZZNS0_16tanh_kernel_cudaERNS_18TensorIteratorBaseEENKUlvE_clEvENKUlvE_clEvEUlN3c107complexIdEEE_EEvS4_RKT_EUliE_EEviT1_ --------------------------
	.section	.nv.info._ZN2at6native18elementwise_kernelILi128ELi4EZNS0_15gpu_kernel_implIZZZNS0_16tanh_kernel_cudaERNS_18TensorIteratorBaseEENKUlvE_clEvENKUlvE_clEvEUlN3c107complexIdEEE_EEvS4_RKT_EUliE_EEviT1_,"",@"SHT_CUDA_INFO"
	.sectionflags	@""
	.align	4


	//----- nvinfo : EIATTR_CUDA_API_VERSION
	.align		4
        /*0000*/ 	.byte	0x04, 0x37
        /*0002*/ 	.short	(.L_1259 - .L_1258)
.L_1258:
        /*0004*/ 	.word	0x00000082


	//----- nvinfo : EIATTR_KPARAM_INFO
	.align		4
.L_1259:
        /*0008*/ 	.byte	0x04, 0x17
        /*000a*/ 	.short	(.L_1261 - .L_1260)
.L_1260:
        /*000c*/ 	.word	0x00000000
        /*0010*/ 	.short	0x0001
        /*0012*/ 	.short	0x0008
        /*0014*/ 	.byte	0x00, 0xf0, 0x61, 0x08


	//----- nvinfo : EIATTR_KPARAM_INFO
	.align		4
.L_1261:
        /*0018*/ 	.byte	0x04, 0x17
        /*001a*/ 	.short	(.L_1263 - .L_1262)
.L_1262:
        /*001c*/ 	.word	0x00000000
        /*0020*/ 	.short	0x0000
        /*0022*/ 	.short	0x0000
        /*0024*/ 	.byte	0x00, 0xf0, 0x11, 0x00


	//----- nvinfo : EIATTR_SPARSE_MMA_MASK
	.align		4
.L_1263:
        /*0028*/ 	.byte	0x03, 0x50
        /*002a*/ 	.short	0x0000


	//----- nvinfo : EIATTR_MAXREG_COUNT
	.align		4
        /*002c*/ 	.byte	0x03, 0x1b
        /*002e*/ 	.short	0x0080


	//----- nvinfo : EIATTR_EXTERNS
	.align		4
        /*0030*/ 	.byte	0x04, 0x0f
        /*0032*/ 	.short	(.L_1265 - .L_1264)


	//   ....[0]....
	.align		4
.L_1264:
        /*0034*/ 	.word	index@(__assertfail)


	//----- nvinfo : EIATTR_MERCURY_ISA_VERSION
	.align		4
.L_1265:
        /*0038*/ 	.byte	0x03, 0x5f
        /*003a*/ 	.short	0x0101


	//----- nvinfo : EIATTR_VRC_CTA_INIT_COUNT
	.align		4
        /*003c*/ 	.byte	0x02, 0x4a
	.zero		1
	.zero		1


	//----- nvinfo : EIATTR_SYSCALL_OFFSETS
	.align		4
        /*0040*/ 	.byte	0x04, 0x46
        /*0042*/ 	.short	(.L_1267 - .L_1266)


	//   ....[0]....
.L_1266:
        /*0044*/ 	.word	0x000022d0


	//   ....[1]....
        /*0048*/ 	.word	0x000057e0


	//   ....[2]....
        /*004c*/ 	.word	0x00007c80


	//   ....[3]....
        /*0050*/ 	.word	0x0000af10


	//   ....[4]....
        /*0054*/ 	.word	0x0000d560


	//   ....[5]....
        /*0058*/ 	.word	0x000107f0


	//   ....[6]....
        /*005c*/ 	.word	0x00012e50


	//   ....[7]....
        /*0060*/ 	.word	0x000160b0


	//----- nvinfo : EIATTR_EXIT_INSTR_OFFSETS
	.align		4
.L_1267:
        /*0064*/ 	.byte	0x04, 0x1c
        /*0066*/ 	.short	(.L_1269 - .L_1268)


	//   ....[0]....
.L_1268:
        /*0068*/ 	.word	0x00010b90


	//   ....[1]....
        /*006c*/ 	.word	0x000153e0


	//   ....[2]....
        /*0070*/ 	.word	0x00015420


	//   ....[3]....
        /*0074*/ 	.word	0x000154b0


	//   ....[4]....
        /*0078*/ 	.word	0x000154e0


	//   ....[5]....
        /*007c*/ 	.word	0x00015510


	//   ....[6]....
        /*0080*/ 	.word	0x000155e0


	//   ....[7]....
        /*0084*/ 	.word	0x00015660


	//   ....[8]....
        /*0088*/ 	.word	0x00015760


	//   ....[9]....
        /*008c*/ 	.word	0x00015810


	//   ....[10]....
        /*0090*/ 	.word	0x00015830


	//   ....[11]....
        /*0094*/ 	.word	0x00015900


	//   ....[12]....
        /*0098*/ 	.word	0x00015ab0


	//   ....[13]....
        /*009c*/ 	.word	0x00015c60


	//   ....[14]....
        /*00a0*/ 	.word	0x00015e00


	//   ....[15]....
        /*00a4*/ 	.word	0x00015e30


	//   ....[16]....
        /*00a8*/ 	.word	0x00015e60


	//   ....[17]....
        /*00ac*/ 	.word	0x00015f10


	//   ....[18]....
        /*00b0*/ 	.word	0x00015f50


	//   ....[19]....
        /*00b4*/ 	.word	0x000160c0


	//   ....[20]....
        /*00b8*/ 	.word	0x00016210


	//   ....[21]....
        /*00bc*/ 	.word	0x00016390


	//   ....[22]....
        /*00c0*/ 	.word	0x00016410


	//----- nvinfo : EIATTR_MAX_THREADS
	.align		4
.L_1269:
        /*00c4*/ 	.byte	0x04, 0x05
        /*00c6*/ 	.short	(.L_1271 - .L_1270)
.L_1270:
        /*00c8*/ 	.word	0x00000080
        /*00cc*/ 	.word	0x00000001
        /*00d0*/ 	.word	0x00000001


	//----- nvinfo : EIATTR_CRS_STACK_SIZE
	.align		4
.L_1271:
        /*00d4*/ 	.byte	0x04, 0x1e
        /*00d6*/ 	.short	(.L_1273 - .L_1272)
.L_1272:
        /*00d8*/ 	.word	0x00000000


	//----- nvinfo : EIATTR_CBANK_PARAM_SIZE
	.align		4
.L_1273:
        /*00dc*/ 	.byte	0x03, 0x19
        /*00de*/ 	.short	0x0220


	//----- nvinfo : EIATTR_PARAM_CBANK
	.align		4
        /*00e0*/ 	.byte	0x04, 0x0a
        /*00e2*/ 	.short	(.L_1275 - .L_1274)
	.align		4
.L_1274:
        /*00e4*/ 	.word	index@(.nv.constant0._ZN2at6native18elementwise_kernelILi128ELi4EZNS0_15gpu_kernel_implIZZZNS0_16tanh_kernel_cudaERNS_18TensorIteratorBaseEENKUlvE_clEvENKUlvE_clEvEUlN3c107complexIdEEE_EEvS4_RKT_EUliE_EEviT1_)
        /*00e8*/ 	.short	0x0380
        /*00ea*/ 	.short	0x0220


	//----- nvinfo : EIATTR_SW_WAR
	.align		4
.L_1275:
        /*00ec*/ 	.byte	0x04, 0x36
        /*00ee*/ 	.short	(.L_1277 - .L_1276)
.L_1276:
        /*00f0*/ 	.word	0x00000008
.L_1277:


//--------------------- .nv.info._ZN2at6native27unrolled_elementwise_kernelIZZZNS0_16tanh_kernel_cudaERNS_18TensorIteratorBaseEENKUlvE_clEvENKUlvE_clEvEUlN3c107complexIdEEE_St5arrayIPcLm2EELi4E23TrivialOffsetCalculatorILi1EjESE_NS0_6memory12LoadWithCastILi1EEENSF_13StoreWithCastILi1EEEEEviT_T0_T2_T3_T4_T5_ --------------------------
	.section	.nv.info._ZN2at6native27unrolled_elementwise_kernelIZZZNS0_16tanh_kernel_cudaERNS_18TensorIteratorBaseEENKUlvE_clEvENKUlvE_clEvEUlN3c107complexIdEEE_St5arrayIPcLm2EELi4E23TrivialOffsetCalculatorILi1EjESE_NS0_6memory12LoadWithCastILi1EEENSF_13StoreWithCastILi1EEEEEviT_T0_T2_T3_T4_T5_,"",@"SHT_CUDA_INFO"
	.sectionflags	@""
	.align	4


	//----- nvinfo : EIATTR_CUDA_API_VERSION
	.align		4
        /*0000*/ 	.byte	0x04, 0x37
        /*0002*/ 	.short	(.L_1279 - .L_1278)
.L_1278:
        /*0004*/ 	.word	0x00000082


	//----- nvinfo : EIATTR_KPARAM_INFO
	.align		4
.L_1279:
        /*0008*/ 	.byte	0x04, 0x17
        /*000a*/ 	.short	(.L_1281 - .L_1280)
.L_1280:
        /*000c*/ 	.word	0x00000000
        /*0010*/ 	.short	0x0006
        /*0012*/ 	.short	0x0024
        /*0014*/ 	.byte	0x00, 0xf0, 0x21, 0x00


	//----- nvinfo : EIATTR_KPARAM_INFO
	.align		4
.L_1281:
        /*0018*/ 	.byte	0x04, 0x17
        /*001a*/ 	.short	(.L_1283 - .L_1282)
.L_1282:
        /*001c*/ 	.word	0x00000000
        /*0020*/ 	.short	0x0005
        /*0022*/ 	.short	0x001c
        /*0024*/ 	.byte	0x00, 0xf0, 0x21, 0x00


	//----- nvinfo : EIATTR_KPARAM_INFO
	.align		4
.L_1283:
        /*0028*/ 	.byte	0x04, 0x17
        /*002a*/ 	.short	(.L_1285 - .L_1284)
.L_1284:
        /*002c*/ 	.word	0x00000000
        /*0030*/ 	.short	0x0004
        /*0032*/ 	.short	0x0019
        /*0034*/ 	.byte	0x00, 0xf0, 0x05, 0x00


	//----- nvinfo : EIATTR_KPARAM_INFO
	.align		4
.L_1285:
        /*0038*/ 	.byte	0x04, 0x17
        /*003a*/ 	.short	(.L_1287 - .L_1286)
.L_1286:
        /*003c*/ 	.word	0x00000000
        /*0040*/ 	.short	0x0003
        /*0042*/ 	.short	0x0018
        /*0044*/ 	.byte	0x00, 0xf0, 0x05, 0x00


	//----- nvinfo : EIATTR_KPARAM_INFO
	.align		4
.L_1287:
        /*0048*/ 	.byte	0x04, 0x17
        /*004a*/ 	.short	(.L_1289 - .L_1288)
.L_1288:
        /*004c*/ 	.word	0x00000000
        /*0050*/ 	.short	0x0002
        /*0052*/ 	.short	0x0008
        /*0054*/ 	.byte	0x00, 0xf0, 0x41, 0x00


	//----- nvinfo : EIATTR_KPARAM_INFO
	.align		4
.L_1289:
        /*0058*/ 	.byte	0x04, 0x17
        /*005a*/ 	.short	(.L_1291 - .L_1290)
.L_1290:
        /*005c*/ 	.word	0x00000000
        /*0060*/ 	.short	0x0001
        /*0062*/ 	.short	0x0004
        /*0064*/ 	.byte	0x00, 0xf0, 0x05, 0x00


	//----- nvinfo : EIATTR_KPARAM_INFO
	.align		4
.L_1291:
        /*0068*/ 	.byte	0x04, 0x17
        /*006a*/ 	.short	(.L_1293 - .L_1292)
.L_1292:
        /*006c*/ 	.word	0x00000000
        /*0070*/ 	.short	0x0000
        /*0072*/ 	.short	0x0000
        /*0074*/ 	.byte	0x00, 0xf0, 0x11, 0x00


	//----- nvinfo : EIATTR_SPARSE_MMA_MASK
	.align		4
.L_1293:
        /*0078*/ 	.byte	0x03, 0x50
        /*007a*/ 	.short	0x0000


	//----- nvinfo : EIATTR_MAXREG_COUNT
	.align		4
        /*007c*/ 	.byte	0x03, 0x1b
        /*007e*/ 	.short	0x00ff


	//----- nvinfo : EIATTR_EXTERNS
	.align		4
        /*0080*/ 	.byte	0x04, 0x0f
        /*0082*/ 	.short	(.L_1295 - .L_1294)


	//   ....[0]....
	.align		4
.L_1294:
        /*0084*/ 	.word	index@(__assertfail)


	//----- nvinfo : EIATTR_MERCURY_ISA_VERSION
	.align		4
.L_1295:
        /*0088*/ 	.byte	0x03, 0x5f
        /*008a*/ 	.short	0x0101


	//----- nvinfo : EIATTR_VRC_CTA_INIT_COUNT
	.align		4
        /*008c*/ 	.byte	0x02, 0x4a
	.zero		1
	.zero		1


	//----- nvinfo : EIATTR_SYSCALL_OFFSETS
	.align		4
        /*0090*/ 	.byte	0x04, 0x46
        /*0092*/ 	.short	(.L_1297 - .L_1296)


	//   ....[0]....
.L_1296:
        /*0094*/ 	.word	0x00000fe0


	//   ....[1]....
        /*0098*/ 	.word	0x000021b0


	//   ....[2]....
        /*009c*/ 	.word	0x000032b0


	//   ....[3]....
        /*00a0*/ 	.word	0x000042a0


	//   ....[4]....
        /*00a4*/ 	.word	0x0000e5f0


	//   ....[5]....
        /*00a8*/ 	.word	0x0000f5d0


	//   ....[6]....
        /*00ac*/ 	.word	0x00010750


	//   ....[7]....
        /*00b0*/ 	.word	0x000118d0


	//----- nvinfo : EIATTR_EXIT_INSTR_OFFSETS
	.align		4
.L_1297:
        /*00b4*/ 	.byte	0x04, 0x1c
        /*00b6*/ 	.short	(.L_1299 - .L_1298)


	//   ....[0]....
.L_1298:
        /*00b8*/ 	.word	0x00010ae0


	//   ....[1]....
        /*00bc*/ 	.word	0x00010c20


	//   ....[2]....
        /*00c0*/ 	.word	0x00010c60


	//   ....[3]....
        /*00c4*/ 	.word	0x00010cf0


	//   ....[4]....
        /*00c8*/ 	.word	0x00010d20


	//   ....[5]....
        /*00cc*/ 	.word	0x00010d50


	//   ....[6]....
        /*00d0*/ 	.word	0x00010e20


	//   ....[7]....
        /*00d4*/ 	.word	0x00010ea0


	//   ....[8]....
        /*00d8*/ 	.word	0x00010fa0


	//   ....[9]....
        /*00dc*/ 	.word	0x00011050


	//   ....[10]....
        /*00e0*/ 	.word	0x00011070


	//   ....[11]....
        /*00e4*/ 	.word	0x00011140


	//   ....[12]....
        /*00e8*/ 	.word	0x000112f0


	//   ....[13]....
        /*00ec*/ 	.word	0x000114a0


	//   ....[14]....
        /*00f0*/ 	.word	0x00011640


	//   ....[15]....
        /*00f4*/ 	.word	0x00011670


	//   ....[16]....
        /*00f8*/ 	.word	0x000116a0


	//   ....[17]....
        /*00fc*/ 	.word	0x00011750


	//   ....[18]....
        /*0100*/ 	.word	0x00011770


	//   ....[19]....
        /*0104*/ 	.word	0x000118e0


	//   ....[20]....
        /*0108*/ 	.word	0x00011a30


	//   ....[21]....
        /*010c*/ 	.word	0x00011bb0


	//   ....[22]....
        /*0110*/ 	.word	0x00011c30


	//----- nvinfo : EIATTR_MAX_THREADS
	.align		4
.L_1299:
        /*0114*/ 	.byte	0x04, 0x05
        /*0116*/ 	.short	(.L_1301 - .L_1300)
.L_1300:
        /*0118*/ 	.word	0x00000080
        /*011c*/ 	.word	0x00000001
        /*0120*/ 	.word	0x00000001


	//----- nvinfo : EIATTR_CRS_STACK_SIZE
	.align		4
.L_1301:
        /*0124*/ 	.byte	0x04, 0x1e
        /*0126*/ 	.short	(.L_1303 - .L_1302)
.L_1302:
        /*0128*/ 	.word	0x00000000


	//----- nvinfo : EIATTR_CBANK_PARAM_SIZE
	.align		4
.L_1303:
        /*012c*/ 	.byte	0x03, 0x19
        /*012e*/ 	.short	0x002c


	//----- nvinfo : EIATTR_PARAM_CBANK
	.align		4
        /*0130*/ 	.byte	0x04, 0x0a
        /*0132*/ 	.short	(.L_1305 - .L_1304)
	.align		4
.L_1304:
        /*0134*/ 	.word	index@(.nv.constant0._ZN2at6native27unrolled_elementwise_kernelIZZZNS0_16tanh_kernel_cudaERNS_18TensorIteratorBaseEENKUlvE_clEvENKUlvE_clEvEUlN3c107complexIdEEE_St5arrayIPcLm2EELi4E23TrivialOffsetCalculatorILi1EjESE_NS0_6memory12LoadWithCastILi1EEENSF_13StoreWithCastILi1EEEEEviT_T0_T2_T3_T4_T5_)
        /*0138*/ 	.short	0x0380
        /*013a*/ 	.short	0x002c


	//----- nvinfo : EIATTR_SW_WAR
	.align		4
.L_1305:
        /*013c*/ 	.byte	0x04, 0x36
        /*013e*/ 	.short	(.L_1307 - .L_1306)
.L_1306:
        /*0140*/ 	.word	0x00000008
.L_1307:


//--------------------- .nv.info._ZN2at6native18elementwise_kernelILi128ELi2EZNS0_22gpu_kernel_impl_nocastIZZZNS0_16tanh_kernel_cudaERNS_18TensorIteratorBaseEENKUlvE_clEvENKUlvE_clEvEUlN3c107complexIdEEE_EEvS4_RKT_EUliE_EEviT1_ --------------------------
	.section	.nv.info._ZN2at6native18elementwise_kernelILi128ELi2EZNS0_22gpu_kernel_impl_nocastIZZZNS0_16tanh_kernel_cudaERNS_18TensorIteratorBaseEENKUlvE_clEvENKUlvE_clEvEUlN3c107complexIdEEE_EEvS4_RKT_EUliE_EEviT1_,"",@"SHT_CUDA_INFO"
	.sectionflags	@""
	.align	4


	//----- nvinfo : EIATTR_CUDA_API_VERSION
	.align		4
        /*0000*/ 	.byte	0x04, 0x37
        /*0002*/ 	.short	(.L_1309 - .L_1308)
.L_1308:
        /*0004*/ 	.word	0x00000082


	//----- nvinfo : EIATTR_KPARAM_INFO
	.align		4
.L_1309:
        /*0008*/ 	.byte	0x04, 0x17
        /*000a*/ 	.short	(.L_1311 - .L_1310)
.L_1310:
        /*000c*/ 	.word	0x00000000
        /*0010*/ 	.short	0x0001
        /*0012*/ 	.short	0x0008
        /*0014*/ 	.byte	0x00, 0xf0, 0x61, 0x08


	//----- nvinfo : EIATTR_KPARAM_INFO
	.align		4
.L_1311:
        /*0018*/ 	.byte	0x04, 0x17
        /*001a*/ 	.short	(.L_1313 - .L_1312)
.L_1312:
        /*001c*/ 	.word	0x00000000
        /*0020*/ 	.short	0x0000
        /*0022*/ 	.short	0x0000
        /*0024*/ 	.byte	0x00, 0xf0, 0x11, 0x00


	//----- nvinfo : EIATTR_SPARSE_MMA_MASK
	.align		4
.L_1313:
        /*0028*/ 	.byte	0x03, 0x50
        /*002a*/ 	.short	0x0000


	//----- nvinfo : EIATTR_MAXREG_COUNT
	.align		4
        /*002c*/ 	.byte	0x03, 0x1b
        /*002e*/ 	.short	0x0080


	//----- nvinfo : EIATTR_MERCURY_ISA_VERSION
	.align		4
        /*0030*/ 	.byte	0x03, 0x5f
        /*0032*/ 	.short	0x0101


	//----- nvinfo : EIATTR_VRC_CTA_INIT_COUNT
	.align		4
        /*0034*/ 	.byte	0x02, 0x4a
	.zero		1
	.zero		1


	//----- nvinfo : EIATTR_EXIT_INSTR_OFFSETS
	.align		4
        /*0038*/ 	.byte	0x04, 0x1c
        /*003a*/ 	.short	(.L_1315 - .L_1314)


	//   ....[0]....
.L_1314:
        /*003c*/ 	.word	0x000038a0


	//   ....[1]....
        /*0040*/ 	.word	0x00007020


	//----- nvinfo : EIATTR_MAX_THREADS
	.align		4
.L_1315:
        /*0044*/ 	.byte	0x04, 0x05
        /*0046*/ 	.short	(.L_1317 - .L_1316)
.L_1316:
        /*0048*/ 	.word	0x00000080
        /*004c*/ 	.word	0x00000001
        /*0050*/ 	.word	0x00000001


	//----- nvinfo : EIATTR_CRS_STACK_SIZE
	.align		4
.L_1317:
        /*0054*/ 	.byte	0x04, 0x1e
        /*0056*/ 	.short	(.L_1319 - .L_1318)
.L_1318:
        /*0058*/ 	.word	0x00000000


	//----- nvinfo : EIATTR_CBANK_PARAM_SIZE
	.align		4
.L_1319:
        /*005c*/ 	.byte	0x03, 0x19
        /*005e*/ 	.short	0x0220


	//----- nvinfo : EIATTR_PARAM_CBANK
	.align		4
        /*0060*/ 	.byte	0x04, 0x0a
        /*0062*/ 	.short	(.L_1321 - .L_1320)
	.align		4
.L_1320:
        /*0064*/ 	.word	index@(.nv.constant0._ZN2at6native18elementwise_kernelILi128ELi2EZNS0_22gpu_kernel_impl_nocastIZZZNS0_16tanh_kernel_cudaERNS_18TensorIteratorBaseEENKUlvE_clEvENKUlvE_clEvEUlN3c107complexIdEEE_EEvS4_RKT_EUliE_EEviT1_)
        /*0068*/ 	.short	0x0380
        /*006a*/ 	.short	0x0220


	//----- nvinfo : EIATTR_SW_WAR
	.align		4
.L_1321:
        /*006c*/ 	.byte	0x04, 0x36
        /*006e*/ 	.short	(.L_1323 - .L_1322)
.L_1322:
        /*0070*/ 	.word	0x00000008
.L_1323:


//--------------------- .nv.info._ZN2at6native27unrolled_elementwise_kernelIZZZNS0_16tanh_kernel_cudaERNS_18TensorIteratorBaseEENKUlvE_clEvENKUlvE_clEvEUlN3c107complexIdEEE_St5arrayIPcLm2EELi4E23TrivialOffsetCalculatorILi1EjESE_NS0_6memory15LoadWithoutCastENSF_16StoreWithoutCastEEEviT_T0_T2_T3_T4_T5_ --------------------------
	.section	.nv.info._ZN2at6native27unrolled_elementwise_kernelIZZZNS0_16tanh_kernel_cudaERNS_18TensorIteratorBaseEENKUlvE_clEvENKUlvE_clEvEUlN3c107complexIdEEE_St5arrayIPcLm2EELi4E23TrivialOffsetCalculatorILi1EjESE_NS0_6memory15LoadWithoutCastENSF_16StoreWithoutCastEEEviT_T0_T2_T3_T4_T5_,"",@"SHT_CUDA_INFO"
	.sectionflags	@""
	.align	4


	//----- nvinfo : EIATTR_CUDA_API_VERSION
	.align		4
        /*0000*/ 	.byte	0x04, 0x37
        /*0002*/ 	.short	(.L_1325 - .L_1324)
.L_1324:
        /*0004*/ 	.word	0x00000082


	//----- nvinfo : EIATTR_KPARAM_INFO
	.align		4
.L_1325:
        /*0008*/ 	.byte	0x04, 0x17
        /*000a*/ 	.short	(.L_1327 - .L_1326)
.L_1326:
        /*000c*/ 	.word	0x00000000
        /*0010*/ 	.short	0x0006
        /*0012*/ 	.short	0x001b
        /*0014*/ 	.byte	0x00, 0xf0, 0x05, 0x00


	//----- nvinfo : EIATTR_KPARAM_INFO
	.align		4
.L_1327:
        /*0018*/ 	.byte	0x04, 0x17
        /*001a*/ 	.short	(.L_1329 - .L_1328)
.L_1328:
        /*001c*/ 	.word	0x00000000
        /*0020*/ 	.short	0x0005
        /*0022*/ 	.short	0x001a
        /*0024*/ 	.byte	0x00, 0xf0, 0x05, 0x00


	//----- nvinfo : EIATTR_KPARAM_INFO
	.align		4
.L_1329:
        /*0028*/ 	.byte	0x04, 0x17
        /*002a*/ 	.short	(.L_1331 - .L_1330)
.L_1330:
        /*002c*/ 	.word	0x00000000
        /*0030*/ 	.short	0x0004
        /*0032*/ 	.short	0x0019
        /*0034*/ 	.byte	0x00, 0xf0, 0x05, 0x00


	//----- nvinfo : EIATTR_KPARAM_INFO
	.align		4
.L_1331:
        /*0038*/ 	.byte	0x04, 0x17
        /*003a*/ 	.short	(.L_1333 - .L_1332)
.L_1332:
        /*003c*/ 	.word	0x00000000
        /*0040*/ 	.short	0x0003
        /*0042*/ 	.short	0x0018
        /*0044*/ 	.byte	0x00, 0xf0, 0x05, 0x00


	//----- nvinfo : EIATTR_KPARAM_INFO
	.align		4
.L_1333:
        /*0048*/ 	.byte	0x04, 0x17
        /*004a*/ 	.short	(.L_1335 - .L_1334)
.L_1334:
        /*004c*/ 	.word	0x00000000
        /*0050*/ 	.short	0x0002
        /*0052*/ 	.short	0x0008
        /*0054*/ 	.byte	0x00, 0xf0, 0x41, 0x00


	//----- nvinfo : EIATTR_KPARAM_INFO
	.align		4
.L_1335:
        /*0058*/ 	.byte	0x04, 0x17
        /*005a*/ 	.short	(.L_1337 - .L_1336)
.L_1336:
        /*005c*/ 	.word	0x00000000
        /*0060*/ 	.short	0x0001
        /*0062*/ 	.short	0x0004
        /*0064*/ 	.byte	0x00, 0xf0, 0x05, 0x00


	//----- nvinfo : EIATTR_KPARAM_INFO
	.align		4
.L_1337:
        /*0068*/ 	.byte	0x04, 0x17
        /*006a*/ 	.short	(.L_1339 - .L_1338)
.L_1338:
        /*006c*/ 	.word	0x00000000
        /*0070*/ 	.short	0x0000
        /*0072*/ 	.short	0x0000
        /*0074*/ 	.byte	0x00, 0xf0, 0x11, 0x00


	//----- nvinfo : EIATTR_SPARSE_MMA_MASK
	.align		4
.L_1339:
        /*0078*/ 	.byte	0x03, 0x50
        /*007a*/ 	.short	0x0000


	//----- nvinfo : EIATTR_MAXREG_COUNT
	.align		4
        /*007c*/ 	.byte	0x03, 0x1b
        /*007e*/ 	.short	0x00ff


	//----- nvinfo : EIATTR_MERCURY_ISA_VERSION
	.align		4
        /*0080*/ 	.byte	0x03, 0x5f
        /*0082*/ 	.short	0x0101


	//----- nvinfo : EIATTR_VRC_CTA_INIT_COUNT
	.align		4
        /*0084*/ 	.byte	0x02, 0x4a
	.zero		1
	.zero		1


	//----- nvinfo : EIATTR_EXIT_INSTR_OFFSETS
	.align		4
        /*0088*/ 	.byte	0x04, 0x1c
        /*008a*/ 	.short	(.L_1341 - .L_1340)


	//   ....[0]....
.L_1340:
        /*008c*/ 	.word	0x00009540


	//   ....[1]....
        /*0090*/ 	.word	0x00009590


	//----- nvinfo : EIATTR_MAX_THREADS
	.align		4
.L_1341:
        /*0094*/ 	.byte	0x04, 0x05
        /*0096*/ 	.short	(.L_1343 - .L_1342)
.L_1342:
        /*0098*/ 	.word	0x00000080
        /*009c*/ 	.word	0x00000001
        /*00a0*/ 	.word	0x00000001


	//----- nvinfo : EIATTR_CRS_STACK_SIZE
	.align		4
.L_1343:
        /*00a4*/ 	.byte	0x04, 0x1e
        /*00a6*/ 	.short	(.L_1345 - .L_1344)
.L_1344:
        /*00a8*/ 	.word	0x00000000


	//----- nvinfo : EIATTR_CBANK_PARAM_SIZE
	.align		4
.L_1345:
        /*00ac*/ 	.byte	0x03, 0x19
        /*00ae*/ 	.short	0x001c


	//----- nvinfo : EIATTR_PARAM_CBANK
	.align		4
        /*00b0*/ 	.byte	0x04, 0x0a
        /*00b2*/ 	.short	(.L_1347 - .L_1346)
	.align		4
.L_1346:
        /*00b4*/ 	.word	index@(.nv.constant0._ZN2at6native27unrolled_elementwise_kernelIZZZNS0_16tanh_kernel_cudaERNS_18TensorIteratorBaseEENKUlvE_clEvENKUlvE_clEvEUlN3c107complexIdEEE_St5arrayIPcLm2EELi4E23TrivialOffsetCalculatorILi1EjESE_NS0_6memory15LoadWithoutCastENSF_16StoreWithoutCastEEEviT_T0_T2_T3_T4_T5_)
        /*00b8*/ 	.short	0x0380
        /*00ba*/ 	.short	0x001c


	//----- nvinfo : EIATTR_SW_WAR
	.align		4
.L_1347:
        /*00bc*/ 	.byte	0x04, 0x36
        /*00be*/ 	.short	(.L_1349 - .L_1348)
.L_1348:
        /*00c0*/ 	.word	0x00000008
.L_1349:


//--------------------- .nv.info._ZN2at6native29vectorized_elementwise_kernelILi2EZZZNS0_16tanh_kernel_cudaERNS_18TensorIteratorBaseEENKUlvE_clEvENKUlvE_clEvEUlN3c107complexIdEEE_St5arrayIPcLm2EEEEviT0_T1_ --------------------------
	.section	.nv.info._ZN2at6native29vectorized_elementwise_kernelILi2EZZZNS0_16tanh_kernel_cudaERNS_18TensorIteratorBaseEENKUlvE_clEvENKUlvE_clEvEUlN3c107complexIdEEE_St5arrayIPcLm2EEEEviT0_T1_,"",@"SHT_CUDA_INFO"
	.sectionflags	@""
	.align	4


	//----- nvinfo : EIATTR_CUDA_API_VERSION
	.align		4
        /*0000*/ 	.byte	0x04, 0x37
        /*0002*/ 	.short	(.L_1351 - .L_1350)
.L_1350:
        /*0004*/ 	.word	0x00000082


	//----- nvinfo : EIATTR_KPARAM_INFO
	.align		4
.L_1351:
        /*0008*/ 	.byte	0x04, 0x17
        /*000a*/ 	.short	(.L_1353 - .L_1352)
.L_1352:
        /*000c*/ 	.word	0x00000000
        /*0010*/ 	.short	0x0002
        /*0012*/ 	.short	0x0008
        /*0014*/ 	.byte	0x00, 0xf0, 0x41, 0x00


	//----- nvinfo : EIATTR_KPARAM_INFO
	.align		4
.L_1353:
        /*0018*/ 	.byte	0x04, 0x17
        /*001a*/ 	.short	(.L_1355 - .L_1354)
.L_1354:
        /*001c*/ 	.word	0x00000000
        /*0020*/ 	.short	0x0001
        /*0022*/ 	.short	0x0004
        /*0024*/ 	.byte	0x00, 0xf0, 0x05, 0x00


	//----- nvinfo : EIATTR_KPARAM_INFO
	.align		4
.L_1355:
        /*0028*/ 	.byte	0x04, 0x17
        /*002a*/ 	.short	(.L_1357 - .L_1356)
.L_1356:
        /*002c*/ 	.word	0x00000000
        /*0030*/ 	.short	0x0000
        /*0032*/ 	.short	0x0000
        /*0034*/ 	.byte	0x00, 0xf0, 0x11, 0x00


	//----- nvinfo : EIATTR_SPARSE_MMA_MASK
	.align		4
.L_1357:
        /*0038*/ 	.byte	0x03, 0x50
        /*003a*/ 	.short	0x0000


	//----- nvinfo : EIATTR_MAXREG_COUNT
	.align		4
        /*003c*/ 	.byte	0x03, 0x1b
        /*003e*/ 	.short	0x00ff


	//----- nvinfo : EIATTR_MERCURY_ISA_VERSION
	.align		4
        /*0040*/ 	.byte	0x03, 0x5f
        /*0042*/ 	.short	0x0101


	//----- nvinfo : EIATTR_VRC_CTA_INIT_COUNT
	.align		4
        /*0044*/ 	.byte	0x02, 0x4a
	.zero		1
	.zero		1


	//----- nvinfo : EIATTR_EXIT_INSTR_OFFSETS
	.align		4
        /*0048*/ 	.byte	0x04, 0x1c
        /*004a*/ 	.short	(.L_1359 - .L_1358)


	//   ....[0]....
.L_1358:
        /*004c*/ 	.word	0x00013080


	//   ....[1]....
        /*0050*/ 	.word	0x000130d0


	//   ....[2]....
        /*0054*/ 	.word	0x00025680


	//----- nvinfo : EIATTR_MAX_THREADS
	.align		4
.L_1359:
        /*0058*/ 	.byte	0x04, 0x05
        /*005a*/ 	.short	(.L_1361 - .L_1360)
.L_1360:
        /*005c*/ 	.word	0x00000080
        /*0060*/ 	.word	0x00000001
        /*0064*/ 	.word	0x00000001


	//----- nvinfo : EIATTR_CRS_STACK_SIZE
	.align		4
.L_1361:
        /*0068*/ 	.byte	0x04, 0x1e
        /*006a*/ 	.short	(.L_1363 - .L_1362)
.L_1362:
        /*006c*/ 	.word	0x00000000


	//----- nvinfo : EIATTR_CBANK_PARAM_SIZE
	.align		4
.L_1363:
        /*0070*/ 	.byte	0x03, 0x19
        /*0072*/ 	.short	0x0018


	//----- nvinfo : EIATTR_PARAM_CBANK
	.align		4
        /*0074*/ 	.byte	0x04, 0x0a
        /*0076*/ 	.short	(.L_1365 - .L_1364)
	.align		4
.L_1364:
        /*0078*/ 	.word	index@(.nv.constant0._ZN2at6native29vectorized_elementwise_kernelILi2EZZZNS0_16tanh_kernel_cudaERNS_18TensorIteratorBaseEENKUlvE_clEvENKUlvE_clEvEUlN3c107complexIdEEE_St5arrayIPcLm2EEEEviT0_T1_)
        /*007c*/ 	.short	0x0380
        /*007e*/ 	.short	0x0018


	//----- nvinfo : EIATTR_SW_WAR
	.align		4
.L_1365:
        /*0080*/ 	.byte	0x04, 0x36
        /*0082*/ 	.short	(.L_1367 - .L_1366)
.L_1366:
        /*0084*/ 	.word	0x00000008
.L_1367:


//--------------------- .nv.info._ZN2at6native29vectorized_elementwise_kernelILi4EZZZNS0_16tanh_kernel_cudaERNS_18TensorIteratorBaseEENKUlvE_clEvENKUlvE_clEvEUlN3c107complexIdEEE_St5arrayIPcLm2EEEEviT0_T1_ --------------------------
	.section	.nv.info._ZN2at6native29vectorized_elementwise_kernelILi4EZZZNS0_16tanh_kernel_cudaERNS_18TensorIteratorBaseEENKUlvE_clEvENKUlvE_clEvEUlN3c107complexIdEEE_St5arrayIPcLm2EEEEviT0_T1_,"",@"SHT_CUDA_INFO"
	.sectionflags	@""
	.align	4


	//----- nvinfo : EIATTR_CUDA_API_VERSION
	.align		4
        /*0000*/ 	.byte	0x04, 0x37
        /*0002*/ 	.short	(.L_1369 - .L_1368)
.L_1368:
        /*0004*/ 	.word	0x00000082


	//----- nvinfo : EIATTR_KPARAM_INFO
	.align		4
.L_1369:
        /*0008*/ 	.byte	0x04, 0x17
        /*000a*/ 	.short	(.L_1371 - .L_1370)
.L_1370:
        /*000c*/ 	.word	0x00000000
        /*0010*/ 	.short	0x0002
        /*0012*/ 	.short	0x0008
        /*0014*/ 	.byte	0x00, 0xf0, 0x41, 0x00


	//----- nvinfo : EIATTR_KPARAM_INFO
	.align		4
.L_1371:
        /*0018*/ 	.byte	0x04, 0x17
        /*001a*/ 	.short	(.L_1373 - .L_1372)
.L_1372:
        /*001c*/ 	.word	0x00000000
        /*0020*/ 	.short	0x0001
        /*0022*/ 	.short	0x0004
        /*0024*/ 	.byte	0x00, 0xf0, 0x05, 0x00


	//----- nvinfo : EIATTR_KPARAM_INFO
	.align		4
.L_1373:
        /*0028*/ 	.byte	0x04, 0x17
        /*002a*/ 	.short	(.L_1375 - .L_1374)
.L_1374:
        /*002c*/ 	.word	0x00000000
        /*0030*/ 	.short	0x0000
        /*0032*/ 	.short	0x0000
        /*0034*/ 	.byte	0x00, 0xf0, 0x11, 0x00


	//----- nvinfo : EIATTR_SPARSE_MMA_MASK
	.align		4
.L_1375:
        /*0038*/ 	.byte	0x03, 0x50
        /*003a*/ 	.short	0x0000


	//----- nvinfo : EIATTR_MAXREG_COUNT
	.align		4
        /*003c*/ 	.byte	0x03, 0x1b
        /*003e*/ 	.short	0x00ff


	//----- nvinfo : EIATTR_MERCURY_ISA_VERSION
	.align		4
        /*0040*/ 	.byte	0x03, 0x5f
        /*0042*/ 	.short	0x0101


	//----- nvinfo : EIATTR_VRC_CTA_INIT_COUNT
	.align		4
        /*0044*/ 	.byte	0x02, 0x4a
	.zero		1
	.zero		1


	//----- nvinfo : EIATTR_EXIT_INSTR_OFFSETS
	.align		4
        /*0048*/ 	.byte	0x04, 0x1c
        /*004a*/ 	.short	(.L_1377 - .L_1376)


	//   ....[0]....
.L_1376:
        /*004c*/ 	.word	0x00013080


	//   ....[1]....
        /*0050*/ 	.word	0x000130d0


	//   ....[2]....
        /*0054*/ 	.word	0x00025680


	//----- nvinfo : EIATTR_MAX_THREADS
	.align		4
.L_1377:
        /*0058*/ 	.byte	0x04, 0x05
        /*005a*/ 	.short	(.L_1379 - .L_1378)
.L_1378:
        /*005c*/ 	.word	0x00000080
        /*0060*/ 	.word	0x00000001
        /*0064*/ 	.word	0x00000001


	//----- nvinfo : EIATTR_CRS_STACK_SIZE
	.align		4
.L_1379:
        /*0068*/ 	.byte	0x04, 0x1e
        /*006a*/ 	.short	(.L_1381 - .L_1380)
.L_1380:
        /*006c*/ 	.word	0x00000000


	//----- nvinfo : EIATTR_CBANK_PARAM_SIZE
	.align		4
.L_1381:
        /*0070*/ 	.byte	0x03, 0x19
        /*0072*/ 	.short	0x0018


	//----- nvinfo : EIATTR_PARAM_CBANK
	.align		4
        /*0074*/ 	.byte	0x04, 0x0a
        /*0076*/ 	.short	(.L_1383 - .L_1382)
	.align		4
.L_1382:
        /*0078*/ 	.word	index@(.nv.constant0._ZN2at6native29vectorized_elementwise_kernelILi4EZZZNS0_16tanh_kernel_cudaERNS_18TensorIteratorBaseEENKUlvE_clEvENKUlvE_clEvEUlN3c107complexIdEEE_St5arrayIPcLm2EEEEviT0_T1_)
        /*007c*/ 	.short	0x0380
        /*007e*/ 	.short	0x0018


	//----- nvinfo : EIATTR_SW_WAR
	.align		4
.L_1383:
        /*0080*/ 	.byte	0x04, 0x36
        /*0082*/ 	.short	(.L_1385 - .L_1384)
.L_1384:
        /*0084*/ 	.word	0x00000008
.L_1385:


//--------------------- .nv.info._ZN2at6native29vectorized_elementwise_kernelILi8EZZZNS0_16tanh_kernel_cudaERNS_18TensorIteratorBaseEENKUlvE_clEvENKUlvE_clEvEUlN3c107complexIdEEE_St5arrayIPcLm2EEEEviT0_T1_ --------------------------
	.section	.nv.info._ZN2at6native29vectorized_elementwise_kernelILi8EZZZNS0_16tanh_kernel_cudaERNS_18TensorIteratorBaseEENKUlvE_clEvENKUlvE_clEvEUlN3c107complexIdEEE_St5arrayIPcLm2EEEEviT0_T1_,"",@"SHT_CUDA_INFO"
	.sectionflags	@""
	.align	4


	//----- nvinfo : EIATTR_CUDA_API_VERSION
	.align		4
        /*0000*/ 	.byte	0x04, 0x37
        /*0002*/ 	.short	(.L_1387 - .L_1386)
.L_1386:
        /*0004*/ 	.word	0x00000082


	//----- nvinfo : EIATTR_KPARAM_INFO
	.align		4
.L_1387:
        /*0008*/ 	.byte	0x04, 0x17
        /*000a*/ 	.short	(.L_1389 - .L_1388)
.L_1388:
        /*000c*/ 	.word	0x00000000
        /*0010*/ 	.short	0x0002
        /*0012*/ 	.short	0x0008
        /*0014*/ 	.byte	0x00, 0xf0, 0x41, 0x00


	//----- nvinfo : EIATTR_KPARAM_INFO
	.align		4
.L_1389:
        /*0018*/ 	.byte	0x04, 0x17
        /*001a*/ 	.short	(.L_1391 - .L_1390)
.L_1390:
        /*001c*/ 	.word	0x00000000
        /*0020*/ 	.short	0x0001
        /*0022*/ 	.short	0x0004
        /*0024*/ 	.byte	0x00, 0xf0, 0x05, 0x00


	//----- nvinfo : EIATTR_KPARAM_INFO
	.align		4
.L_1391:
        /*0028*/ 	.byte	0x04, 0x17
        /*002a*/ 	.short	(.L_1393 - .L_1392)
.L_1392:
        /*002c*/ 	.word	0x00000000
        /*0030*/ 	.short	0x0000
        /*0032*/ 	.short	0x0000
        /*0034*/ 	.byte	0x00, 0xf0, 0x11, 0x00


	//----- nvinfo : EIATTR_SPARSE_MMA_MASK
	.align		4
.L_1393:
        /*0038*/ 	.byte	0x03, 0x50
        /*003a*/ 	.short	0x0000


	//----- nvinfo : EIATTR_MAXREG_COUNT
	.align		4
        /*003c*/ 	.byte	0x03, 0x1b
        /*003e*/ 	.short	0x00ff


	//----- nvinfo : EIATTR_MERCURY_ISA_VERSION
	.align		4
        /*0040*/ 	.byte	0x03, 0x5f
        /*0042*/ 	.short	0x0101


	//----- nvinfo : EIATTR_VRC_CTA_INIT_COUNT
	.align		4
        /*0044*/ 	.byte	0x02, 0x4a
	.zero		1
	.zero		1


	//----- nvinfo : EIATTR_EXIT_INSTR_OFFSETS
	.align		4
        /*0048*/ 	.byte	0x04, 0x1c
        /*004a*/ 	.short	(.L_1395 - .L_1394)


	//   ....[0]....
.L_1394:
        /*004c*/ 	.word	0x00013080


	//   ....[1]....
        /*0050*/ 	.word	0x000130d0


	//   ....[2]....
        /*0054*/ 	.word	0x00025680


	//----- nvinfo : EIATTR_MAX_THREADS
	.align		4
.L_1395:
        /*0058*/ 	.byte	0x04, 0x05
        /*005a*/ 	.short	(.L_1397 - .L_1396)
.L_1396:
        /*005c*/ 	.word	0x00000080
        /*0060*/ 	.word	0x00000001
        /*0064*/ 	.word	0x00000001


	//----- nvinfo : EIATTR_CRS_STACK_SIZE
	.align		4
.L_1397:
        /*0068*/ 	.byte	0x04, 0x1e
        /*006a*/ 	.short	(.L_1399 - .L_1398)
.L_1398:
        /*006c*/ 	.word	0x00000000


	//----- nvinfo : EIATTR_CBANK_PARAM_SIZE
	.align		4
.L_1399:
        /*0070*/ 	.byte	0x03, 0x19
        /*0072*/ 	.short	0x0018


	//----- nvinfo : EIATTR_PARAM_CBANK
	.align		4
        /*0074*/ 	.byte	0x04, 0x0a
        /*0076*/ 	.short	(.L_1401 - .L_1400)
	.align		4
.L_1400:
        /*0078*/ 	.word	index@(.nv.constant0._ZN2at6native29vectorized_elementwise_kernelILi8EZZZNS0_16tanh_kernel_cudaERNS_18TensorIteratorBaseEENKUlvE_clEvENKUlvE_clEvEUlN3c107complexIdEEE_St5arrayIPcLm2EEEEviT0_T1_)
        /*007c*/ 	.short	0x0380
        /*007e*/ 	.short	0x0018


	//----- nvinfo : EIATTR_SW_WAR
	.align		4
.L_1401:
        /*0080*/ 	.byte	0x04, 0x36
        /*0082*/ 	.short	(.L_1403 - .L_1402)
.L_1402:
        /*0084*/ 	.word	0x00000008
.L_1403:


//--------------------- .nv.callgraph             --------------------------
	.section	.nv.callgraph,"",@"SHT_CUDA_CALLGRAPH"
	.align	4
	.sectionentsize	8
	.align		4
        /*0000*/ 	.word	0x00000000
	.align		4
        /*0004*/ 	.word	0xffffffff
	.align		4
        /*0008*/ 	.word	index@(_ZN2at6native18elementwise_kernelILi128ELi4EZNS0_15gpu_kernel_implIZZZNS0_16tanh_kernel_cudaERNS_18TensorIteratorBaseEENKUlvE0_clEvENKUlvE2_clEvEUlN3c108BFloat16EE_EEvS4_RKT_EUliE_EEviT1_)
	.align		4
        /*000c*/ 	.word	index@(__assertfail)
	.align		4
        /*0010*/ 	.word	index@(_ZN2at6native27unrolled_elementwise_kernelIZZZNS0_16tanh_kernel_cudaERNS_18TensorIteratorBaseEENKUlvE0_clEvENKUlvE2_clEvEUlN3c108BFloat16EE_St5arrayIPcLm2EELi4E23TrivialOffsetCalculatorILi1EjESD_NS0_6memory12LoadWithCastILi1EEENSE_13StoreWithCastILi1EEEEEviT_T0_T2_T3_T4_T5_)
	.align		4
        /*0014*/ 	.word	index@(__assertfail)
	.align		4
        /*0018*/ 	.word	index@(_ZN2at6native18elementwise_kernelILi128ELi4EZNS0_15gpu_kernel_implIZZZNS0_16tanh_kernel_cudaERNS_18TensorIteratorBaseEENKUlvE0_clEvENKUlvE1_clEvEUlN3c104HalfEE_EEvS4_RKT_EUliE_EEviT1_)
	.align		4
        /*001c*/ 	.word	index@(__assertfail)
	.align		4
        /*0020*/ 	.word	index@(_ZN2at6native27unrolled_elementwise_kernelIZZZNS0_16tanh_kernel_cudaERNS_18TensorIteratorBaseEENKUlvE0_clEvENKUlvE1_clEvEUlN3c104HalfEE_St5arrayIPcLm2EELi4E23TrivialOffsetCalculatorILi1EjESD_NS0_6memory12LoadWithCastILi1EEENSE_13StoreWithCastILi1EEEEEviT_T0_T2_T3_T4_T5_)
	.align		4
        /*0024*/ 	.word	index@(__assertfail)
	.align		4
        /*0028*/ 	.word	index@(_ZN2at6native18elementwise_kernelILi128ELi4EZNS0_15gpu_kernel_implIZZZNS0_16tanh_kernel_cudaERNS_18TensorIteratorBaseEENKUlvE0_clEvENKUlvE0_clEvEUlfE_EEvS4_RKT_EUliE_EEviT1_)
	.align		4
        /*002c*/ 	.word	index@(__assertfail)
	.align		4
        /*0030*/ 	.word	index@(_ZN2at6native27unrolled_elementwise_kernelIZZZNS0_16tanh_kernel_cudaERNS_18TensorIteratorBaseEENKUlvE0_clEvENKUlvE0_clEvEUlfE_St5arrayIPcLm2EELi4E23TrivialOffsetCalculatorILi1EjESB_NS0_6memory12LoadWithCastILi1EEENSC_13StoreWithCastILi1EEEEEviT_T0_T2_T3_T4_T5_)
	.align		4
        /*0034*/ 	.word	index@(__assertfail)
	.align		4
        /*0038*/ 	.word	index@(_ZN2at6native18elementwise_kernelILi128ELi4EZNS0_15gpu_kernel_implIZZZNS0_16tanh_kernel_cudaERNS_18TensorIteratorBaseEENKUlvE0_clEvENKUlvE_clEvEUldE_EEvS4_RKT_EUliE_EEviT1_)
	.align		4
        /*003c*/ 	.word	index@(__assertfail)
	.align		4
        /*0040*/ 	.word	index@(_ZN2at6native27unrolled_elementwise_kernelIZZZNS0_16tanh_kernel_cudaERNS_18TensorIteratorBaseEENKUlvE0_clEvENKUlvE_clEvEUldE_St5arrayIPcLm2EELi4E23TrivialOffsetCalculatorILi1EjESB_NS0_6memory12LoadWithCastILi1EEENSC_13StoreWithCastILi1EEEEEviT_T0_T2_T3_T4_T5_)
	.align		4
        /*0044*/ 	.word	index@(__assertfail)
	.align		4
        /*0048*/ 	.word	index@(_ZN2at6native18elementwise_kernelILi128ELi4EZNS0_15gpu_kernel_implIZZZNS0_16tanh_kernel_cudaERNS_18TensorIteratorBaseEENKUlvE_clEvENKUlvE1_clEvEUlN3c107complexINS7_4HalfEEEE_EEvS4_RKT_EUliE_EEviT1_)
	.align		4
        /*004c*/ 	.word	index@(__assertfail)
	.align		4
        /*0050*/ 	.word	index@(_ZN2at6native27unrolled_elementwise_kernelIZZZNS0_16tanh_kernel_cudaERNS_18TensorIteratorBaseEENKUlvE_clEvENKUlvE1_clEvEUlN3c107complexINS6_4HalfEEEE_St5arrayIPcLm2EELi4E23TrivialOffsetCalculatorILi1EjESF_NS0_6memory12LoadWithCastILi1EEENSG_13StoreWithCastILi1EEEEEviT_T0_T2_T3_T4_T5_)
	.align		4
        /*0054*/ 	.word	index@(__assertfail)
	.align		4
        /*0058*/ 	.word	index@(_ZN2at6native18elementwise_kernelILi128ELi4EZNS0_15gpu_kernel_implIZZZNS0_16tanh_kernel_cudaERNS_18TensorIteratorBaseEENKUlvE_clEvENKUlvE0_clEvEUlN3c107complexIfEEE_EEvS4_RKT_EUliE_EEviT1_)
	.align		4
        /*005c*/ 	.word	index@(__assertfail)
	.align		4
        /*0060*/ 	.word	index@(_ZN2at6native27unrolled_elementwise_kernelIZZZNS0_16tanh_kernel_cudaERNS_18TensorIteratorBaseEENKUlvE_clEvENKUlvE0_clEvEUlN3c107complexIfEEE_St5arrayIPcLm2EELi4E23TrivialOffsetCalculatorILi1EjESE_NS0_6memory12LoadWithCastILi1EEENSF_13StoreWithCastILi1EEEEEviT_T0_T2_T3_T4_T5_)
	.align		4
        /*0064*/ 	.word	index@(__assertfail)
	.align		4
        /*0068*/ 	.word	index@(_ZN2at6native18elementwise_kernelILi128ELi4EZNS0_15gpu_kernel_implIZZZNS0_16tanh_kernel_cudaERNS_18TensorIteratorBaseEENKUlvE_clEvENKUlvE_clEvEUlN3c107complexIdEEE_EEvS4_RKT_EUliE_EEviT1_)
	.align		4
        /*006c*/ 	.word	index@(__assertfail)
	.align		4
        /*0070*/ 	.word	index@(_ZN2at6native27unrolled_elementwise_kernelIZZZNS0_16tanh_kernel_cudaERNS_18TensorIteratorBaseEENKUlvE_clEvENKUlvE_clEvEUlN3c107complexIdEEE_St5arrayIPcLm2EELi4E23TrivialOffsetCalculatorILi1EjESE_NS0_6memory12LoadWithCastILi1EEENSF_13StoreWithCastILi1EEEEEviT_T0_T2_T3_T4_T5_)
	.align		4
        /*0074*/ 	.word	index@(__assertfail)
	.align		4
        /*0078*/ 	.word	0x00000000
	.align		4
        /*007c*/ 	.word	0xfffffffe
	.align		4
        /*0080*/ 	.word	0x00000000
	.align		4
        /*0084*/ 	.word	0xfffffffd
	.align		4
        /*0088*/ 	.word	0x00000000
	.align		4
        /*008c*/ 	.word	0xfffffffc


//--------------------- .nv.constant4             --------------------------
	.section	.nv.constant4,"a",@progbits
	.align	8
	.align		8
.nv.constant4:
        /*0000*/ 	.dword	__assertfail
	.align		8
        /*0008*/ 	.dword	__unnamed_1
	.align		8
        /*0010*/ 	.dword	__unnamed_2
	.align		8
        /*0018*/ 	.dword	__unnamed_3
	.align		8
        /*0020*/ 	.dword	__unnamed_4
	.align		8
        /*0028*/ 	.dword	__unnamed_5
	.align		8
        /*0030*/ 	.dword	__unnamed_6
	.align		8
        /*0038*/ 	.dword	__unnamed_7
	.align		8
        /*0040*/ 	.dword	__unnamed_8
	.align		8
        /*0048*/ 	.dword	__unnamed_9
	.align		8
        /*0050*/ 	.dword	__unnamed_10
	.align		8
        /*0058*/ 	.dword	__unnamed_11
	.align		8
        /*0060*/ 	.dword	__unnamed_12
	.align		8
        /*0068*/ 	.dword	__unnamed_13
	.align		8
        /*0070*/ 	.dword	__unnamed_14
	.align		8
        /*0078*/ 	.dword	_ZN58_INTERNAL_c5cf20fd_27_UnaryGeometricTanhKernel_cu_5bec5f124cuda3std3__45__cpo5beginE
	.align		8
        /*0080*/ 	.dword	_ZN58_INTERNAL_c5cf20fd_27_UnaryGeometricTanhKernel_cu_5bec5f124cuda3std3__45__cpo3endE
	.align		8
        /*0088*/ 	.dword	_ZN58_INTERNAL_c5cf20fd_27_UnaryGeometricTanhKernel_cu_5bec5f124cuda3std3__45__cpo6cbeginE
	.align		8
        /*0090*/ 	.dword	_ZN58_INTERNAL_c5cf20fd_27_UnaryGeometricTanhKernel_cu_5bec5f124cuda3std3__45__cpo4cendE
	.align		8
        /*0098*/ 	.dword	_ZN58_INTERNAL_c5cf20fd_27_UnaryGeometricTanhKernel_cu_5bec5f124cuda3std3__45__cpo6rbeginE
	.align		8
        /*00a0*/ 	.dword	_ZN58_INTERNAL_c5cf20fd_27_UnaryGeometricTanhKernel_cu_5bec5f124cuda3std3__45__cpo4rendE
	.align		8
        /*00a8*/ 	.dword	_ZN58_INTERNAL_c5cf20fd_27_UnaryGeometricTanhKernel_cu_5bec5f124cuda3std3__45__cpo7crbeginE
	.align		8
        /*00b0*/ 	.dword	_ZN58_INTERNAL_c5cf20fd_27_UnaryGeometricTanhKernel_cu_5bec5f124cuda3std3__45__cpo5crendE
	.align		8
        /*00b8*/ 	.dword	_ZN58_INTERNAL_c5cf20fd_27_UnaryGeometricTanhKernel_cu_5bec5f124cuda3std3__460_GLOBAL__N__c5cf20fd_27_UnaryGeometricTanhKernel_cu_5bec5f126ignoreE
	.align		8
        /*00c0*/ 	.dword	_ZN58_INTERNAL_c5cf20fd_27_UnaryGeometricTanhKernel_cu_5bec5f124cuda3std3__419piecewise_constructE
	.align		8
        /*00c8*/ 	.dword	_ZN58_INTERNAL_c5cf20fd_27_UnaryGeometricTanhKernel_cu_5bec5f124cuda3std3__48in_placeE
	.align		8
        /*00d0*/ 	.dword	_ZN58_INTERNAL_c5cf20fd_27_UnaryGeometricTanhKernel_cu_5bec5f124cuda3std3__420unreachable_sentinelE
	.align		8
        /*00d8*/ 	.dword	_ZN58_INTERNAL_c5cf20fd_27_UnaryGeometricTanhKernel_cu_5bec5f124cuda3std6ranges3__45__cpo4swapE
	.align		8
        /*00e0*/ 	.dword	_ZN58_INTERNAL_c5cf20fd_27_UnaryGeometricTanhKernel_cu_5bec5f124cuda3std6ranges3__45__cpo9iter_moveE
	.align		8
        /*00e8*/ 	.dword	_ZN58_INTERNAL_c5cf20fd_27_UnaryGeometricTanhKernel_cu_5bec5f124cuda3std6ranges3__45__cpo5beginE
	.align		8
        /*00f0*/ 	.dword	_ZN58_INTERNAL_c5cf20fd_27_UnaryGeometricTanhKernel_cu_5bec5f124cuda3std6ranges3__45__cpo3endE
	.align		8
        /*00f8*/ 	.dword	_ZN58_INTERNAL_c5cf20fd_27_UnaryGeometricTanhKernel_cu_5bec5f124cuda3std6ranges3__45__cpo6cbeginE
	.align		8
        /*0100*/ 	.dword	_ZN58_INTERNAL_c5cf20fd_27_UnaryGeometricTanhKernel_cu_5bec5f124cuda3std6ranges3__45__cpo4cendE
	.align		8
        /*0108*/ 	.dword	_ZN58_INTERNAL_c5cf20fd_27_UnaryGeometricTanhKernel_cu_5bec5f124cuda3std6ranges3__45__cpo7advanceE
	.align		8
        /*0110*/ 	.dword	_ZN58_INTERNAL_c5cf20fd_27_UnaryGeometricTanhKernel_cu_5bec5f124cuda3std6ranges3__45__cpo9iter_swapE
	.align		8
        /*0118*/ 	.dword	_ZN58_INTERNAL_c5cf20fd_27_UnaryGeometricTanhKernel_cu_5bec5f124cuda3std6ranges3__45__cpo4nextE
	.align		8
        /*0120*/ 	.dword	_ZN58_INTERNAL_c5cf20fd_27_UnaryGeometricTanhKernel_cu_5bec5f124cuda3std6ranges3__45__cpo4prevE
	.align		8
        /*0128*/ 	.dword	_ZN58_INTERNAL_c5cf20fd_27_UnaryGeometricTanhKernel_cu_5bec5f124cuda3std6ranges3__45__cpo4dataE
	.align		8
        /*0130*/ 	.dword	_ZN58_INTERNAL_c5cf20fd_27_UnaryGeometricTanhKernel_cu_5bec5f124cuda3std6ranges3__45__cpo5cdataE
	.align		8
        /*0138*/ 	.dword	_ZN58_INTERNAL_c5cf20fd_27_UnaryGeometricTanhKernel_cu_5bec5f124cuda3std6ranges3__45__cpo4sizeE
	.align		8
        /*0140*/ 	.dword	_ZN58_INTERNAL_c5cf20fd_27_UnaryGeometricTanhKernel_cu_5bec5f124cuda3std6ranges3__45__cpo5ssizeE
	.align		8
        /*0148*/ 	.dword	_ZN58_INTERNAL_c5cf20fd_27_UnaryGeometricTanhKernel_cu_5bec5f124cuda3std6ranges3__45__cpo8distanceE
	.align		8
        /*0150*/ 	.dword	_ZN58_INTERNAL_c5cf20fd_27_UnaryGeometricTanhKernel_cu_5bec5f126thrust24THRUST_300001_SM_1000_NS6system6detail10sequential3seqE
	.align		8
        /*0158*/ 	.dword	$str$6
	.align		8
        /*0160*/ 	.dword	$str$7
	.align		8
        /*0168*/ 	.dword	__cudart_i2opi_d
	.align		8
        /*0170*/ 	.dword	__cudart_sin_cos_coeffs


//--------------------- .text._ZN2at6native18elementwise_kernelILi128ELi4EZNS0_15gpu_kernel_implIZZZNS0_16tanh_kernel_cudaERNS_18TensorIteratorBaseEENKUlvE0_clEvENKUlvE2_clEvEUlN3c108BFloat16EE_EEvS4_RKT_EUliE_EEviT1_ --------------------------
	.section	.text._ZN2at6native18elementwise_kernelILi128ELi4EZNS0_15gpu_kernel_implIZZZNS0_16tanh_kernel_cudaERNS_18TensorIteratorBaseEENKUlvE0_clEvENKUlvE2_clEvEUlN3c108BFloat16EE_EEvS4_RKT_EUliE_EEviT1_,"ax",@progbits
	.align	128
        .global         _ZN2at6native18elementwise_kernelILi128ELi4EZNS0_15gpu_kernel_implIZZZNS0_16tanh_kernel_cudaERNS_18TensorIteratorBaseEENKUlvE0_clEvENKUlvE2_clEvEUlN3c108BFloat16EE_EEvS4_RKT_EUliE_EEviT1_
        .type           _ZN2at6native18elementwise_kernelILi128ELi4EZNS0_15gpu_kernel_implIZZZNS0_16tanh_kernel_cudaERNS_18TensorIteratorBaseEENKUlvE0_clEvENKUlvE2_clEvEUlN3c108BFloat16EE_EEvS4_RKT_EUliE_EEviT1_,@function
        .size           _ZN2at6native18elementwise_kernelILi128ELi4EZNS0_15gpu_kernel_implIZZZNS0_16tanh_kernel_cudaERNS_18TensorIteratorBaseEENKUlvE0_clEvENKUlvE2_clEvEUlN3c108BFloat16EE_EEvS4_RKT_EUliE_EEviT1_,(.L_x_7011 - _ZN2at6native18elementwise_kernelILi128ELi4EZNS0_15gpu_kernel_implIZZZNS0_16tanh_kernel_cudaERNS_18TensorIteratorBaseEENKUlvE0_clEvENKUlvE2_clEvEUlN3c108BFloat16EE_EEvS4_RKT_EUliE_EEviT1_)
        .other          _ZN2at6native18elementwise_kernelILi128ELi4EZNS0_15gpu_kernel_implIZZZNS0_16tanh_kernel_cudaERNS_18TensorIteratorBaseEENKUlvE0_clEvENKUlvE2_clEvEUlN3c108BFloat16EE_EEvS4_RKT_EUliE_EEviT1_,@"STO_CUDA_ENTRY STV_DEFAULT"
_ZN2at6native18elementwise_kernelILi128ELi4EZNS0_15gpu_kernel_implIZZZNS0_16tanh_kernel_cudaERNS_18TensorIteratorBaseEENKUlvE0_clEvENKUlvE2_clEvEUlN3c108BFloat16EE_EEvS4_RKT_EUliE_EEviT1_:
.text._ZN2at6native18elementwise_kernelILi128ELi4EZNS0_15gpu_kernel_implIZZZNS0_16tanh_kernel_cudaERNS_18TensorIteratorBaseEENKUlvE0_clEvENKUlvE2_clEvEUlN3c108BFloat16EE_EEvS4_RKT_EUliE_EEviT1_:
[----:B------:R-:W0:Y:S01]  /*0000*/  LDC R1, c[0x0][0x37c] ;  /* 0x0000df00ff017b82 */ /* 0x000e220000000800 */
[----:B------:R-:W1:Y:S07]  /*0010*/  S2R R17, SR_TID.X ;  /* 0x0000000000117919 */ /* 0x000e6e0000002100 */
[----:B------:R-:W2:Y:S01]  /*0020*/  S2UR UR4, SR_CTAID.X ;  /* 0x00000000000479c3 */ /* 0x000ea20000002500 */
[----:B------:R-:W3:Y:S01]  /*0030*/  LDCU UR39, c[0x0][0x388] ;  /* 0x00007100ff2777ac */ /* 0x000ee20008000800 */
[----:B------:R-:W-:Y:S01]  /*0040*/  BSSY.RECONVERGENT B6, `(.L_x_0) ;  /* 0x0000328000067945 */ /* 0x000fe20003800200 */
[----:B------:R-:W4:Y:S01]  /*0050*/  LDCU UR5, c[0x0][0x380] ;  /* 0x00007000ff0577ac */ /* 0x000f220008000800 */
[----:B------:R-:W0:Y:S01]  /*0060*/  LDCU.64 UR36, c[0x0][0x358] ;  /* 0x00006b00ff2477ac */ /* 0x000e220008000a00 */
[----:B------:R-:W0:Y:S01]  /*0070*/  LDCU.U8 UR41, c[0x0][0x592] ;  /* 0x0000b240ff2977ac */ /* 0x000e220008000000 */
[----:B------:R-:W0:Y:S01]  /*0080*/  LDCU.U8 UR42, c[0x0][0x591] ;  /* 0x0000b220ff2a77ac */ /* 0x000e220008000000 */
[----:B---3--:R-:W-:-:S02]  /*0090*/  UIADD3 UR40, UPT, UPT, UR39, -0x1, URZ ;  /* 0xffffffff27287890 */ /* 0x008fc4000fffe0ff */
[----:B--2---:R-:W-:Y:S02]  /*00a0*/  USHF.L.U32 UR4, UR4, 0x9, URZ ;  /* 0x0000000904047899 */ /* 0x004fe400080006ff */
[----:B------:R-:W-:-:S04]  /*00b0*/  UISETP.LT.U32.AND UP0, UPT, UR40, 0x18, UPT ;  /* 0x000000182800788c */ /* 0x000fc8000bf01070 */
[----:B------:R-:W-:Y:S01]  /*00c0*/  USEL UR38, UR40, 0x18, UP0 ;  /* 0x0000001828267887 */ /* 0x000fe20008000000 */
[----:B-1----:R-:W-:-:S03]  /*00d0*/  LOP3.LUT R17, R17, UR4, RZ, 0xfc, !PT ;  /* 0x0000000411117c12 */ /* 0x002fc6000f8efcff */
[----:B------:R-:W-:Y:S01]  /*00e0*/  UIADD3 UR38, UPT, UPT, UR38, 0x1, URZ ;  /* 0x0000000126267890 */ /* 0x000fe2000fffe0ff */
[----:B----4-:R-:W-:-:S13]  /*00f0*/  ISETP.GE.AND P0, PT, R17, UR5, PT ;  /* 0x0000000511007c0c */ /* 0x010fda000bf06270 */
[----:B0-----:R-:W-:Y:S05]  /*0100*/  @P0 BRA `(.L_x_1) ;  /* 0x00000030006c0947 */ /* 0x001fea0003800000 */
[----:B------:R-:W-:Y:S01]  /*0110*/  UISETP.NE.AND UP0, UPT, UR39, URZ, UPT ;  /* 0x000000ff2700728c */ /* 0x000fe2000bf05270 */
[----:B------:R-:W-:Y:S02]  /*0120*/  IMAD.MOV.U32 R0, RZ, RZ, RZ ;  /* 0x000000ffff007224 */ /* 0x000fe400078e00ff */
[----:B------:R-:W-:-:S06]  /*0130*/  IMAD.MOV.U32 R16, RZ, RZ, RZ ;  /* 0x000000ffff107224 */ /* 0x000fcc00078e00ff */
[----:B------:R-:W-:Y:S05]  /*0140*/  BRA.U !UP0, `(.L_x_2) ;  /* 0x0000001108a87547 */ /* 0x000fea000b800000 */
[----:B------:R-:W0:Y:S01]  /*0150*/  LDCU.64 UR4, c[0x0][0x390] ;  /* 0x00007200ff0477ac */ /* 0x000e220008000a00 */
[----:B------:R-:W-:Y:S01]  /*0160*/  IMAD.MOV.U32 R16, RZ, RZ, RZ ;  /* 0x000000ffff107224 */ /* 0x000fe200078e00ff */
[----:B------:R-:W1:Y:S01]  /*0170*/  LDCU UR6, c[0x0][0x38c] ;  /* 0x00007180ff0677ac */ /* 0x000e620008000800 */
[----:B------:R-:W2:Y:S01]  /*0180*/  LDCU.64 UR8, c[0x0][0x4b8] ;  /* 0x00009700ff0877ac */ /* 0x000ea20008000a00 */
[----:B------:R-:W-:Y:S01]  /*0190*/  UISETP.NE.AND UP0, UPT, UR40, URZ, UPT ;  /* 0x000000ff2800728c */ /* 0x000fe2000bf05270 */
[----:B0-----:R-:W-:-:S05]  /*01a0*/  IMAD.HI.U32 R2, R17, UR4, R16 ;  /* 0x0000000411027c27 */ /* 0x001fca000f8e0010 */
[----:B------:R-:W-:-:S04]  /*01b0*/  SHF.R.U32.HI R3, RZ, UR5, R2 ;  /* 0x00000005ff037c19 */ /* 0x000fc80008011602 */
[----:B------:R-:W-:-:S05]  /*01c0*/  IADD3 R0, PT, PT, -R3, RZ, RZ ;  /* 0x000000ff03007210 */ /* 0x000fca0007ffe1ff */
[----:B-1----:R-:W-:-:S04]  /*01d0*/  IMAD R0, R0, UR6, R17 ;  /* 0x0000000600007c24 */ /* 0x002fc8000f8e0211 */
[C---:B--2---:R-:W-:Y:S02]  /*01e0*/  IMAD R16, R0.reuse, UR8, RZ ;  /* 0x0000000800107c24 */ /* 0x044fe4000f8e02ff */
[----:B------:R-:W-:Y:S01]  /*01f0*/  IMAD R0, R0, UR9, RZ ;  /* 0x0000000900007c24 */ /* 0x000fe2000f8e02ff */
[----:B------:R-:W-:Y:S06]  /*0200*/  BRA.U !UP0, `(.L_x_2) ;  /* 0x0000001108787547 */ /* 0x000fec000b800000 */
[----:B------:R-:W0:Y:S01]  /*0210*/  LDCU.64 UR6, c[0x0][0x398] ;  /* 0x00007300ff0677ac */ /* 0x000e220008000a00 */
[----:B------:R-:W-:Y:S01]  /*0220*/  IMAD.MOV.U32 R2, RZ, RZ, RZ ;  /* 0x000000ffff027224 */ /* 0x000fe200078e00ff */
[----:B------:R-:W1:Y:S01]  /*0230*/  LDCU UR4, c[0x0][0x3a0] ;  /* 0x00007400ff0477ac */ /* 0x000e620008000800 */
[----:B------:R-:W2:Y:S01]  /*0240*/  LDCU.64 UR8, c[0x0][0x4c0] ;  /* 0x00009800ff0877ac */ /* 0x000ea20008000a00 */
[----:B------:R-:W-:Y:S01]  /*0250*/  UISETP.NE.AND UP0, UPT, UR38, 0x2, UPT ;  /* 0x000000022600788c */ /* 0x000fe2000bf05270 */
[----:B0-----:R-:W-:-:S05]  /*0260*/  IMAD.HI.U32 R4, R3, UR7, R2 ;  /* 0x0000000703047c27 */ /* 0x001fca000f8e0002 */
[----:B-1----:R-:W-:-:S05]  /*0270*/  SHF.R.U32.HI R5, RZ, UR4, R4 ;  /* 0x00000004ff057c19 */ /* 0x002fca0008011604 */
[----:B------:R-:W-:-:S04]  /*0280*/  IMAD.MOV R2, RZ, RZ, -R5 ;  /* 0x000000ffff027224 */ /* 0x000fc800078e0a05 */
[----:B------:R-:W-:-:S04]  /*0290*/  IMAD R3, R2, UR6, R3 ;  /* 0x0000000602037c24 */ /* 0x000fc8000f8e0203 */
[C---:B--2---:R-:W-:Y:S02]  /*02a0*/  IMAD R16, R3.reuse, UR8, R16 ;  /* 0x0000000803107c24 */ /* 0x044fe4000f8e0210 */
[----:B------:R-:W-:Y:S01]  /*02b0*/  IMAD R0, R3, UR9, R0 ;  /* 0x0000000903007c24 */ /* 0x000fe2000f8e0200 */
[----:B------:R-:W-:Y:S06]  /*02c0*/  BRA.U !UP0, `(.L_x_2) ;  /* 0x0000001108487547 */ /* 0x000fec000b800000 */
[----:B------:R-:W0:Y:S01]  /*02d0*/  LDCU.64 UR4, c[0x0][0x3a8] ;  /* 0x00007500ff0477ac */ /* 0x000e220008000a00 */
[----:B------:R-:W-:Y:S01]  /*02e0*/  IMAD.MOV.U32 R4, RZ, RZ, RZ ;  /* 0x000000ffff047224 */ /* 0x000fe200078e00ff */
[----:B------:R-:W1:Y:S01]  /*02f0*/  LDCU UR6, c[0x0][0x3a4] ;  /* 0x00007480ff0677ac */ /* 0x000e620008000800 */
[----:B------:R-:W2:Y:S01]  /*0300*/  LDCU.64 UR8, c[0x0][0x4c8] ;  /* 0x00009900ff0877ac */ /* 0x000ea20008000a00 */
[----:B------:R-:W-:Y:S01]  /*0310*/  UISETP.NE.AND UP0, UPT, UR38, 0x3, UPT ;  /* 0x000000032600788c */ /* 0x000fe2000bf05270 */
[----:B0-----:R-:W-:-:S05]  /*0320*/  IMAD.HI.U32 R2, R5, UR4, R4 ;  /* 0x0000000405027c27 */ /* 0x001fca000f8e0004 */
[----:B------:R-:W-:-:S04]  /*0330*/  SHF.R.U32.HI R3, RZ, UR5, R2 ;  /* 0x00000005ff037c19 */ /* 0x000fc80008011602 */
[----:B------:R-:W-:-:S05]  /*0340*/  IADD3 R4, PT, PT, -R3, RZ, RZ ;  /* 0x000000ff03047210 */ /* 0x000fca0007ffe1ff */
[----:B-1----:R-:W-:-:S04]  /*0350*/  IMAD R5, R4, UR6, R5 ;  /* 0x0000000604057c24 */ /* 0x002fc8000f8e0205 */
        /* <DEDUP_REMOVED lines=258> */
[----:B------:R-:W2:Y:S02]  /*1380*/  LDCU.64 UR8, c[0x0][0x578] ;  /* 0x0000af00ff0877ac */ /* 0x000ea40008000a00 */
[----:B0-----:R-:W-:-:S05]  /*1390*/  IMAD.HI.U32 R2, R5, UR4, R4 ;  /* 0x0000000405027c27 */ /* 0x001fca000f8e0004 */
[----:B------:R-:W-:-:S04]  /*13a0*/  SHF.R.U32.HI R2, RZ, UR5, R2 ;  /* 0x00000005ff027c19 */ /* 0x000fc80008011602 */
[----:B------:R-:W-:-:S05]  /*13b0*/  IADD3 R3, PT, PT, -R2, RZ, RZ ;  /* 0x000000ff02037210 */ /* 0x000fca0007ffe1ff */
[----:B-1----:R-:W-:-:S04]  /*13c0*/  IMAD R5, R3, UR6, R5 ;  /* 0x0000000603057c24 */ /* 0x002fc8000f8e0205 */
[C---:B--2---:R-:W-:Y:S02]  /*13d0*/  IMAD R16, R5.reuse, UR8, R16 ;  /* 0x0000000805107c24 */ /* 0x044fe4000f8e0210 */
[----:B------:R-:W-:-:S07]  /*13e0*/  IMAD R0, R5, UR9, R0 ;  /* 0x0000000905007c24 */ /* 0x000fce000f8e0200 */
.L_x_2:
[----:B------:R-:W0:Y:S01]  /*13f0*/  LDCU.64 UR6, c[0x0][0x588] ;  /* 0x0000b100ff0677ac */ /* 0x000e220008000a00 */
[----:B------:R-:W-:-:S04]  /*1400*/  UPRMT UR4, UR41, 0x9910, URZ ;  /* 0x0000991029047896 */ /* 0x000fc800080000ff */
[----:B------:R-:W-:Y:S01]  /*1410*/  UISETP.GT.AND UP0, UPT, UR4, 0x9, UPT ;  /* 0x000000090400788c */ /* 0x000fe2000bf04270 */
[----:B0-----:R-:W-:-:S05]  /*1420*/  IADD3 R2, P0, PT, R0, UR6, RZ ;  /* 0x0000000600027c10 */ /* 0x001fca000ff1e0ff */
[----:B------:R-:W-:-:S03]  /*1430*/  IMAD.X R3, RZ, RZ, UR7, P0 ;  /* 0x00000007ff037e24 */ /* 0x000fc600080e06ff */
[----:B------:R-:W-:Y:S05]  /*1440*/  BRA.U UP0, `(.L_x_3) ;  /* 0x0000000500107547 */ /* 0x000fea000b800000 */
[----:B------:R-:W-:-:S09]  /*1450*/  UISETP.GT.AND UP0, UPT, UR4, 0x4, UPT ;  /* 0x000000040400788c */ /* 0x000fd2000bf04270 */
[----:B------:R-:W-:Y:S05]  /*1460*/  BRA.U UP0, `(.L_x_4) ;  /* 0x0000000100807547 */ /* 0x000fea000b800000 */
[----:B------:R-:W-:-:S09]  /*1470*/  UISETP.GT.AND UP0, UPT, UR4, 0x1, UPT ;  /* 0x000000010400788c */ /* 0x000fd2000bf04270 */
[----:B------:R-:W-:Y:S05]  /*1480*/  BRA.U UP0, `(.L_x_5) ;  /* 0x0000000100307547 */ /* 0x000fea000b800000 */
[----:B------:R-:W-:-:S09]  /*1490*/  UISETP.NE.AND UP0, UPT, UR41, URZ, UPT ;  /* 0x000000ff2900728c */ /* 0x000fd2000bf05270 */
[----:B------:R-:W-:Y:S05]  /*14a0*/  BRA.U !UP0, `(.L_x_6) ;  /* 0x0000000108187547 */ /* 0x000fea000b800000 */
[----:B------:R-:W-:-:S09]  /*14b0*/  UISETP.NE.AND UP0, UPT, UR4, 0x1, UPT ;  /* 0x000000010400788c */ /* 0x000fd2000bf05270 */
[----:B------:R-:W-:Y:S05]  /*14c0*/  BRA.U UP0, `(.L_x_7) ;  /* 0x0000000d00147547 */ /* 0x000fea000b800000 */
[----:B------:R-:W2:Y:S02]  /*14d0*/  LDG.E.S8 R2, desc[UR36][R2.64] ;  /* 0x0000002402027981 */ /* 0x000ea4000c1e1300 */
[----:B--2---:R-:W0:Y:S02]  /*14e0*/  I2F.S16 R0, R2 ;  /* 0x0000000200007306 */ /* 0x004e240000101400 */
[----:B0-----:R-:W-:Y:S01]  /*14f0*/  F2FP.BF16.F32.PACK_AB R0, RZ, R0 ;  /* 0x00000000ff00723e */ /* 0x001fe200000010ff */
[----:B------:R-:W-:Y:S06]  /*1500*/  BRA `(.L_x_8) ;  /* 0x0000000c00947947 */ /* 0x000fec0003800000 */
.L_x_6:
[----:B------:R-:W2:Y:S02]  /*1510*/  LDG.E.U8 R2, desc[UR36][R2.64] ;  /* 0x0000002402027981 */ /* 0x000ea4000c1e1100 */
[----:B--2---:R-:W-:-:S04]  /*1520*/  I2FP.F32.U32 R0, R2 ;  /* 0x0000000200007245 */ /* 0x004fc80000201000 */
[----:B------:R-:W-:Y:S01]  /*1530*/  F2FP.BF16.F32.PACK_AB R0, RZ, R0 ;  /* 0x00000000ff00723e */ /* 0x000fe200000010ff */
[----:B------:R-:W-:Y:S06]  /*1540*/  BRA `(.L_x_8) ;  /* 0x0000000c00847947 */ /* 0x000fec0003800000 */
.L_x_5:
[----:B------:R-:W-:-:S09]  /*1550*/  UISETP.NE.AND UP0, UPT, UR4, 0x2, UPT ;  /* 0x000000020400788c */ /* 0x000fd2000bf05270 */
[----:B------:R-:W-:Y:S05]  /*1560*/  BRA.U !UP0, `(.L_x_9) ;  /* 0x0000000108307547 */ /* 0x000fea000b800000 */
[----:B------:R-:W-:-:S09]  /*1570*/  UISETP.NE.AND UP0, UPT, UR4, 0x3, UPT ;  /* 0x000000030400788c */ /* 0x000fd2000bf05270 */
[----:B------:R-:W-:Y:S05]  /*1580*/  BRA.U !UP0, `(.L_x_10) ;  /* 0x0000000108187547 */ /* 0x000fea000b800000 */
[----:B------:R-:W-:-:S09]  /*1590*/  UISETP.NE.AND UP0, UPT, UR4, 0x4, UPT ;  /* 0x000000040400788c */ /* 0x000fd2000bf05270 */
[----:B------:R-:W-:Y:S05]  /*15a0*/  BRA.U UP0, `(.L_x_7) ;  /* 0x0000000900dc7547 */ /* 0x000fea000b800000 */
[----:B------:R-:W2:Y:S02]  /*15b0*/  LDG.E.64 R2, desc[UR36][R2.64] ;  /* 0x0000002402027981 */ /* 0x000ea4000c1e1b00 */
[----:B--2---:R-:W0:Y:S02]  /*15c0*/  I2F.S64 R0, R2 ;  /* 0x0000000200007312 */ /* 0x004e240000301400 */
[----:B0-----:R-:W-:Y:S01]  /*15d0*/  F2FP.BF16.F32.PACK_AB R0, RZ, R0 ;  /* 0x00000000ff00723e */ /* 0x001fe200000010ff */
[----:B------:R-:W-:Y:S06]  /*15e0*/  BRA `(.L_x_8) ;  /* 0x0000000c005c7947 */ /* 0x000fec0003800000 */
.L_x_10:
[----:B------:R-:W2:Y:S02]  /*15f0*/  LDG.E R2, desc[UR36][R2.64] ;  /* 0x0000002402027981 */ /* 0x000ea4000c1e1900 */
[----:B--2---:R-:W-:-:S04]  /*1600*/  I2FP.F32.S32 R0, R2 ;  /* 0x0000000200007245 */ /* 0x004fc80000201400 */
[----:B------:R-:W-:Y:S01]  /*1610*/  F2FP.BF16.F32.PACK_AB R0, RZ, R0 ;  /* 0x00000000ff00723e */ /* 0x000fe200000010ff */
[----:B------:R-:W-:Y:S06]  /*1620*/  BRA `(.L_x_8) ;  /* 0x0000000c004c7947 */ /* 0x000fec0003800000 */
.L_x_9:
[----:B------:R-:W2:Y:S02]  /*1630*/  LDG.E.U16 R2, desc[UR36][R2.64] ;  /* 0x0000002402027981 */ /* 0x000ea4000c1e1500 */
[----:B--2---:R-:W0:Y:S02]  /*1640*/  I2F.S16 R0, R2 ;  /* 0x0000000200007306 */ /* 0x004e240000101400 */
[----:B0-----:R-:W-:Y:S01]  /*1650*/  F2FP.BF16.F32.PACK_AB R0, RZ, R0 ;  /* 0x00000000ff00723e */ /* 0x001fe200000010ff */
[----:B------:R-:W-:Y:S06]  /*1660*/  BRA `(.L_x_8) ;  /* 0x0000000c003c7947 */ /* 0x000fec0003800000 */
.L_x_4:
[----:B------:R-:W-:-:S09]  /*1670*/  UISETP.GT.AND UP0, UPT, UR4, 0x6, UPT ;  /* 0x000000060400788c */ /* 0x000fd2000bf04270 */
[----:B------:R-:W-:Y:S05]  /*1680*/  BRA.U UP0, `(.L_x_11) ;  /* 0x00000001002c7547 */ /* 0x000fea000b800000 */
[----:B------:R-:W-:-:S09]  /*1690*/  UISETP.NE.AND UP0, UPT, UR4, 0x5, UPT ;  /* 0x000000050400788c */ /* 0x000fd2000bf05270 */
[----:B------:R-:W-:Y:S05]  /*16a0*/  BRA.U !UP0, `(.L_x_12) ;  /* 0x0000000108147547 */ /* 0x000fea000b800000 */
[----:B------:R-:W-:-:S09]  /*16b0*/  UISETP.NE.AND UP0, UPT, UR4, 0x6, UPT ;  /* 0x000000060400788c */ /* 0x000fd2000bf05270 */
[----:B------:R-:W-:Y:S05]  /*16c0*/  BRA.U UP0, `(.L_x_7) ;  /* 0x0000000900947547 */ /* 0x000fea000b800000 */
[----:B------:R-:W2:Y:S02]  /*16d0*/  LDG.E R2, desc[UR36][R2.64] ;  /* 0x0000002402027981 */ /* 0x000ea4000c1e1900 */
[----:B--2---:R-:W-:Y:S01]  /*16e0*/  F2FP.BF16.F32.PACK_AB R0, RZ, R2 ;  /* 0x00000002ff00723e */ /* 0x004fe200000010ff */
[----:B------:R-:W-:Y:S06]  /*16f0*/  BRA `(.L_x_8) ;  /* 0x0000000c00187947 */ /* 0x000fec0003800000 */
.L_x_12:
[----:B------:R-:W2:Y:S02]  /*1700*/  LDG.E.U16 R0, desc[UR36][R2.64] ;  /* 0x0000002402007981 */ /* 0x000ea4000c1e1500 */
[----:B--2---:R-:W-:-:S05]  /*1710*/  HADD2.F32 R0, -RZ, R0.H0_H0 ;  /* 0x20000000ff007230 */ /* 0x004fca0000004100 */
[----:B------:R-:W-:Y:S01]  /*1720*/  F2FP.BF16.F32.PACK_AB R0, RZ, R0 ;  /* 0x00000000ff00723e */ /* 0x000fe200000010ff */
[----:B------:R-:W-:Y:S06]  /*1730*/  BRA `(.L_x_8) ;  /* 0x0000000c00087947 */ /* 0x000fec0003800000 */
.L_x_11:
[----:B------:R-:W-:-:S09]  /*1740*/  UISETP.NE.AND UP0, UPT, UR4, 0x7, UPT ;  /* 0x000000070400788c */ /* 0x000fd2000bf05270 */
[----:B------:R-:W-:Y:S05]  /*1750*/  BRA.U !UP0, `(.L_x_13) ;  /* 0x00000001082c7547 */ /* 0x000fea000b800000 */
[----:B------:R-:W-:-:S09]  /*1760*/  UISETP.NE.AND UP0, UPT, UR4, 0x8, UPT ;  /* 0x000000080400788c */ /* 0x000fd2000bf05270 */
[----:B------:R-:W-:Y:S05]  /*1770*/  BRA.U !UP0, `(.L_x_14) ;  /* 0x0000000108147547 */ /* 0x000fea000b800000 */
[----:B------:R-:W-:-:S09]  /*1780*/  UISETP.NE.AND UP0, UPT, UR4, 0x9, UPT ;  /* 0x000000090400788c */ /* 0x000fd2000bf05270 */
[----:B------:R-:W-:Y:S05]  /*1790*/  BRA.U UP0, `(.L_x_7) ;  /* 0x0000000900607547 */ /* 0x000fea000b800000 */
[----:B------:R-:W2:Y:S02]  /*17a0*/  LDG.E R2, desc[UR36][R2.64] ;  /* 0x0000002402027981 */ /* 0x000ea4000c1e1900 */
[----:B--2---:R-:W-:Y:S01]  /*17b0*/  F2FP.BF16.F32.PACK_AB R0, RZ, R2 ;  /* 0x00000002ff00723e */ /* 0x004fe200000010ff */
[----:B------:R-:W-:Y:S06]  /*17c0*/  BRA `(.L_x_8) ;  /* 0x0000000800e47947 */ /* 0x000fec0003800000 */
.L_x_14:
[----:B------:R-:W2:Y:S02]  /*17d0*/  LDG.E.U16 R2, desc[UR36][R2.64] ;  /* 0x0000002402027981 */ /* 0x000ea4000c1e1500 */
[----:B--2---:R-:W-:-:S05]  /*17e0*/  HADD2.F32 R0, -RZ, R2.H0_H0 ;  /* 0x20000002ff007230 */ /* 0x004fca0000004100 */
[----:B------:R-:W-:Y:S01]  /*17f0*/  F2FP.BF16.F32.PACK_AB R0, RZ, R0 ;  /* 0x00000000ff00723e */ /* 0x000fe200000010ff */
[----:B------:R-:W-:Y:S06]  /*1800*/  BRA `(.L_x_8) ;  /* 0x0000000800d47947 */ /* 0x000fec0003800000 */
.L_x_13:
[----:B------:R-:W2:Y:S01]  /*1810*/  LDG.E.64 R2, desc[UR36][R2.64] ;  /* 0x0000002402027981 */ /* 0x000ea2000c1e1b00 */
[----:B------:R-:W-:Y:S01]  /*1820*/  UMOV UR4, 0xf0000000 ;  /* 0xf000000000047882 */ /* 0x000fe20000000000 */
[----:B------:R-:W-:Y:S01]  /*1830*/  UMOV UR5, 0x380fffff ;  /* 0x380fffff00057882 */ /* 0x000fe20000000000 */
[----:B--2---:R-:W0:Y:S01]  /*1840*/  F2F.F32.F64 R0, R2 ;  /* 0x0000000200007310 */ /* 0x004e220000301000 */
[----:B------:R-:W-:-:S14]  /*1850*/  DSETP.GEU.AND P0, PT, |R2|, UR4, PT ;  /* 0x0000000402007e2a */ /* 0x000fdc000bf0e200 */
[----:B0-----:R-:W-:-:S05]  /*1860*/  @!P0 FMUL R0, R0, 1.175494350822287508e-38 ;  /* 0x0080000000008820 */ /* 0x001fca0000400000 */
[----:B------:R-:W-:Y:S01]  /*1870*/  F2FP.BF16.F32.PACK_AB R0, RZ, R0 ;  /* 0x00000000ff00723e */ /* 0x000fe200000010ff */
[----:B------:R-:W-:Y:S06]  /*1880*/  BRA `(.L_x_8) ;  /* 0x0000000800b47947 */ /* 0x000fec0003800000 */
.L_x_3:
[----:B------:R-:W-:-:S09]  /*1890*/  UISETP.GT.AND UP0, UPT, UR4, 0x18, UPT ;  /* 0x000000180400788c */ /* 0x000fd2000bf04270 */
[----:B------:R-:W-:Y:S05]  /*18a0*/  BRA.U UP0, `(.L_x_15) ;  /* 0x0000000100f47547 */ /* 0x000fea000b800000 */
[----:B------:R-:W-:-:S09]  /*18b0*/  UISETP.GT.AND UP0, UPT, UR4, 0xe, UPT ;  /* 0x0000000e0400788c */ /* 0x000fd2000bf04270 */
[----:B------:R-:W-:Y:S05]  /*18c0*/  BRA.U UP0, `(.L_x_16) ;  /* 0x0000000100447547 */ /* 0x000fea000b800000 */
[----:B------:R-:W-:-:S09]  /*18d0*/  UISETP.NE.AND UP0, UPT, UR4, 0xa, UPT ;  /* 0x0000000a0400788c */ /* 0x000fd2000bf05270 */
[----:B------:R-:W-:Y:S05]  /*18e0*/  BRA.U !UP0, `(.L_x_17) ;  /* 0x00000001081c7547 */ /* 0x000fea000b800000 */
[----:B------:R-:W-:-:S09]  /*18f0*/  UISETP.NE.AND UP0, UPT, UR4, 0xb, UPT ;  /* 0x0000000b0400788c */ /* 0x000fd2000bf05270 */
[----:B------:R-:W-:Y:S05]  /*1900*/  BRA.U UP0, `(.L_x_7) ;  /* 0x0000000900047547 */ /* 0x000fea000b800000 */
[----:B------:R-:W2:Y:S02]  /*1910*/  LDG.E.U8 R2, desc[UR36][R2.64] ;  /* 0x0000002402027981 */ /* 0x000ea4000c1e1100 */
[----:B--2---:R-:W-:-:S04]  /*1920*/  ISETP.NE.AND P0, PT, R2, RZ, PT ;  /* 0x000000ff0200720c */ /* 0x004fc80003f05270 */
[----:B------:R-:W-:-:S04]  /*1930*/  FSEL R0, RZ, 1, !P0 ;  /* 0x3f800000ff007808 */ /* 0x000fc80004000000 */
[----:B------:R-:W-:Y:S01]  /*1940*/  F2FP.BF16.F32.PACK_AB R0, RZ, R0 ;  /* 0x00000000ff00723e */ /* 0x000fe200000010ff */
[----:B------:R-:W-:Y:S06]  /*1950*/  BRA `(.L_x_8) ;  /* 0x0000000800807947 */ /* 0x000fec0003800000 */
.L_x_17:
        /* <DEDUP_REMOVED lines=8> */
.L_x_16:
[----:B------:R-:W-:-:S09]  /*19e0*/  UISETP.NE.AND UP0, UPT, UR4, 0xf, UPT ;  /* 0x0000000f0400788c */ /* 0x000fd2000bf05270 */
[----:B------:R-:W-:Y:S05]  /*19f0*/  BRA.U !UP0, `(.L_x_18) ;  /* 0x0000000108987547 */ /* 0x000fea000b800000 */
[----:B------:R-:W-:-:S09]  /*1a00*/  UISETP.NE.AND UP0, UPT, UR4, 0x17, UPT ;  /* 0x000000170400788c */ /* 0x000fd2000bf05270 */
[----:B------:R-:W-:Y:S05]  /*1a10*/  BRA.U !UP0, `(.L_x_19) ;  /* 0x00000001085c7547 */ /* 0x000fea000b800000 */
[----:B------:R-:W-:-:S09]  /*1a20*/  UISETP.NE.AND UP0, UPT, UR4, 0x18, UPT ;  /* 0x000000180400788c */ /* 0x000fd2000bf05270 */
[----:B------:R-:W-:Y:S05]  /*1a30*/  BRA.U UP0, `(.L_x_7) ;  /* 0x0000000500b87547 */ /* 0x000fea000b800000 */
[----:B------:R-:W2:Y:S01]  /*1a40*/  LDG.E.U8 R0, desc[UR36][R2.64] ;  /* 0x0000002402007981 */ /* 0x000ea2000c1e1100 */
[----:B------:R-:W-:Y:S02]  /*1a50*/  IMAD.MOV.U32 R6, RZ, RZ, 0x1f ;  /* 0x0000001fff067424 */ /* 0x000fe400078e00ff */
[----:B--2---:R-:W-:-:S05]  /*1a60*/  IMAD.SHL.U32 R0, R0, 0x1000000, RZ ;  /* 0x0100000000007824 */ /* 0x004fca00078e00ff */
[C---:B------:R-:W-:Y:S02]  /*1a70*/  LOP3.LUT R4, R0.reuse, 0x7f000000, RZ, 0xc0, !PT ;  /* 0x7f00000000047812 */ /* 0x040fe400078ec0ff */
[----:B------:R-:W-:Y:S02]  /*1a80*/  LOP3.LUT P0, RZ, R0, 0x7f000000, RZ, 0xc0, !PT ;  /* 0x7f00000000ff7812 */ /* 0x000fe4000780c0ff */
[----:B------:R-:W0:Y:S02]  /*1a90*/  FLO.U32 R5, R4 ;  /* 0x0000000400057300 */ /* 0x000e2400000e0000 */
[----:B0-----:R-:W-:-:S04]  /*1aa0*/  IADD3 R5, PT, PT, -R5, RZ, RZ ;  /* 0x000000ff05057210 */ /* 0x001fc80007ffe1ff */
[----:B------:R-:W-:-:S05]  /*1ab0*/  VIADDMNMX.U32 R5, R5, R6, 0x4, !PT ;  /* 0x0000000405057446 */ /* 0x000fca0007800006 */
[----:B------:R-:W-:-:S04]  /*1ac0*/  VIADD R5, R5, 0xfffffffc ;  /* 0xfffffffc05057836 */ /* 0x000fc80000000000 */
[----:B------:R-:W-:Y:S01]  /*1ad0*/  IMAD.SHL.U32 R7, R5, 0x800000, RZ ;  /* 0x0080000005077824 */ /* 0x000fe200078e00ff */
[C---:B------:R-:W-:Y:S01]  /*1ae0*/  SHF.L.U32 R6, R4.reuse, R5, RZ ;  /* 0x0000000504067219 */ /* 0x040fe200000006ff */
[----:B------:R-:W-:-:S03]  /*1af0*/  VIADD R5, R4, 0x1000000 ;  /* 0x0100000004057836 */ /* 0x000fc60000000000 */
[----:B------:R-:W-:Y:S02]  /*1b00*/  LEA.HI R6, R6, -R7, RZ, 0x1c ;  /* 0x8000000706067211 */ /* 0x000fe400078fe0ff */
[----:B------:R-:W-:Y:S02]  /*1b10*/  SHF.R.S32.HI R5, RZ, 0x8, R5 ;  /* 0x00000008ff057819 */ /* 0x000fe40000011405 */
[----:B------:R-:W-:-:S04]  /*1b20*/  IADD3 R6, PT, PT, R6, 0x3c000000, RZ ;  /* 0x3c00000006067810 */ /* 0x000fc80007ffe0ff */
[----:B------:R-:W-:-:S04]  /*1b30*/  LOP3.LUT R5, R6, 0x7f800000, R5, 0xf8, !PT ;  /* 0x7f80000006057812 */ /* 0x000fc800078ef805 */
[----:B------:R-:W-:-:S04]  /*1b40*/  SEL R5, R5, RZ, P0 ;  /* 0x000000ff05057207 */ /* 0x000fc80000000000 */
[----:B------:R-:W-:-:S04]  /*1b50*/  LOP3.LUT R5, R5, 0x80000000, R0, 0xf8, !PT ;  /* 0x8000000005057812 */ /* 0x000fc800078ef800 */
[----:B------:R-:W-:-:S04]  /*1b60*/  F2FP.BF16.F32.PACK_AB R5, RZ, R5 ;  /* 0x00000005ff05723e */ /* 0x000fc800000010ff */
[----:B------:R-:W-:Y:S01]  /*1b70*/  PRMT R0, R5, 0x7610, R0 ;  /* 0x0000761005007816 */ /* 0x000fe20000000000 */
[----:B------:R-:W-:Y:S06]  /*1b80*/  BRA `(.L_x_8) ;  /* 0x0000000400f47947 */ /* 0x000fec0003800000 */
.L_x_19:
[----:B------:R-:W2:Y:S02]  /*1b90*/  LDG.E.U8 R2, desc[UR36][R2.64] ;  /* 0x0000002402027981 */ /* 0x000ea4000c1e1100 */
[C---:B--2---:R-:W-:Y:S02]  /*1ba0*/  IMAD.SHL.U32 R4, R2.reuse, 0x2000000, RZ ;  /* 0x0200000002047824 */ /* 0x044fe400078e00ff */
[----:B------:R-:W-:-:S03]  /*1bb0*/  IMAD.SHL.U32 R5, R2, 0x100, RZ ;  /* 0x0000010002057824 */ /* 0x000fc600078e00ff */
[----:B------:R-:W-:-:S13]  /*1bc0*/  ISETP.GT.U32.AND P0, PT, R4, 0x7ffffff, PT ;  /* 0x07ffffff0400780c */ /* 0x000fda0003f04070 */
[C---:B------:R-:W-:Y:S02]  /*1bd0*/  @!P0 LOP3.LUT R0, R5.reuse, 0x7f00, RZ, 0xc0, !PT ;  /* 0x00007f0005008812 */ /* 0x040fe400078ec0ff */
[----:B------:R-:W-:Y:S02]  /*1be0*/  @P0 LEA.HI R4, R4, 0x70000000, RZ, 0x1c ;  /* 0x7000000004040811 */ /* 0x000fe400078fe0ff */
[----:B------:R-:W-:Y:S02]  /*1bf0*/  @!P0 LOP3.LUT R0, R0, 0x3f000000, RZ, 0xfc, !PT ;  /* 0x3f00000000008812 */ /* 0x000fe400078efcff */
[----:B------:R-:W-:-:S03]  /*1c00*/  PRMT R5, R5, 0x9910, RZ ;  /* 0x0000991005057816 */ /* 0x000fc600000000ff */
[----:B------:R-:W-:Y:S01]  /*1c10*/  @!P0 FADD.FTZ R0, R0, -0.5 ;  /* 0xbf00000000008421 */ /* 0x000fe20000010000 */
[----:B------:R-:W-:-:S05]  /*1c20*/  @P0 FMUL.FTZ R0, R4, 1.9259299443872358531e-34 ;  /* 0x0780000004000820 */ /* 0x000fca0000410000 */
[----:B------:R-:W-:-:S04]  /*1c30*/  LOP3.LUT R0, R0, 0x80000000, R5, 0xf8, !PT ;  /* 0x8000000000007812 */ /* 0x000fc800078ef805 */
[----:B------:R-:W-:Y:S01]  /*1c40*/  F2FP.BF16.F32.PACK_AB R0, RZ, R0 ;  /* 0x00000000ff00723e */ /* 0x000fe200000010ff */
[----:B------:R-:W-:Y:S06]  /*1c50*/  BRA `(.L_x_8) ;  /* 0x0000000400c07947 */ /* 0x000fec0003800000 */
.L_x_18:
[----:B------:R0:W5:Y:S01]  /*1c60*/  LDG.E.U16 R0, desc[UR36][R2.64] ;  /* 0x0000002402007981 */ /* 0x000162000c1e1500 */
[----:B------:R-:W-:Y:S05]  /*1c70*/  BRA `(.L_x_8) ;  /* 0x0000000400b87947 */ /* 0x000fea0003800000 */
.L_x_15:
[----:B------:R-:W-:-:S09]  /*1c80*/  UISETP.GT.AND UP0, UPT, UR4, 0x1b, UPT ;  /* 0x0000001b0400788c */ /* 0x000fd2000bf04270 */
[----:B------:R-:W-:Y:S05]  /*1c90*/  BRA.U UP0, `(.L_x_20) ;  /* 0x0000000500087547 */ /* 0x000fea000b800000 */
[----:B------:R-:W-:-:S09]  /*1ca0*/  UISETP.NE.AND UP0, UPT, UR4, 0x19, UPT ;  /* 0x000000190400788c */ /* 0x000fd2000bf05270 */
[----:B------:R-:W-:Y:S05]  /*1cb0*/  BRA.U !UP0, `(.L_x_21) ;  /* 0x0000000108907547 */ /* 0x000fea000b800000 */
[----:B------:R-:W-:-:S09]  /*1cc0*/  UISETP.NE.AND UP0, UPT, UR4, 0x1a, UPT ;  /* 0x0000001a0400788c */ /* 0x000fd2000bf05270 */
[----:B------:R-:W-:Y:S05]  /*1cd0*/  BRA.U !UP0, `(.L_x_22) ;  /* 0x0000000108187547 */ /* 0x000fea000b800000 */
[----:B------:R-:W-:-:S09]  /*1ce0*/  UISETP.NE.AND UP0, UPT, UR4, 0x1b, UPT ;  /* 0x0000001b0400788c */ /* 0x000fd2000bf05270 */
[----:B------:R-:W-:Y:S05]  /*1cf0*/  BRA.U UP0, `(.L_x_7) ;  /* 0x0000000500087547 */ /* 0x000fea000b800000 */
[----:B------:R-:W2:Y:S02]  /*1d00*/  LDG.E.U16 R0, desc[UR36][R2.64] ;  /* 0x0000002402007981 */ /* 0x000ea4000c1e1500 */
[----:B--2---:R-:W-:-:S04]  /*1d10*/  I2FP.F32.U32 R0, R0 ;  /* 0x0000000000007245 */ /* 0x004fc80000201000 */
[----:B------:R-:W-:Y:S01]  /*1d20*/  F2FP.BF16.F32.PACK_AB R0, RZ, R0 ;  /* 0x00000000ff00723e */ /* 0x000fe200000010ff */
[----:B------:R-:W-:Y:S06]  /*1d30*/  BRA `(.L_x_8) ;  /* 0x0000000400887947 */ /* 0x000fec0003800000 */
.L_x_22:
[----:B------:R-:W2:Y:S01]  /*1d40*/  LDG.E.U8 R3, desc[UR36][R2.64] ;  /* 0x0000002402037981 */ /* 0x000ea2000c1e1100 */
[----:B------:R-:W-:Y:S01]  /*1d50*/  BSSY.RECONVERGENT B0, `(.L_x_23) ;  /* 0x0000018000007945 */ /* 0x000fe20003800200 */
[----:B------:R-:W-:Y:S01]  /*1d60*/  IMAD.MOV.U32 R0, RZ, RZ, RZ ;  /* 0x000000ffff007224 */ /* 0x000fe200078e00ff */
[----:B--2---:R-:W-:-:S13]  /*1d70*/  ISETP.NE.AND P0, PT, R3, RZ, PT ;  /* 0x000000ff0300720c */ /* 0x004fda0003f05270 */
[----:B------:R-:W-:Y:S05]  /*1d80*/  @!P0 BRA `(.L_x_24) ;  /* 0x0000000000508947 */ /* 0x000fea0003800000 */
[----:B------:R-:W-:-:S13]  /*1d90*/  ISETP.NE.AND P0, PT, R3, 0x80, PT ;  /* 0x000000800300780c */ /* 0x000fda0003f05270 */
[----:B------:R-:W-:Y:S01]  /*1da0*/  @!P0 MOV R0, 0x7f800001 ;  /* 0x7f80000100008802 */ /* 0x000fe20000000f00 */
[----:B------:R-:W-:Y:S06]  /*1db0*/  @!P0 BRA `(.L_x_24) ;  /* 0x0000000000448947 */ /* 0x000fec0003800000 */
[--C-:B------:R-:W-:Y:S01]  /*1dc0*/  SHF.R.U32.HI R0, RZ, 0x3, R3.reuse ;  /* 0x00000003ff007819 */ /* 0x100fe20000011603 */
[----:B------:R-:W-:Y:S03]  /*1dd0*/  BSSY.RECONVERGENT B1, `(.L_x_25) ;  /* 0x000000c000017945 */ /* 0x000fe60003800200 */
[----:B------:R-:W-:Y:S02]  /*1de0*/  LOP3.LUT P0, R2, R0, 0xf, RZ, 0xc0, !PT ;  /* 0x0000000f00027812 */ /* 0x000fe4000780c0ff */
[----:B------:R-:W-:-:S05]  /*1df0*/  SHF.R.U32.HI R0, RZ, 0x7, R3 ;  /* 0x00000007ff007819 */ /* 0x000fca0000011603 */
[----:B------:R-:W-:Y:S01]  /*1e00*/  IMAD.U32 R7, R0, -0x80000000, RZ ;  /* 0x8000000000077824 */ /* 0x000fe200078e00ff */
[----:B------:R-:W-:-:S05]  /*1e10*/  LOP3.LUT R0, R3, 0x7, RZ, 0xc0, !PT ;  /* 0x0000000703007812 */ /* 0x000fca00078ec0ff */
[----:B------:R-:W-:Y:S05]  /*1e20*/  @P0 BRA `(.L_x_26) ;  /* 0x0000000000180947 */ /* 0x000fea0003800000 */
[----:B------:R-:W0:Y:S02]  /*1e30*/  FLO.U32 R3, R0 ;  /* 0x0000000000037300 */ /* 0x000e2400000e0000 */
[----:B0-----:R-:W-:-:S04]  /*1e40*/  IADD3 R3, PT, PT, -R3, 0x1f, RZ ;  /* 0x0000001f03037810 */ /* 0x001fc80007ffe1ff */
[----:B------:R-:W-:Y:S01]  /*1e50*/  IADD3 R2, PT, PT, R2, 0x1d, -R3 ;  /* 0x0000001d02027810 */ /* 0x000fe20007ffe803 */
[----:B------:R-:W-:-:S05]  /*1e60*/  VIADD R5, R3, 0xffffffe4 ;  /* 0xffffffe403057836 */ /* 0x000fca0000000000 */
[----:B------:R-:W-:-:S04]  /*1e70*/  SHF.L.U32 R5, R0, R5, RZ ;  /* 0x0000000500057219 */ /* 0x000fc800000006ff */
[----:B------:R-:W-:-:S07]  /*1e80*/  LOP3.LUT R0, R5, 0x7, RZ, 0xc0, !PT ;  /* 0x0000000705007812 */ /* 0x000fce00078ec0ff */
.L_x_26:
[----:B------:R-:W-:Y:S05]  /*1e90*/  BSYNC.RECONVERGENT B1 ;  /* 0x0000000000017941 */ /* 0x000fea0003800200 */
.L_x_25:
[----:B------:R-:W-:Y:S01]  /*1ea0*/  IMAD.SHL.U32 R0, R0, 0x100000, RZ ;  /* 0x0010000000007824 */ /* 0x000fe200078e00ff */
[----:B------:R-:W-:-:S04]  /*1eb0*/  LEA R2, R2, 0x3b800000, 0x17 ;  /* 0x3b80000002027811 */ /* 0x000fc800078eb8ff */
[----:B------:R-:W-:-:S07]  /*1ec0*/  LOP3.LUT R0, R2, R0, R7, 0xfe, !PT ;  /* 0x0000000002007212 */ /* 0x000fce00078efe07 */
.L_x_24:
[----:B------:R-:W-:Y:S05]  /*1ed0*/  BSYNC.RECONVERGENT B0 ;  /* 0x0000000000007941 */ /* 0x000fea0003800200 */
.L_x_23:
[----:B------:R-:W-:Y:S01]  /*1ee0*/  F2FP.BF16.F32.PACK_AB R0, RZ, R0 ;  /* 0x00000000ff00723e */ /* 0x000fe200000010ff */
[----:B------:R-:W-:Y:S06]  /*1ef0*/  BRA `(.L_x_8) ;  /* 0x0000000400187947 */ /* 0x000fec0003800000 */
.L_x_21:
[----:B------:R-:W2:Y:S01]  /*1f00*/  LDG.E.U8 R3, desc[UR36][R2.64] ;  /* 0x0000002402037981 */ /* 0x000ea2000c1e1100 */
[----:B------:R-:W-:Y:S01]  /*1f10*/  BSSY.RECONVERGENT B0, `(.L_x_27) ;  /* 0x0000018000007945 */ /* 0x000fe20003800200 */
[----:B------:R-:W-:Y:S01]  /*1f20*/  HFMA2 R0, -RZ, RZ, 0, 0 ;  /* 0x00000000ff007431 */ /* 0x000fe200000001ff */
[----:B--2---:R-:W-:-:S13]  /*1f30*/  ISETP.NE.AND P0, PT, R3, RZ, PT ;  /* 0x000000ff0300720c */ /* 0x004fda0003f05270 */
[----:B------:R-:W-:Y:S05]  /*1f40*/  @!P0 BRA `(.L_x_28) ;  /* 0x0000000000508947 */ /* 0x000fea0003800000 */
[----:B------:R-:W-:-:S13]  /*1f50*/  ISETP.NE.AND P0, PT, R3, 0x80, PT ;  /* 0x000000800300780c */ /* 0x000fda0003f05270 */
[----:B------:R-:W-:Y:S01]  /*1f60*/  @!P0 IMAD.MOV.U32 R0, RZ, RZ, 0x7f800001 ;  /* 0x7f800001ff008424 */ /* 0x000fe200078e00ff */
        /* <DEDUP_REMOVED lines=14> */
.L_x_30:
[----:B------:R-:W-:Y:S05]  /*2050*/  BSYNC.RECONVERGENT B1 ;  /* 0x0000000000017941 */ /* 0x000fea0003800200 */
.L_x_29:
[----:B------:R-:W-:Y:S02]  /*2060*/  SHF.L.U32 R0, R0, 0x15, RZ ;  /* 0x0000001500007819 */ /* 0x000fe400000006ff */
[----:B------:R-:W-:-:S04]  /*2070*/  LEA R2, R2, 0x37800000, 0x17 ;  /* 0x3780000002027811 */ /* 0x000fc800078eb8ff */
[----:B------:R-:W-:-:S07]  /*2080*/  LOP3.LUT R0, R2, R0, R7, 0xfe, !PT ;  /* 0x0000000002007212 */ /* 0x000fce00078efe07 */
.L_x_28:
[----:B------:R-:W-:Y:S05]  /*2090*/  BSYNC.RECONVERGENT B0 ;  /* 0x0000000000007941 */ /* 0x000fea0003800200 */
.L_x_27:
[----:B------:R-:W-:Y:S01]  /*20a0*/  F2FP.BF16.F32.PACK_AB R0, RZ, R0 ;  /* 0x00000000ff00723e */ /* 0x000fe200000010ff */
[----:B------:R-:W-:Y:S06]  /*20b0*/  BRA `(.L_x_8) ;  /* 0x0000000000a87947 */ /* 0x000fec0003800000 */
.L_x_20:
[----:B------:R-:W-:-:S09]  /*20c0*/  UISETP.NE.AND UP0, UPT, UR4, 0x1c, UPT ;  /* 0x0000001c0400788c */ /* 0x000fd2000bf05270 */
[----:B------:R-:W-:Y:S05]  /*20d0*/  BRA.U !UP0, `(.L_x_31) ;  /* 0x0000000108947547 */ /* 0x000fea000b800000 */
[----:B------:R-:W-:-:S09]  /*20e0*/  UISETP.NE.AND UP0, UPT, UR4, 0x1d, UPT ;  /* 0x0000001d0400788c */ /* 0x000fd2000bf05270 */
[----:B------:R-:W-:Y:S05]  /*20f0*/  BRA.U !UP0, `(.L_x_32) ;  /* 0x00000001087c7547 */ /* 0x000fea000b800000 */
[----:B------:R-:W-:-:S09]  /*2100*/  UISETP.NE.AND UP0, UPT, UR4, 0x2c, UPT ;  /* 0x0000002c0400788c */ /* 0x000fd2000bf05270 */
[----:B------:R-:W-:Y:S05]  /*2110*/  BRA.U !UP0, `(.L_x_33) ;  /* 0x0000000108487547 */ /* 0x000fea000b800000 */
.L_x_7:
[----:B------:R-:W-:Y:S01]  /*2120*/  MOV R2, 0x0 ;  /* 0x0000000000027802 */ /* 0x000fe20000000f00 */
[----:B------:R-:W0:Y:S01]  /*2130*/  LDCU.64 UR4, c[0x4][0x158] ;  /* 0x01002b00ff0477ac */ /* 0x000e220008000a00 */
[----:B------:R-:W-:Y:S02]  /*2140*/  HFMA2 R12, -RZ, RZ, 0, 5.9604644775390625e-08 ;  /* 0x00000001ff0c7431 */ /* 0x000fe400000001ff */
[----:B------:R-:W-:Y:S01]  /*2150*/  IMAD.MOV.U32 R8, RZ, RZ, 0x4e ;  /* 0x0000004eff087424 */ /* 0x000fe200078e00ff */
[----:B------:R-:W1:Y:S01]  /*2160*/  LDCU.64 UR6, c[0x4][0x160] ;  /* 0x01002c00ff0677ac */ /* 0x000e620008000a00 */
[----:B------:R-:W2:Y:S01]  /*2170*/  LDC.64 R2, c[0x4][R2] ;  /* 0x0100000002027b82 */ /* 0x000ea20000000a00 */
[----:B------:R-:W-:Y:S01]  /*2180*/  IMAD.MOV.U32 R13, RZ, RZ, RZ ;  /* 0x000000ffff0d7224 */ /* 0x000fe200078e00ff */
[----:B------:R-:W3:Y:S01]  /*2190*/  LDCU.64 UR8, c[0x4][0x68] ;  /* 0x01000d00ff0877ac */ /* 0x000ee20008000a00 */
[----:B0-----:R-:W-:Y:S02]  /*21a0*/  IMAD.U32 R4, RZ, RZ, UR4 ;  /* 0x00000004ff047e24 */ /* 0x001fe4000f8e00ff */
[----:B------:R-:W-:-:S02]  /*21b0*/  IMAD.U32 R5, RZ, RZ, UR5 ;  /* 0x00000005ff057e24 */ /* 0x000fc4000f8e00ff */
[----:B-1----:R-:W-:Y:S01]  /*21c0*/  IMAD.U32 R6, RZ, RZ, UR6 ;  /* 0x00000006ff067e24 */ /* 0x002fe2000f8e00ff */
[----:B------:R-:W-:Y:S01]  /*21d0*/  MOV R7, UR7 ;  /* 0x0000000700077c02 */ /* 0x000fe20008000f00 */
[----:B---3--:R-:W-:Y:S02]  /*21e0*/  IMAD.U32 R10, RZ, RZ, UR8 ;  /* 0x00000008ff0a7e24 */ /* 0x008fe4000f8e00ff */
[----:B------:R-:W-:-:S07]  /*21f0*/  IMAD.U32 R11, RZ, RZ, UR9 ;  /* 0x00000009ff0b7e24 */ /* 0x000fce000f8e00ff */
[----:B------:R-:W-:-:S07]  /*2200*/  LEPC R20, `(.L_x_34) ;  /* 0x000000001014794e */ /* 0x000fce0000000000 */
[----:B--2---:R-:W-:Y:S05]  /*2210*/  CALL.ABS.NOINC R2 ;  /* 0x0000000002007343 */ /* 0x004fea0003c00000 */
.L_x_34:
[----:B------:R-:W-:Y:S01]  /*2220*/  PRMT R0, RZ, 0x7610, R0 ;  /* 0x00007610ff007816 */ /* 0x000fe20000000000 */
[----:B------:R-:W-:Y:S06]  /*2230*/  BRA `(.L_x_8) ;  /* 0x0000000000487947 */ /* 0x000fec0003800000 */
.L_x_33:
[----:B------:R-:W2:Y:S01]  /*2240*/  LDG.E.U8 R2, desc[UR36][R2.64] ;  /* 0x0000002402027981 */ /* 0x000ea2000c1e1100 */
[----:B------:R-:W-:Y:S01]  /*2250*/  BSSY.RECONVERGENT B0, `(.L_x_35) ;  /* 0x0000007000007945 */ /* 0x000fe20003800200 */
[----:B------:R-:W-:Y:S01]  /*2260*/  IMAD.MOV.U32 R0, RZ, RZ, 0x400000 ;  /* 0x00400000ff007424 */ /* 0x000fe200078e00ff */
[----:B--2---:R-:W-:-:S13]  /*2270*/  ISETP.NE.AND P0, PT, R2, RZ, PT ;  /* 0x000000ff0200720c */ /* 0x004fda0003f05270 */
[----:B------:R-:W-:Y:S05]  /*2280*/  @!P0 BRA `(.L_x_36) ;  /* 0x00000000000c8947 */ /* 0x000fea0003800000 */
[----:B------:R-:W-:-:S13]  /*2290*/  ISETP.NE.AND P0, PT, R2, 0xff, PT ;  /* 0x000000ff0200780c */ /* 0x000fda0003f05270 */
[----:B------:R-:W-:Y:S01]  /*22a0*/  @!P0 IMAD.MOV.U32 R0, RZ, RZ, 0x7f800001 ;  /* 0x7f800001ff008424 */ /* 0x000fe200078e00ff */
[----:B------:R-:W-:-:S07]  /*22b0*/  @P0 SHF.L.U32 R0, R2, 0x17, RZ ;  /* 0x0000001702000819 */ /* 0x000fce00000006ff */
.L_x_36:
[----:B------:R-:W-:Y:S05]  /*22c0*/  BSYNC.RECONVERGENT B0 ;  /* 0x0000000000007941 */ /* 0x000fea0003800200 */
.L_x_35:
[----:B------:R-:W-:Y:S01]  /*22d0*/  F2FP.BF16.F32.PACK_AB R0, RZ, R0 ;  /* 0x00000000ff00723e */ /* 0x000fe200000010ff */
[----:B------:R-:W-:Y:S06]  /*22e0*/  BRA `(.L_x_8) ;  /* 0x00000000001c7947 */ /* 0x000fec0003800000 */
.L_x_32:
[----:B------:R-:W2:Y:S02]  /*22f0*/  LDG.E.64 R2, desc[UR36][R2.64] ;  /* 0x0000002402027981 */ /* 0x000ea4000c1e1b00 */
[----:B--2---:R-:W0:Y:S02]  /*2300*/  I2F.U64 R0, R2 ;  /* 0x0000000200007312 */ /* 0x004e240000301000 */
[----:B0-----:R-:W-:Y:S01]  /*2310*/  F2FP.BF16.F32.PACK_AB R0, RZ, R0 ;  /* 0x00000000ff00723e */ /* 0x001fe200000010ff */
[----:B------:R-:W-:Y:S06]  /*2320*/  BRA `(.L_x_8) ;  /* 0x00000000000c7947 */ /* 0x000fec0003800000 */
.L_x_31:
[----:B------:R-:W2:Y:S02]  /*2330*/  LDG.E R2, desc[UR36][R2.64] ;  /* 0x0000002402027981 */ /* 0x000ea4000c1e1900 */
[----:B--2---:R-:W-:-:S04]  /*2340*/  I2FP.F32.U32 R0, R2 ;  /* 0x0000000200007245 */ /* 0x004fc80000201000 */
[----:B------:R-:W-:-:S07]  /*2350*/  F2FP.BF16.F32.PACK_AB R0, RZ, R0 ;  /* 0x00000000ff00723e */ /* 0x000fce00000010ff */
.L_x_8:
[----:B-----5:R-:W-:Y:S01]  /*2360*/  IMAD.U32 R0, R0, 0x10000, RZ ;  /* 0x0001000000007824 */ /* 0x020fe200078e00ff */
[----:B------:R-:W0:Y:S01]  /*2370*/  LDCU.64 UR6, c[0x0][0x580] ;  /* 0x0000b000ff0677ac */ /* 0x000e220008000a00 */
[----:B------:R-:W-:-:S04]  /*2380*/  UPRMT UR4, UR42, 0x9910, URZ ;  /* 0x000099102a047896 */ /* 0x000fc800080000ff */
[----:B------:R-:W1:Y:S01]  /*2390*/  MUFU.TANH R0, R0 ;  /* 0x0000000000007308 */ /* 0x000e620000002400 */
[----:B------:R-:W-:Y:S01]  /*23a0*/  UISETP.GT.AND UP0, UPT, UR4, 0x9, UPT ;  /* 0x000000090400788c */ /* 0x000fe2000bf04270 */
[----:B0-----:R-:W-:-:S06]  /*23b0*/  IADD3 R2, P0, PT, R16, UR6, RZ ;  /* 0x0000000610027c10 */ /* 0x001fcc000ff1e0ff */
[----:B-1----:R0:W1:Y:S01]  /*23c0*/  F2F.BF16.F32 R5, R0 ;  /* 0x0000000000057304 */ /* 0x0020620000202000 */
[----:B------:R-:W-:Y:S01]  /*23d0*/  IMAD.X R3, RZ, RZ, UR7, P0 ;  /* 0x00000007ff037e24 */ /* 0x000fe200080e06ff */
[----:B------:R-:W-:Y:S06]  /*23e0*/  BRA.U UP0, `(.L_x_37) ;  /* 0x00000005000c7547 */ /* 0x000fec000b800000 */
        /* <DEDUP_REMOVED lines=8> */
[----:B01----:R-:W-:-:S04]  /*2470*/  IMAD.U32 R0, R5, 0x10000, RZ ;  /* 0x0001000005007824 */ /* 0x003fc800078e00ff */
[----:B------:R-:W0:Y:S02]  /*2480*/  F2I.FTZ.TRUNC.NTZ R5, R0 ;  /* 0x0000000000057305 */ /* 0x000e24000021f100 */
[----:B0-----:R0:W-:Y:S01]  /*2490*/  STG.E.U8 desc[UR36][R2.64], R5 ;  /* 0x0000000502007986 */ /* 0x0011e2000c101124 */
[----:B------:R-:W-:Y:S05]  /*24a0*/  BRA `(.L_x_42) ;  /* 0x0000000c00807947 */ /* 0x000fea0003800000 */
.L_x_40:
[----:B-1----:R-:W-:-:S06]  /*24b0*/  SHF.L.U32 R5, R5, 0x10, RZ ;  /* 0x0000001005057819 */ /* 0x002fcc00000006ff */
[----:B------:R-:W1:Y:S02]  /*24c0*/  F2I.S64.TRUNC R4, R5 ;  /* 0x0000000500047311 */ /* 0x000e64000020d900 */
[----:B-1----:R4:W-:Y:S01]  /*24d0*/  STG.E.U8 desc[UR36][R2.64], R4 ;  /* 0x0000000402007986 */ /* 0x0029e2000c101124 */
[----:B------:R-:W-:Y:S05]  /*24e0*/  BRA `(.L_x_42) ;  /* 0x0000000c00707947 */ /* 0x000fea0003800000 */
.L_x_39:
[----:B------:R-:W-:-:S09]  /*24f0*/  UISETP.NE.AND UP0, UPT, UR4, 0x2, UPT ;  /* 0x000000020400788c */ /* 0x000fd2000bf05270 */
[----:B------:R-:W-:Y:S05]  /*2500*/  BRA.U !UP0, `(.L_x_43) ;  /* 0x0000000108307547 */ /* 0x000fea000b800000 */
[----:B------:R-:W-:-:S09]  /*2510*/  UISETP.NE.AND UP0, UPT, UR4, 0x3, UPT ;  /* 0x000000030400788c */ /* 0x000fd2000bf05270 */
[----:B------:R-:W-:Y:S05]  /*2520*/  BRA.U !UP0, `(.L_x_44) ;  /* 0x0000000108187547 */ /* 0x000fea000b800000 */
[----:B------:R-:W-:-:S09]  /*2530*/  UISETP.NE.AND UP0, UPT, UR4, 0x4, UPT ;  /* 0x000000040400788c */ /* 0x000fd2000bf05270 */
[----:B------:R-:W-:Y:S05]  /*2540*/  BRA.U UP0, `(.L_x_41) ;  /* 0x0000000900b87547 */ /* 0x000fea000b800000 */
[----:B-1----:R-:W-:-:S06]  /*2550*/  IMAD.U32 R5, R5, 0x10000, RZ ;  /* 0x0001000005057824 */ /* 0x002fcc00078e00ff */
[----:B------:R-:W1:Y:S02]  /*2560*/  F2I.S64.TRUNC R4, R5 ;  /* 0x0000000500047311 */ /* 0x000e64000020d900 */
[----:B-1----:R1:W-:Y:S01]  /*2570*/  STG.E.64 desc[UR36][R2.64], R4 ;  /* 0x0000000402007986 */ /* 0x0023e2000c101b24 */
[----:B------:R-:W-:Y:S05]  /*2580*/  BRA `(.L_x_42) ;  /* 0x0000000c00487947 */ /* 0x000fea0003800000 */
.L_x_44:
[----:B-1----:R-:W-:-:S06]  /*2590*/  IMAD.U32 R5, R5, 0x10000, RZ ;  /* 0x0001000005057824 */ /* 0x002fcc00078e00ff */
[----:B------:R-:W1:Y:S02]  /*25a0*/  F2I.FTZ.TRUNC.NTZ R5, R5 ;  /* 0x0000000500057305 */ /* 0x000e64000021f100 */
[----:B-1----:R2:W-:Y:S01]  /*25b0*/  STG.E desc[UR36][R2.64], R5 ;  /* 0x0000000502007986 */ /* 0x0025e2000c101924 */
[----:B------:R-:W-:Y:S05]  /*25c0*/  BRA `(.L_x_42) ;  /* 0x0000000c00387947 */ /* 0x000fea0003800000 */
.L_x_43:
[----:B-1----:R-:W-:-:S06]  /*25d0*/  IMAD.U32 R5, R5, 0x10000, RZ ;  /* 0x0001000005057824 */ /* 0x002fcc00078e00ff */
[----:B------:R-:W1:Y:S02]  /*25e0*/  F2I.FTZ.TRUNC.NTZ R5, R5 ;  /* 0x0000000500057305 */ /* 0x000e64000021f100 */
[----:B-1----:R3:W-:Y:S01]  /*25f0*/  STG.E.U16 desc[UR36][R2.64], R5 ;  /* 0x0000000502007986 */ /* 0x0027e2000c101524 */
[----:B------:R-:W-:Y:S05]  /*2600*/  BRA `(.L_x_42) ;  /* 0x0000000c00287947 */ /* 0x000fea0003800000 */
.L_x_38:
[----:B------:R-:W-:-:S09]  /*2610*/  UISETP.GT.AND UP0, UPT, UR4, 0x6, UPT ;  /* 0x000000060400788c */ /* 0x000fd2000bf04270 */
[----:B------:R-:W-:Y:S05]  /*2620*/  BRA.U UP0, `(.L_x_45) ;  /* 0x00000001002c7547 */ /* 0x000fea000b800000 */
[----:B------:R-:W-:-:S09]  /*2630*/  UISETP.NE.AND UP0, UPT, UR4, 0x5, UPT ;  /* 0x000000050400788c */ /* 0x000fd2000bf05270 */
[----:B------:R-:W-:Y:S05]  /*2640*/  BRA.U !UP0, `(.L_x_46) ;  /* 0x0000000108147547 */ /* 0x000fea000b800000 */
[----:B------:R-:W-:-:S09]  /*2650*/  UISETP.NE.AND UP0, UPT, UR4, 0x6, UPT ;  /* 0x000000060400788c */ /* 0x000fd2000bf05270 */
[----:B------:R-:W-:Y:S05]  /*2660*/  BRA.U UP0, `(.L_x_41) ;  /* 0x0000000900707547 */ /* 0x000fea000b800000 */
[----:B-1----:R-:W-:-:S05]  /*2670*/  SHF.L.U32 R5, R5, 0x10, RZ ;  /* 0x0000001005057819 */ /* 0x002fca00000006ff */
[----:B------:R1:W-:Y:S01]  /*2680*/  STG.E desc[UR36][R2.64], R5 ;  /* 0x0000000502007986 */ /* 0x0003e2000c101924 */
[----:B------:R-:W-:Y:S05]  /*2690*/  BRA `(.L_x_42) ;  /* 0x0000000c00047947 */ /* 0x000fea0003800000 */
.L_x_46:
[----:B01----:R-:W-:-:S05]  /*26a0*/  IMAD.U32 R0, R5, 0x10000, RZ ;  /* 0x0001000005007824 */ /* 0x003fca00078e00ff */
[----:B------:R-:W-:-:S05]  /*26b0*/  F2FP.F16.F32.PACK_AB R0, RZ, R0 ;  /* 0x00000000ff00723e */ /* 0x000fca00000000ff */
[----:B------:R0:W-:Y:S01]  /*26c0*/  STG.E.U16 desc[UR36][R2.64], R0 ;  /* 0x0000000002007986 */ /* 0x0001e2000c101524 */
[----:B------:R-:W-:Y:S05]  /*26d0*/  BRA `(.L_x_42) ;  /* 0x0000000800f47947 */ /* 0x000fea0003800000 */
.L_x_45:
[----:B------:R-:W-:-:S09]  /*26e0*/  UISETP.NE.AND UP0, UPT, UR4, 0x7, UPT ;  /* 0x000000070400788c */ /* 0x000fd2000bf05270 */
[----:B------:R-:W-:Y:S05]  /*26f0*/  BRA.U !UP0, `(.L_x_47) ;  /* 0x0000000108347547 */ /* 0x000fea000b800000 */
[----:B------:R-:W-:-:S09]  /*2700*/  UISETP.NE.AND UP0, UPT, UR4, 0x8, UPT ;  /* 0x000000080400788c */ /* 0x000fd2000bf05270 */
[----:B------:R-:W-:Y:S05]  /*2710*/  BRA.U !UP0, `(.L_x_48) ;  /* 0x0000000108187547 */ /* 0x000fea000b800000 */
[----:B------:R-:W-:-:S09]  /*2720*/  UISETP.NE.AND UP0, UPT, UR4, 0x9, UPT ;  /* 0x000000090400788c */ /* 0x000fd2000bf05270 */
[----:B------:R-:W-:Y:S05]  /*2730*/  BRA.U UP0, `(.L_x_41) ;  /* 0x00000009003c7547 */ /* 0x000fea000b800000 */
[----:B-1----:R-:W-:Y:S02]  /*2740*/  IMAD.U32 R4, R5, 0x10000, RZ ;  /* 0x0001000005047824 */ /* 0x002fe400078e00ff */
[----:B------:R-:W-:-:S05]  /*2750*/  IMAD.MOV.U32 R5, RZ, RZ, RZ ;  /* 0x000000ffff057224 */ /* 0x000fca00078e00ff */
[----:B------:R1:W-:Y:S01]  /*2760*/  STG.E.64 desc[UR36][R2.64], R4 ;  /* 0x0000000402007986 */ /* 0x0003e2000c101b24 */
[----:B------:R-:W-:Y:S05]  /*2770*/  BRA `(.L_x_42) ;  /* 0x0000000800cc7947 */ /* 0x000fea0003800000 */
.L_x_48:
[----:B-1----:R-:W-:-:S04]  /*2780*/  SHF.L.U32 R5, R5, 0x10, RZ ;  /* 0x0000001005057819 */ /* 0x002fc800000006ff */
[----:B------:R-:W-:-:S04]  /*2790*/  F2FP.F16.F32.PACK_AB R5, RZ, R5 ;  /* 0x00000005ff05723e */ /* 0x000fc800000000ff */
[----:B------:R-:W-:-:S05]  /*27a0*/  PRMT R5, R5, 0x5410, RZ ;  /* 0x0000541005057816 */ /* 0x000fca00000000ff */
[----:B------:R1:W-:Y:S01]  /*27b0*/  STG.E desc[UR36][R2.64], R5 ;  /* 0x0000000502007986 */ /* 0x0003e2000c101924 */
[----:B------:R-:W-:Y:S05]  /*27c0*/  BRA `(.L_x_42) ;  /* 0x0000000800b87947 */ /* 0x000fea0003800000 */
.L_x_47:
[----:B-1----:R-:W-:-:S04]  /*27d0*/  IMAD.U32 R4, R5, 0x10000, RZ ;  /* 0x0001000005047824 */ /* 0x002fc800078e00ff */
[----:B------:R-:W-:-:S06]  /*27e0*/  FMUL.FTZ R4, R4, 1 ;  /* 0x3f80000004047820 */ /* 0x000fcc0000410000 */
[----:B------:R-:W1:Y:S02]  /*27f0*/  F2F.F64.F32 R4, R4 ;  /* 0x0000000400047310 */ /* 0x000e640000201800 */
[----:B-1----:R1:W-:Y:S01]  /*2800*/  STG.E.64 desc[UR36][R2.64], R4 ;  /* 0x0000000402007986 */ /* 0x0023e2000c101b24 */
[----:B------:R-:W-:Y:S05]  /*2810*/  BRA `(.L_x_42) ;  /* 0x0000000800a47947 */ /* 0x000fea0003800000 */
.L_x_37:
        /* <DEDUP_REMOVED lines=8> */
[----:B-1----:R-:W-:-:S05]  /*28a0*/  IMAD.U32 R5, R5, 0x10000, RZ ;  /* 0x0001000005057824 */ /* 0x002fca00078e00ff */
[----:B------:R-:W-:-:S04]  /*28b0*/  FSETP.NEU.FTZ.AND P0, PT, R5, RZ, PT ;  /* 0x000000ff0500720b */ /* 0x000fc80003f1d000 */
[----:B------:R-:W-:-:S05]  /*28c0*/  SEL R5, RZ, 0x1, !P0 ;  /* 0x00000001ff057807 */ /* 0x000fca0004000000 */
[----:B------:R1:W-:Y:S01]  /*28d0*/  STG.E.U8 desc[UR36][R2.64], R5 ;  /* 0x0000000502007986 */ /* 0x0003e2000c101124 */
[----:B------:R-:W-:Y:S05]  /*28e0*/  BRA `(.L_x_42) ;  /* 0x0000000800707947 */ /* 0x000fea0003800000 */
.L_x_51:
[----:B-1----:R-:W-:Y:S01]  /*28f0*/  IMAD.U32 R5, R5, 0x10000, RZ ;  /* 0x0001000005057824 */ /* 0x002fe200078e00ff */
[----:B------:R-:W-:-:S03]  /*2900*/  CS2R R6, SRZ ;  /* 0x0000000000067805 */ /* 0x000fc6000001ff00 */
[----:B------:R-:W-:-:S06]  /*2910*/  FMUL.FTZ R5, R5, 1 ;  /* 0x3f80000005057820 */ /* 0x000fcc0000410000 */
[----:B------:R-:W1:Y:S02]  /*2920*/  F2F.F64.F32 R4, R5 ;  /* 0x0000000500047310 */ /* 0x000e640000201800 */
[----:B-1----:R1:W-:Y:S01]  /*2930*/  STG.E.128 desc[UR36][R2.64], R4 ;  /* 0x0000000402007986 */ /* 0x0023e2000c101d24 */
[----:B------:R-:W-:Y:S05]  /*2940*/  BRA `(.L_x_42) ;  /* 0x0000000800587947 */ /* 0x000fea0003800000 */
.L_x_50:
[----:B------:R-:W-:-:S09]  /*2950*/  UISETP.NE.AND UP0, UPT, UR4, 0xf, UPT ;  /* 0x0000000f0400788c */ /* 0x000fd2000bf05270 */
[----:B------:R-:W-:Y:S05]  /*2960*/  BRA.U !UP0, `(.L_x_52) ;  /* 0x0000000108a07547 */ /* 0x000fea000b800000 */
[----:B------:R-:W-:-:S09]  /*2970*/  UISETP.NE.AND UP0, UPT, UR4, 0x17, UPT ;  /* 0x000000170400788c */ /* 0x000fd2000bf05270 */
[----:B------:R-:W-:Y:S05]  /*2980*/  BRA.U !UP0, `(.L_x_53) ;  /* 0x00000001084c7547 */ /* 0x000fea000b800000 */
[----:B------:R-:W-:-:S09]  /*2990*/  UISETP.NE.AND UP0, UPT, UR4, 0x18, UPT ;  /* 0x000000180400788c */ /* 0x000fd2000bf05270 */
[----:B------:R-:W-:Y:S05]  /*29a0*/  BRA.U UP0, `(.L_x_41) ;  /* 0x0000000500a07547 */ /* 0x000fea000b800000 */
[----:B-1----:R-:W-:Y:S01]  /*29b0*/  SHF.L.U32 R7, R5, 0x10, RZ ;  /* 0x0000001005077819 */ /* 0x002fe200000006ff */
[----:B------:R-:W-:Y:S01]  /*29c0*/  BSSY.RECONVERGENT B0, `(.L_x_54) ;  /* 0x000000c000007945 */ /* 0x000fe20003800200 */
[----:B0-----:R-:W-:Y:S02]  /*29d0*/  IMAD.MOV.U32 R0, RZ, RZ, 0x7f ;  /* 0x0000007fff007424 */ /* 0x001fe400078e00ff */
[----:B------:R-:W-:Y:S02]  /*29e0*/  LOP3.LUT R6, R7, 0x7fffffff, RZ, 0xc0, !PT ;  /* 0x7fffffff07067812 */ /* 0x000fe400078ec0ff */
[----:B------:R-:W-:Y:S02]  /*29f0*/  SHF.R.U32.HI R5, RZ, 0x18, R7 ;  /* 0x00000018ff057819 */ /* 0x000fe40000011607 */
[----:B------:R-:W-:-:S13]  /*2a00*/  ISETP.GT.U32.AND P0, PT, R6, 0x43efffff, PT ;  /* 0x43efffff0600780c */ /* 0x000fda0003f04070 */
[----:B------:R-:W-:Y:S05]  /*2a10*/  @P0 BRA `(.L_x_55) ;  /* 0x0000000000180947 */ /* 0x000fea0003800000 */
[----:B------:R-:W-:-:S13]  /*2a20*/  ISETP.GT.U32.AND P0, PT, R6, 0x3c7fffff, PT ;  /* 0x3c7fffff0600780c */ /* 0x000fda0003f04070 */
[----:B------:R-:W-:-:S04]  /*2a30*/  @P0 SHF.R.U32.HI R0, RZ, 0x14, R7 ;  /* 0x00000014ff000819 */ /* 0x000fc80000011607 */
[----:B------:R-:W-:Y:S01]  /*2a40*/  @P0 LOP3.LUT R4, R0, 0x1, RZ, 0xc0, !PT ;  /* 0x0000000100040812 */ /* 0x000fe200078ec0ff */
[----:B------:R-:W-:-:S03]  /*2a50*/  @!P0 FADD.FTZ R0, R6, 16384 ;  /* 0x4680000006008421 */ /* 0x000fc60000010000 */
[----:B------:R-:W-:-:S04]  /*2a60*/  @P0 IADD3 R4, PT, PT, R7, 0x407ffff, R4 ;  /* 0x0407ffff07040810 */ /* 0x000fc80007ffe004 */
[----:B------:R-:W-:-:S07]  /*2a70*/  @P0 SHF.R.U32.HI R0, RZ, 0x14, R4 ;  /* 0x00000014ff000819 */ /* 0x000fce0000011604 */
.L_x_55:
[----:B------:R-:W-:Y:S05]  /*2a80*/  BSYNC.RECONVERGENT B0 ;  /* 0x0000000000007941 */ /* 0x000fea0003800200 */
.L_x_54:
[----:B------:R-:W-:-:S05]  /*2a90*/  LOP3.LUT R5, R0, 0x80, R5, 0xf8, !PT ;  /* 0x0000008000057812 */ /* 0x000fca00078ef805 */
[----:B------:R0:W-:Y:S01]  /*2aa0*/  STG.E.U8 desc[UR36][R2.64], R5 ;  /* 0x0000000502007986 */ /* 0x0001e2000c101124 */
[----:B------:R-:W-:Y:S05]  /*2ab0*/  BRA `(.L_x_42) ;  /* 0x0000000400fc7947 */ /* 0x000fea0003800000 */
.L_x_53:
[----:B-1----:R-:W-:Y:S01]  /*2ac0*/  IMAD.U32 R7, R5, 0x10000, RZ ;  /* 0x0001000005077824 */ /* 0x002fe200078e00ff */
[----:B------:R-:W-:Y:S04]  /*2ad0*/  BSSY.RECONVERGENT B0, `(.L_x_56) ;  /* 0x000000e000007945 */ /* 0x000fe80003800200 */
[----:B------:R-:W-:Y:S02]  /*2ae0*/  LOP3.LUT R6, R7, 0x7fffffff, RZ, 0xc0, !PT ;  /* 0x7fffffff07067812 */ /* 0x000fe400078ec0ff */
[----:B------:R-:W-:Y:S02]  /*2af0*/  SHF.R.U32.HI R5, RZ, 0x18, R7 ;  /* 0x00000018ff057819 */ /* 0x000fe40000011607 */
[----:B------:R-:W-:-:S13]  /*2b00*/  ISETP.GE.U32.AND P1, PT, R6, 0x47800000, PT ;  /* 0x478000000600780c */ /* 0x000fda0003f26070 */
[----:B0-----:R-:W-:Y:S01]  /*2b10*/  @P1 IMAD.MOV.U32 R0, RZ, RZ, 0x7f ;  /* 0x0000007fff001424 */ /* 0x001fe200078e00ff */
[----:B------:R-:W-:-:S04]  /*2b20*/  @P1 ISETP.GT.U32.AND P0, PT, R6, 0x7f800000, PT ;  /* 0x7f8000000600180c */ /* 0x000fc80003f04070 */
[----:B------:R-:W-:Y:S01]  /*2b30*/  @P1 SEL R0, R0, 0x7c, P0 ;  /* 0x0000007c00001807 */ /* 0x000fe20000000000 */
[----:B------:R-:W-:Y:S08]  /*2b40*/  @P1 BRA `(.L_x_57) ;  /* 0x0000000000181947 */ /* 0x000ff00003800000 */
[----:B------:R-:W-:-:S13]  /*2b50*/  ISETP.GT.U32.AND P0, PT, R6, 0x387fffff, PT ;  /* 0x387fffff0600780c */ /* 0x000fda0003f04070 */
[----:B------:R-:W-:-:S04]  /*2b60*/  @P0 SHF.R.U32.HI R0, RZ, 0x15, R7 ;  /* 0x00000015ff000819 */ /* 0x000fc80000011607 */
[----:B------:R-:W-:Y:S01]  /*2b70*/  @P0 LOP3.LUT R4, R0, 0x1, RZ, 0xc0, !PT ;  /* 0x0000000100040812 */ /* 0x000fe200078ec0ff */
[----:B------:R-:W-:-:S03]  /*2b80*/  @!P0 FADD.FTZ R0, R6, 128 ;  /* 0x4300000006008421 */ /* 0x000fc60000010000 */
[----:B------:R-:W-:-:S04]  /*2b90*/  @P0 IADD3 R4, PT, PT, R7, 0x80fffff, R4 ;  /* 0x080fffff07040810 */ /* 0x000fc80007ffe004 */
[----:B------:R-:W-:-:S07]  /*2ba0*/  @P0 SHF.R.U32.HI R0, RZ, 0x15, R4 ;  /* 0x00000015ff000819 */ /* 0x000fce0000011604 */
.L_x_57:
[----:B------:R-:W-:Y:S05]  /*2bb0*/  BSYNC.RECONVERGENT B0 ;  /* 0x0000000000007941 */ /* 0x000fea0003800200 */
.L_x_56:
[----:B------:R-:W-:-:S05]  /*2bc0*/  LOP3.LUT R5, R0, 0x80, R5, 0xf8, !PT ;  /* 0x0000008000057812 */ /* 0x000fca00078ef805 */
[----:B------:R0:W-:Y:S01]  /*2bd0*/  STG.E.U8 desc[UR36][R2.64], R5 ;  /* 0x0000000502007986 */ /* 0x0001e2000c101124 */
[----:B------:R-:W-:Y:S05]  /*2be0*/  BRA `(.L_x_42) ;  /* 0x0000000400b07947 */ /* 0x000fea0003800000 */
.L_x_52:
[----:B-1----:R1:W-:Y:S01]  /*2bf0*/  STG.E.U16 desc[UR36][R2.64], R5 ;  /* 0x0000000502007986 */ /* 0x0023e2000c101524 */
[----:B------:R-:W-:Y:S05]  /*2c00*/  BRA `(.L_x_42) ;  /* 0x0000000400a87947 */ /* 0x000fea0003800000 */
.L_x_49:
        /* <DEDUP_REMOVED lines=8> */
[----:B-1----:R-:W-:-:S06]  /*2c90*/  SHF.L.U32 R5, R5, 0x10, RZ ;  /* 0x0000001005057819 */ /* 0x002fcc00000006ff */
[----:B------:R-:W1:Y:S02]  /*2ca0*/  F2I.FTZ.U32.TRUNC.NTZ R5, R5 ;  /* 0x0000000500057305 */ /* 0x000e64000021f000 */
[----:B-1----:R1:W-:Y:S01]  /*2cb0*/  STG.E.U16 desc[UR36][R2.64], R5 ;  /* 0x0000000502007986 */ /* 0x0023e2000c101524 */
[----:B------:R-:W-:Y:S05]  /*2cc0*/  BRA `(.L_x_42) ;  /* 0x0000000400787947 */ /* 0x000fea0003800000 */
.L_x_60:
[----:B-1----:R-:W-:Y:S01]  /*2cd0*/  IMAD.U32 R5, R5, 0x10000, RZ ;  /* 0x0001000005057824 */ /* 0x002fe200078e00ff */
[----:B------:R-:W-:Y:S01]  /*2ce0*/  BSSY.RECONVERGENT B0, `(.L_x_61) ;  /* 0x0000014000007945 */ /* 0x000fe20003800200 */
[----:B0-----:R-:W-:-:S03]  /*2cf0*/  IMAD.MOV.U32 R0, RZ, RZ, 0x80 ;  /* 0x00000080ff007424 */ /* 0x001fc600078e00ff */
[----:B------:R-:W-:-:S04]  /*2d00*/  LOP3.LUT R4, R5, 0x7fffffff, RZ, 0xc0, !PT ;  /* 0x7fffffff05047812 */ /* 0x000fc800078ec0ff */
[----:B------:R-:W-:-:S13]  /*2d10*/  ISETP.GT.U32.AND P0, PT, R4, 0x437fffff, PT ;  /* 0x437fffff0400780c */ /* 0x000fda0003f04070 */
[----:B------:R-:W-:Y:S05]  /*2d20*/  @P0 BRA `(.L_x_62) ;  /* 0x00000000003c0947 */ /* 0x000fea0003800000 */
[----:B------:R-:W-:-:S13]  /*2d30*/  ISETP.GT.U32.AND P0, PT, R4, 0x3bffffff, PT ;  /* 0x3bffffff0400780c */ /* 0x000fda0003f04070 */
[----:B------:R-:W-:Y:S05]  /*2d40*/  @P0 BRA `(.L_x_63) ;  /* 0x0000000000140947 */ /* 0x000fea0003800000 */
[----:B------:R-:W-:-:S05]  /*2d50*/  FADD.FTZ R0, R4, 8192 ;  /* 0x4600000004007421 */ /* 0x000fca0000010000 */
[----:B------:R-:W-:Y:S02]  /*2d60*/  LOP3.LUT P0, R4, R0, 0xff, RZ, 0xc0, !PT ;  /* 0x000000ff00047812 */ /* 0x000fe4000780c0ff */
[----:B------:R-:W-:-:S11]  /*2d70*/  PRMT R0, RZ, 0x7610, R0 ;  /* 0x00007610ff007816 */ /* 0x000fd60000000000 */
[----:B------:R-:W-:Y:S05]  /*2d80*/  @!P0 BRA `(.L_x_62) ;  /* 0x0000000000248947 */ /* 0x000fea0003800000 */
[----:B------:R-:W-:Y:S05]  /*2d90*/  BRA `(.L_x_64) ;  /* 0x0000000000147947 */ /* 0x000fea0003800000 */
.L_x_63:
[----:B------:R-:W-:-:S04]  /*2da0*/  SHF.R.U32.HI R0, RZ, 0x14, R5 ;  /* 0x00000014ff007819 */ /* 0x000fc80000011605 */
[----:B------:R-:W-:-:S04]  /*2db0*/  LOP3.LUT R0, R0, 0x1, RZ, 0xc0, !PT ;  /* 0x0000000100007812 */ /* 0x000fc800078ec0ff */
[----:B------:R-:W-:-:S04]  /*2dc0*/  IADD3 R0, PT, PT, R5, 0x487ffff, R0 ;  /* 0x0487ffff05007810 */ /* 0x000fc80007ffe000 */
[----:B------:R-:W-:-:S04]  /*2dd0*/  SHF.R.U32.HI R0, RZ, 0x14, R0 ;  /* 0x00000014ff007819 */ /* 0x000fc80000011600 */
[----:B------:R-:W-:-:S07]  /*2de0*/  LOP3.LUT R4, R0, 0xff, RZ, 0xc0, !PT ;  /* 0x000000ff00047812 */ /* 0x000fce00078ec0ff */
.L_x_64:
[----:B------:R-:W-:-:S04]  /*2df0*/  SHF.R.U32.HI R5, RZ, 0x18, R5 ;  /* 0x00000018ff057819 */ /* 0x000fc80000011605 */
[----:B------:R-:W-:-:S04]  /*2e00*/  LOP3.LUT R4, R4, 0x80, R5, 0xf8, !PT ;  /* 0x0000008004047812 */ /* 0x000fc800078ef805 */
[----:B------:R-:W-:-:S07]  /*2e10*/  PRMT R0, R4, 0x7610, R0 ;  /* 0x0000761004007816 */ /* 0x000fce0000000000 */
.L_x_62:
[----:B------:R-:W-:Y:S05]  /*2e20*/  BSYNC.RECONVERGENT B0 ;  /* 0x0000000000007941 */ /* 0x000fea0003800200 */
.L_x_61:
[----:B------:R0:W-:Y:S01]  /*2e30*/  STG.E.U8 desc[UR36][R2.64], R0 ;  /* 0x0000000002007986 */ /* 0x0001e2000c101124 */
[----:B------:R-:W-:Y:S05]  /*2e40*/  BRA `(.L_x_42) ;  /* 0x0000000400187947 */ /* 0x000fea0003800000 */
.L_x_59:
[----:B-1----:R-:W-:Y:S01]  /*2e50*/  IMAD.U32 R5, R5, 0x10000, RZ ;  /* 0x0001000005057824 */ /* 0x002fe200078e00ff */
[----:B------:R-:W-:Y:S01]  /*2e60*/  BSSY.RECONVERGENT B0, `(.L_x_65) ;  /* 0x0000014000007945 */ /* 0x000fe20003800200 */
[----:B0-----:R-:W-:-:S03]  /*2e70*/  MOV R0, 0x80 ;  /* 0x0000008000007802 */ /* 0x001fc60000000f00 */
        /* <DEDUP_REMOVED lines=10> */
.L_x_67:
[----:B------:R-:W-:-:S04]  /*2f20*/  SHF.R.U32.HI R0, RZ, 0x15, R5 ;  /* 0x00000015ff007819 */ /* 0x000fc80000011605 */
[----:B------:R-:W-:-:S04]  /*2f30*/  LOP3.LUT R0, R0, 0x1, RZ, 0xc0, !PT ;  /* 0x0000000100007812 */ /* 0x000fc800078ec0ff */
[----:B------:R-:W-:-:S04]  /*2f40*/  IADD3 R0, PT, PT, R5, 0x88fffff, R0 ;  /* 0x088fffff05007810 */ /* 0x000fc80007ffe000 */
[----:B------:R-:W-:-:S04]  /*2f50*/  SHF.R.U32.HI R0, RZ, 0x15, R0 ;  /* 0x00000015ff007819 */ /* 0x000fc80000011600 */
[----:B------:R-:W-:-:S07]  /*2f60*/  LOP3.LUT R4, R0, 0xff, RZ, 0xc0, !PT ;  /* 0x000000ff00047812 */ /* 0x000fce00078ec0ff */
.L_x_68:
[----:B------:R-:W-:-:S04]  /*2f70*/  SHF.R.U32.HI R5, RZ, 0x18, R5 ;  /* 0x00000018ff057819 */ /* 0x000fc80000011605 */
[----:B------:R-:W-:-:S04]  /*2f80*/  LOP3.LUT R4, R4, 0x80, R5, 0xf8, !PT ;  /* 0x0000008004047812 */ /* 0x000fc800078ef805 */
[----:B------:R-:W-:-:S07]  /*2f90*/  PRMT R0, R4, 0x7610, R0 ;  /* 0x0000761004007816 */ /* 0x000fce0000000000 */
.L_x_66:
[----:B------:R-:W-:Y:S05]  /*2fa0*/  BSYNC.RECONVERGENT B0 ;  /* 0x0000000000007941 */ /* 0x000fea0003800200 */
.L_x_65:
[----:B------:R0:W-:Y:S01]  /*2fb0*/  STG.E.U8 desc[UR36][R2.64], R0 ;  /* 0x0000000002007986 */ /* 0x0001e2000c101124 */
[----:B------:R-:W-:Y:S05]  /*2fc0*/  BRA `(.L_x_42) ;  /* 0x0000000000b87947 */ /* 0x000fea0003800000 */
.L_x_58:
[----:B------:R-:W-:-:S09]  /*2fd0*/  UISETP.NE.AND UP0, UPT, UR4, 0x1c, UPT ;  /* 0x0000001c0400788c */ /* 0x000fd2000bf05270 */
[----:B------:R-:W-:Y:S05]  /*2fe0*/  BRA.U !UP0, `(.L_x_69) ;  /* 0x0000000108a47547 */ /* 0x000fea000b800000 */
[----:B------:R-:W-:-:S09]  /*2ff0*/  UISETP.NE.AND UP0, UPT, UR4, 0x1d, UPT ;  /* 0x0000001d0400788c */ /* 0x000fd2000bf05270 */
[----:B------:R-:W-:Y:S05]  /*3000*/  BRA.U !UP0, `(.L_x_70) ;  /* 0x00000001088c7547 */ /* 0x000fea000b800000 */
[----:B------:R-:W-:-:S09]  /*3010*/  UISETP.NE.AND UP0, UPT, UR4, 0x2c, UPT ;  /* 0x0000002c0400788c */ /* 0x000fd2000bf05270 */
[----:B------:R-:W-:Y:S05]  /*3020*/  BRA.U !UP0, `(.L_x_71) ;  /* 0x0000000108447547 */ /* 0x000fea000b800000 */
.L_x_41:
[----:B0-----:R-:W-:Y:S01]  /*3030*/  MOV R0, 0x0 ;  /* 0x0000000000007802 */ /* 0x001fe20000000f00 */
[----:B------:R-:W0:Y:S01]  /*3040*/  LDCU.64 UR6, c[0x4][0x158] ;  /* 0x01002b00ff0677ac */ /* 0x000e220008000a00 */
[----:B------:R-:W-:Y:S02]  /*3050*/  HFMA2 R12, -RZ, RZ, 0, 5.9604644775390625e-08 ;  /* 0x00000001ff0c7431 */ /* 0x000fe400000001ff */
[----:B------:R-:W-:Y:S01]  /*3060*/  IMAD.MOV.U32 R8, RZ, RZ, 0x65 ;  /* 0x00000065ff087424 */ /* 0x000fe200078e00ff */
[----:B------:R2:W3:Y:S01]  /*3070*/  LDC.64 R2, c[0x4][R0] ;  /* 0x0100000000027b82 */ /* 0x0004e20000000a00 */
[----:B------:R-:W4:Y:S01]  /*3080*/  LDCU.64 UR8, c[0x4][0x160] ;  /* 0x01002c00ff0877ac */ /* 0x000f220008000a00 */
[----:B------:R-:W-:Y:S01]  /*3090*/  IMAD.MOV.U32 R13, RZ, RZ, RZ ;  /* 0x000000ffff0d7224 */ /* 0x000fe200078e00ff */
[----:B------:R-:W5:Y:S01]  /*30a0*/  LDCU.64 UR4, c[0x4][0x70] ;  /* 0x01000e00ff0477ac */ /* 0x000f620008000a00 */
[----:B0-----:R-:W-:Y:S02]  /*30b0*/  IMAD.U32 R4, RZ, RZ, UR6 ;  /* 0x00000006ff047e24 */ /* 0x001fe4000f8e00ff */
[----:B-1----:R-:W-:-:S02]  /*30c0*/  IMAD.U32 R5, RZ, RZ, UR7 ;  /* 0x00000007ff057e24 */ /* 0x002fc4000f8e00ff */
[----:B----4-:R-:W-:Y:S01]  /*30d0*/  IMAD.U32 R6, RZ, RZ, UR8 ;  /* 0x00000008ff067e24 */ /* 0x010fe2000f8e00ff */
[----:B------:R-:W-:Y:S01]  /*30e0*/  MOV R7, UR9 ;  /* 0x0000000900077c02 */ /* 0x000fe20008000f00 */
[----:B-----5:R-:W-:Y:S02]  /*30f0*/  IMAD.U32 R10, RZ, RZ, UR4 ;  /* 0x00000004ff0a7e24 */ /* 0x020fe4000f8e00ff */
[----:B--2---:R-:W-:-:S07]  /*3100*/  IMAD.U32 R11, RZ, RZ, UR5 ;  /* 0x00000005ff0b7e24 */ /* 0x004fce000f8e00ff */
[----:B------:R-:W-:-:S07]  /*3110*/  LEPC R20, `(.L_x_72) ;  /* 0x000000001014794e */ /* 0x000fce0000000000 */
[----:B---3--:R-:W-:Y:S05]  /*3120*/  CALL.ABS.NOINC R2 ;  /* 0x0000000002007343 */ /* 0x008fea0003c00000 */
.L_x_72:
[----:B------:R-:W-:Y:S05]  /*3130*/  BRA `(.L_x_42) ;  /* 0x00000000005c7947 */ /* 0x000fea0003800000 */
.L_x_71:
[----:B-1----:R-:W-:-:S05]  /*3140*/  IMAD.U32 R5, R5, 0x10000, RZ ;  /* 0x0001000005057824 */ /* 0x002fca00078e00ff */
[----:B------:R-:W-:-:S04]  /*3150*/  SHF.R.U32.HI R6, RZ, 0x17, R5 ;  /* 0x00000017ff067819 */ /* 0x000fc80000011605 */
[----:B------:R-:W-:-:S04]  /*3160*/  LOP3.LUT R4, R6, 0xff, RZ, 0xc0, !PT ;  /* 0x000000ff06047812 */ /* 0x000fc800078ec0ff */
[----:B------:R-:W-:-:S13]  /*3170*/  ISETP.NE.AND P1, PT, R4, 0xff, PT ;  /* 0x000000ff0400780c */ /* 0x000fda0003f25270 */
[--C-:B0-----:R-:W-:Y:S02]  /*3180*/  @P1 SHF.R.U32.HI R0, RZ, 0x16, R5.reuse ;  /* 0x00000016ff001819 */ /* 0x101fe40000011605 */
[----:B------:R-:W-:Y:S01]  /*3190*/  @P1 LOP3.LUT P0, RZ, R4, 0x3fffff, R5, 0xf8, !PT ;  /* 0x003fffff04ff1812 */ /* 0x000fe2000780f805 */
[----:B------:R-:W-:Y:S01]  /*31a0*/  IMAD.MOV.U32 R5, RZ, RZ, 0xff ;  /* 0x000000ffff057424 */ /* 0x000fe200078e00ff */
[----:B------:R-:W-:-:S04]  /*31b0*/  @P1 LOP3.LUT R0, R0, 0x1, RZ, 0xc0, !PT ;  /* 0x0000000100001812 */ /* 0x000fc800078ec0ff */
[----:B------:R-:W-:Y:S02]  /*31c0*/  @P1 ISETP.EQ.U32.AND P2, PT, R0, 0x1, P0 ;  /* 0x000000010000180c */ /* 0x000fe40000742070 */
[----:B------:R-:W-:Y:S02]  /*31d0*/  PLOP3.LUT P0, PT, PT, PT, PT, 0x80, 0x8 ;  /* 0x000000000008781c */ /* 0x000fe40003f0f070 */
[----:B------:R-:W-:Y:S02]  /*31e0*/  @P1 PLOP3.LUT P0, PT, P2, PT, PT, 0x80, 0x8 ;  /* 0x000000000008181c */ /* 0x000fe4000170f070 */
[----:B------:R-:W-:-:S11]  /*31f0*/  @P1 IADD3 R0, PT, PT, R6, 0x1, RZ ;  /* 0x0000000106001810 */ /* 0x000fd60007ffe0ff */
[----:B------:R-:W-:-:S04]  /*3200*/  @!P0 IMAD.MOV R0, RZ, RZ, R6 ;  /* 0x000000ffff008224 */ /* 0x000fc800078e0206 */
[----:B------:R-:W-:-:S05]  /*3210*/  @P1 IMAD.MOV.U32 R5, RZ, RZ, R0 ;  /* 0x000000ffff051224 */ /* 0x000fca00078e0000 */
[----:B------:R0:W-:Y:S01]  /*3220*/  STG.E.U8 desc[UR36][R2.64], R5 ;  /* 0x0000000502007986 */ /* 0x0001e2000c101124 */
[----:B------:R-:W-:Y:S05]  /*3230*/  BRA `(.L_x_42) ;  /* 0x00000000001c7947 */ /* 0x000fea0003800000 */
.L_x_70:
[----:B-1----:R-:W-:-:S06]  /*3240*/  IMAD.U32 R5, R5, 0x10000, RZ ;  /* 0x0001000005057824 */ /* 0x002fcc00078e00ff */
[----:B------:R-:W1:Y:S02]  /*3250*/  F2I.U64.TRUNC R4, R5 ;  /* 0x0000000500047311 */ /* 0x000e64000020d800 */
[----:B-1----:R1:W-:Y:S01]  /*3260*/  STG.E.64 desc[UR36][R2.64], R4 ;  /* 0x0000000402007986 */ /* 0x0023e2000c101b24 */
[----:B------:R-:W-:Y:S05]  /*3270*/  BRA `(.L_x_42) ;  /* 0x00000000000c7947 */ /* 0x000fea0003800000 */
.L_x_69:
[----:B-1----:R-:W-:-:S06]  /*3280*/  SHF.L.U32 R5, R5, 0x10, RZ ;  /* 0x0000001005057819 */ /* 0x002fcc00000006ff */
[----:B------:R-:W1:Y:S02]  /*3290*/  F2I.FTZ.U32.TRUNC.NTZ R5, R5 ;  /* 0x0000000500057305 */ /* 0x000e64000021f000 */
[----:B-1----:R1:W-:Y:S02]  /*32a0*/  STG.E desc[UR36][R2.64], R5 ;  /* 0x0000000502007986 */ /* 0x0023e4000c101924 */
.L_x_42:
[----:B------:R-:W-:-:S07]  /*32b0*/  VIADD R17, R17, 0x80 ;  /* 0x0000008011117836 */ /* 0x000fce0000000000 */
.L_x_1:
[----:B------:R-:W-:Y:S05]  /*32c0*/  BSYNC.RECONVERGENT B6 ;  /* 0x0000000000067941 */ /* 0x000fea0003800200 */
.L_x_0:
[----:B------:R-:W5:Y:S01]  /*32d0*/  LDCU UR4, c[0x0][0x380] ;  /* 0x00007000ff0477ac */ /* 0x000f620008000800 */
[----:B------:R-:W-:Y:S01]  /*32e0*/  BSSY.RECONVERGENT B6, `(.L_x_73) ;  /* 0x000031e000067945 */ /* 0x000fe20003800200 */
[----:B-----5:R-:W-:-:S13]  /*32f0*/  ISETP.GE.AND P0, PT, R17, UR4, PT ;  /* 0x0000000411007c0c */ /* 0x020fda000bf06270 */
[----:B------:R-:W-:Y:S05]  /*3300*/  @P0 BRA `(.L_x_74) ;  /* 0x00000030006c0947 */ /* 0x000fea0003800000 */
[----:B------:R-:W5:Y:S01]  /*3310*/  LDCU UR4, c[0x0][0x388] ;  /* 0x00007100ff0477ac */ /* 0x000f620008000800 */
[----:B0-----:R-:W-:Y:S02]  /*3320*/  IMAD.MOV.U32 R0, RZ, RZ, RZ ;  /* 0x000000ffff007224 */ /* 0x001fe400078e00ff */
[----:B------:R-:W-:Y:S01]  /*3330*/  IMAD.MOV.U32 R16, RZ, RZ, RZ ;  /* 0x000000ffff107224 */ /* 0x000fe200078e00ff */
[----:B-----5:R-:W-:-:S09]  /*3340*/  UISETP.NE.AND UP0, UPT, UR4, URZ, UPT ;  /* 0x000000ff0400728c */ /* 0x020fd2000bf05270 */
[----:B------:R-:W-:Y:S05]  /*3350*/  BRA.U !UP0, `(.L_x_75) ;  /* 0x0000001108a87547 */ /* 0x000fea000b800000 */
[----:B------:R-:W1:Y:S01]  /*3360*/  LDCU.64 UR4, c[0x0][0x390] ;  /* 0x00007200ff0477ac */ /* 0x000e620008000a00 */
[----:B------:R-:W-:Y:S01]  /*3370*/  HFMA2 R16, -RZ, RZ, 0, 0 ;  /* 0x00000000ff107431 */ /* 0x000fe200000001ff */
[----:B------:R-:W0:Y:S01]  /*3380*/  LDCU UR6, c[0x0][0x38c] ;  /* 0x00007180ff0677ac */ /* 0x000e220008000800 */
[----:B------:R-:W5:Y:S01]  /*3390*/  LDCU.64 UR8, c[0x0][0x4b8] ;  /* 0x00009700ff0877ac */ /* 0x000f620008000a00 */
[----:B------:R-:W-:Y:S02]  /*33a0*/  UISETP.NE.AND UP0, UPT, UR40, URZ, UPT ;  /* 0x000000ff2800728c */ /* 0x000fe4000bf05270 */
[----:B-1234-:R-:W-:-:S05]  /*33b0*/  IMAD.HI.U32 R2, R17, UR4, R16 ;  /* 0x0000000411027c27 */ /* 0x01efca000f8e0010 */
[----:B------:R-:W-:-:S05]  /*33c0*/  SHF.R.U32.HI R3, RZ, UR5, R2 ;  /* 0x00000005ff037c19 */ /* 0x000fca0008011602 */
[----:B------:R-:W-:-:S04]  /*33d0*/  IMAD.MOV R0, RZ, RZ, -R3 ;  /* 0x000000ffff007224 */ /* 0x000fc800078e0a03 */
[----:B0-----:R-:W-:-:S04]  /*33e0*/  IMAD R0, R0, UR6, R17 ;  /* 0x0000000600007c24 */ /* 0x001fc8000f8e0211 */
[C---:B-----5:R-:W-:Y:S02]  /*33f0*/  IMAD R16, R0.reuse, UR8, RZ ;  /* 0x0000000800107c24 */ /* 0x060fe4000f8e02ff */
        /* <DEDUP_REMOVED lines=15> */
[----:B------:R-:W-:Y:S01]  /*34f0*/  MOV R4, RZ ;  /* 0x000000ff00047202 */ /* 0x000fe20000000f00 */
[----:B------:R-:W1:Y:S01]  /*3500*/  LDCU UR6, c[0x0][0x3a4] ;  /* 0x00007480ff0677ac */ /* 0x000e620008000800 */
[----:B------:R-:W2:Y:S01]  /*3510*/  LDCU.64 UR8, c[0x0][0x4c8] ;  /* 0x00009900ff0877ac */ /* 0x000ea20008000a00 */
[----:B------:R-:W-:Y:S02]  /*3520*/  UISETP.NE.AND UP0, UPT, UR38, 0x3, UPT ;  /* 0x000000032600788c */ /* 0x000fe4000bf05270 */
[----:B0-----:R-:W-:-:S05]  /*3530*/  IMAD.HI.U32 R2, R5, UR4, R4 ;  /* 0x0000000405027c27 */ /* 0x001fca000f8e0004 */
[----:B------:R-:W-:-:S05]  /*3540*/  SHF.R.U32.HI R3, RZ, UR5, R2 ;  /* 0x00000005ff037c19 */ /* 0x000fca0008011602 */
[----:B------:R-:W-:-:S04]  /*3550*/  IMAD.MOV R4, RZ, RZ, -R3 ;  /* 0x000000ffff047224 */ /* 0x000fc800078e0a03 */
        /* <DEDUP_REMOVED lines=17> */
[----:B------:R-:W-:Y:S01]  /*3670*/  HFMA2 R4, -RZ, RZ, 0, 0 ;  /* 0x00000000ff047431 */ /* 0x000fe200000001ff */
        /* <DEDUP_REMOVED lines=160> */
[----:B-1----:R-:W-:-:S04]  /*4080*/  SHF.R.U32.HI R5, RZ, UR4, R4 ;  /* 0x00000004ff057c19 */ /* 0x002fc80008011604 */
[----:B------:R-:W-:-:S05]  /*4090*/  IADD3 R2, PT, PT, -R5, RZ, RZ ;  /* 0x000000ff05027210 */ /* 0x000fca0007ffe1ff */
        /* <DEDUP_REMOVED lines=81> */
[----:B------:R-:W-:-:S05]  /*45b0*/  SHF.R.U32.HI R2, RZ, UR5, R2 ;  /* 0x00000005ff027c19 */ /* 0x000fca0008011602 */
[----:B------:R-:W-:-:S04]  /*45c0*/  IMAD.MOV R3, RZ, RZ, -R2 ;  /* 0x000000ffff037224 */ /* 0x000fc800078e0a02 */
[----:B-1----:R-:W-:-:S04]  /*45d0*/  IMAD R5, R3, UR6, R5 ;  /* 0x0000000603057c24 */ /* 0x002fc8000f8e0205 */
[C---:B--2---:R-:W-:Y:S02]  /*45e0*/  IMAD R16, R5.reuse, UR8, R16 ;  /* 0x0000000805107c24 */ /* 0x044fe4000f8e0210 */
[----:B------:R-:W-:-:S07]  /*45f0*/  IMAD R0, R5, UR9, R0 ;  /* 0x0000000905007c24 */ /* 0x000fce000f8e0200 */
.L_x_75:
[----:B------:R-:W1:Y:S01]  /*4600*/  LDCU.64 UR6, c[0x0][0x588] ;  /* 0x0000b100ff0677ac */ /* 0x000e620008000a00 */
[----:B------:R-:W-:-:S04]  /*4610*/  UPRMT UR4, UR41, 0x9910, URZ ;  /* 0x0000991029047896 */ /* 0x000fc800080000ff */
[----:B------:R-:W-:Y:S01]  /*4620*/  UISETP.GT.AND UP0, UPT, UR4, 0x9, UPT ;  /* 0x000000090400788c */ /* 0x000fe2000bf04270 */
[----:B-1234-:R-:W-:-:S04]  /*4630*/  IADD3 R2, P0, PT, R0, UR6, RZ ;  /* 0x0000000600027c10 */ /* 0x01efc8000ff1e0ff */
[----:B------:R-:W-:-:S04]  /*4640*/  IADD3.X R3, PT, PT, RZ, UR7, RZ, P0, !PT ;  /* 0x00000007ff037c10 */ /* 0x000fc800087fe4ff */
        /* <DEDUP_REMOVED lines=13> */
.L_x_79:
[----:B------:R-:W2:Y:S02]  /*4720*/  LDG.E.U8 R2, desc[UR36][R2.64] ;  /* 0x0000002402027981 */ /* 0x000ea4000c1e1100 */
[----:B--2---:R-:W-:-:S04]  /*4730*/  I2FP.F32.U32 R0, R2 ;  /* 0x0000000200007245 */ /* 0x004fc80000201000 */
[----:B------:R-:W-:Y:S01]  /*4740*/  F2FP.BF16.F32.PACK_AB R0, RZ, R0 ;  /* 0x00000000ff00723e */ /* 0x000fe200000010ff */
[----:B------:R-:W-:Y:S06]  /*4750*/  BRA `(.L_x_81) ;  /* 0x0000000c00847947 */ /* 0x000fec0003800000 */
.L_x_78:
        /* <DEDUP_REMOVED lines=10> */
.L_x_83:
[----:B------:R-:W2:Y:S02]  /*4800*/  LDG.E R2, desc[UR36][R2.64] ;  /* 0x0000002402027981 */ /* 0x000ea4000c1e1900 */
[----:B--2---:R-:W-:-:S04]  /*4810*/  I2FP.F32.S32 R0, R2 ;  /* 0x0000000200007245 */ /* 0x004fc80000201400 */
[----:B------:R-:W-:Y:S01]  /*4820*/  F2FP.BF16.F32.PACK_AB R0, RZ, R0 ;  /* 0x00000000ff00723e */ /* 0x000fe200000010ff */
[----:B------:R-:W-:Y:S06]  /*4830*/  BRA `(.L_x_81) ;  /* 0x0000000c004c7947 */ /* 0x000fec0003800000 */
.L_x_82:
[----:B------:R-:W2:Y:S02]  /*4840*/  LDG.E.U16 R2, desc[UR36][R2.64] ;  /* 0x0000002402027981 */ /* 0x000ea4000c1e1500 */
[----:B--2---:R-:W0:Y:S02]  /*4850*/  I2F.S16 R0, R2 ;  /* 0x0000000200007306 */ /* 0x004e240000101400 */
[----:B0-----:R-:W-:Y:S01]  /*4860*/  F2FP.BF16.F32.PACK_AB R0, RZ, R0 ;  /* 0x00000000ff00723e */ /* 0x001fe200000010ff */
[----:B------:R-:W-:Y:S06]  /*4870*/  BRA `(.L_x_81) ;  /* 0x0000000c003c7947 */ /* 0x000fec0003800000 */
.L_x_77:
        /* <DEDUP_REMOVED lines=9> */
.L_x_85:
[----:B------:R-:W2:Y:S02]  /*4910*/  LDG.E.U16 R0, desc[UR36][R2.64] ;  /* 0x0000002402007981 */ /* 0x000ea4000c1e1500 */
[----:B--2---:R-:W-:-:S05]  /*4920*/  HADD2.F32 R0, -RZ, R0.H0_H0 ;  /* 0x20000000ff007230 */ /* 0x004fca0000004100 */
[----:B------:R-:W-:Y:S01]  /*4930*/  F2FP.BF16.F32.PACK_AB R0, RZ, R0 ;  /* 0x00000000ff00723e */ /* 0x000fe200000010ff */
[----:B------:R-:W-:Y:S06]  /*4940*/  BRA `(.L_x_81) ;  /* 0x0000000c00087947 */ /* 0x000fec0003800000 */
.L_x_84:
        /* <DEDUP_REMOVED lines=9> */
.L_x_87:
[----:B------:R-:W2:Y:S02]  /*49e0*/  LDG.E.U16 R2, desc[UR36][R2.64] ;  /* 0x0000002402027981 */ /* 0x000ea4000c1e1500 */
[----:B--2---:R-:W-:-:S05]  /*49f0*/  HADD2.F32 R0, -RZ, R2.H0_H0 ;  /* 0x20000002ff007230 */ /* 0x004fca0000004100 */
[----:B------:R-:W-:Y:S01]  /*4a00*/  F2FP.BF16.F32.PACK_AB R0, RZ, R0 ;  /* 0x00000000ff00723e */ /* 0x000fe200000010ff */
[----:B------:R-:W-:Y:S06]  /*4a10*/  BRA `(.L_x_81) ;  /* 0x0000000800d47947 */ /* 0x000fec0003800000 */
.L_x_86:
        /* <DEDUP_REMOVED lines=8> */
.L_x_76:
        /* <DEDUP_REMOVED lines=13> */
.L_x_90:
        /* <DEDUP_REMOVED lines=8> */
.L_x_89:
        /* <DEDUP_REMOVED lines=16> */
[C---:B------:R-:W-:Y:S02]  /*4cf0*/  SHF.L.U32 R6, R4.reuse, R5, RZ ;  /* 0x0000000504067219 */ /* 0x040fe400000006ff */
[----:B------:R-:W-:Y:S02]  /*4d00*/  IADD3 R5, PT, PT, R4, 0x1000000, RZ ;  /* 0x0100000004057810 */ /* 0x000fe40007ffe0ff */
[----:B------:R-:W-:Y:S02]  /*4d10*/  LEA.HI R6, R6, -R7, RZ, 0x1c ;  /* 0x8000000706067211 */ /* 0x000fe400078fe0ff */
[----:B------:R-:W-:-:S03]  /*4d20*/  SHF.R.S32.HI R5, RZ, 0x8, R5 ;  /* 0x00000008ff057819 */ /* 0x000fc60000011405 */
[----:B------:R-:W-:-:S05]  /*4d30*/  VIADD R6, R6, 0x3c000000 ;  /* 0x3c00000006067836 */ /* 0x000fca0000000000 */
[----:B------:R-:W-:-:S04]  /*4d40*/  LOP3.LUT R5, R6, 0x7f800000, R5, 0xf8, !PT ;  /* 0x7f80000006057812 */ /* 0x000fc800078ef805 */
[----:B------:R-:W-:-:S04]  /*4d50*/  SEL R5, R5, RZ, P0 ;  /* 0x000000ff05057207 */ /* 0x000fc80000000000 */
[----:B------:R-:W-:-:S04]  /*4d60*/  LOP3.LUT R5, R5, 0x80000000, R0, 0xf8, !PT ;  /* 0x8000000005057812 */ /* 0x000fc800078ef800 */
[----:B------:R-:W-:-:S04]  /*4d70*/  F2FP.BF16.F32.PACK_AB R5, RZ, R5 ;  /* 0x00000005ff05723e */ /* 0x000fc800000010ff */
[----:B------:R-:W-:Y:S01]  /*4d80*/  PRMT R0, R5, 0x7610, R0 ;  /* 0x0000761005007816 */ /* 0x000fe20000000000 */
[----:B------:R-:W-:Y:S06]  /*4d90*/  BRA `(.L_x_81) ;  /* 0x0000000400f47947 */ /* 0x000fec0003800000 */
.L_x_92:
[----:B------:R-:W2:Y:S02]  /*4da0*/  LDG.E.U8 R2, desc[UR36][R2.64] ;  /* 0x0000002402027981 */ /* 0x000ea4000c1e1100 */
[C---:B--2---:R-:W-:Y:S01]  /*4db0*/  IMAD.SHL.U32 R0, R2.reuse, 0x2000000, RZ ;  /* 0x0200000002007824 */ /* 0x044fe200078e00ff */
[----:B------:R-:W-:-:S04]  /*4dc0*/  SHF.L.U32 R5, R2, 0x8, RZ ;  /* 0x0000000802057819 */ /* 0x000fc800000006ff */
[----:B------:R-:W-:-:S13]  /*4dd0*/  ISETP.GE.U32.AND P0, PT, R0, 0x8000000, PT ;  /* 0x080000000000780c */ /* 0x000fda0003f06070 */
[C---:B------:R-:W-:Y:S02]  /*4de0*/  @!P0 LOP3.LUT R4, R5.reuse, 0x7f00, RZ, 0xc0, !PT ;  /* 0x00007f0005048812 */ /* 0x040fe400078ec0ff */
[----:B------:R-:W-:Y:S02]  /*4df0*/  @P0 LEA.HI R0, R0, 0x70000000, RZ, 0x1c ;  /* 0x7000000000000811 */ /* 0x000fe400078fe0ff */
[----:B------:R-:W-:Y:S02]  /*4e00*/  @!P0 LOP3.LUT R4, R4, 0x3f000000, RZ, 0xfc, !PT ;  /* 0x3f00000004048812 */ /* 0x000fe400078efcff */
[----:B------:R-:W-:Y:S01]  /*4e10*/  PRMT R5, R5, 0x9910, RZ ;  /* 0x0000991005057816 */ /* 0x000fe200000000ff */
[----:B------:R-:W-:Y:S02]  /*4e20*/  @P0 FMUL.FTZ R0, R0, 1.9259299443872358531e-34 ;  /* 0x0780000000000820 */ /* 0x000fe40000410000 */
[----:B------:R-:W-:-:S05]  /*4e30*/  @!P0 FADD.FTZ R0, R4, -0.5 ;  /* 0xbf00000004008421 */ /* 0x000fca0000010000 */
[----:B------:R-:W-:-:S04]  /*4e40*/  LOP3.LUT R0, R0, 0x80000000, R5, 0xf8, !PT ;  /* 0x8000000000007812 */ /* 0x000fc800078ef805 */
[----:B------:R-:W-:Y:S01]  /*4e50*/  F2FP.BF16.F32.PACK_AB R0, RZ, R0 ;  /* 0x00000000ff00723e */ /* 0x000fe200000010ff */
[----:B------:R-:W-:Y:S06]  /*4e60*/  BRA `(.L_x_81) ;  /* 0x0000000400c07947 */ /* 0x000fec0003800000 */
.L_x_91:
[----:B------:R0:W5:Y:S01]  /*4e70*/  LDG.E.U16 R0, desc[UR36][R2.64] ;  /* 0x0000002402007981 */ /* 0x000162000c1e1500 */
[----:B------:R-:W-:Y:S05]  /*4e80*/  BRA `(.L_x_81) ;  /* 0x0000000400b87947 */ /* 0x000fea0003800000 */
.L_x_88:
        /* <DEDUP_REMOVED lines=12> */
.L_x_95:
[----:B------:R-:W2:Y:S01]  /*4f50*/  LDG.E.U8 R3, desc[UR36][R2.64] ;  /* 0x0000002402037981 */ /* 0x000ea2000c1e1100 */
[----:B------:R-:W-:Y:S01]  /*4f60*/  BSSY.RECONVERGENT B0, `(.L_x_96) ;  /* 0x0000018000007945 */ /* 0x000fe20003800200 */
[----:B------:R-:W-:Y:S01]  /*4f70*/  IMAD.MOV.U32 R0, RZ, RZ, RZ ;  /* 0x000000ffff007224 */ /* 0x000fe200078e00ff */
        /* <DEDUP_REMOVED lines=8> */
[----:B------:R-:W-:-:S04]  /*5000*/  SHF.R.U32.HI R0, RZ, 0x7, R3 ;  /* 0x00000007ff007819 */ /* 0x000fc80000011603 */
[----:B------:R-:W-:Y:S02]  /*5010*/  SHF.L.U32 R7, R0, 0x1f, RZ ;  /* 0x0000001f00077819 */ /* 0x000fe400000006ff */
        /* <DEDUP_REMOVED lines=8> */
.L_x_99:
[----:B------:R-:W-:Y:S05]  /*50a0*/  BSYNC.RECONVERGENT B1 ;  /* 0x0000000000017941 */ /* 0x000fea0003800200 */
.L_x_98:
[----:B------:R-:W-:Y:S01]  /*50b0*/  IMAD.SHL.U32 R0, R0, 0x100000, RZ ;  /* 0x0010000000007824 */ /* 0x000fe200078e00ff */
[----:B------:R-:W-:-:S04]  /*50c0*/  LEA R2, R2, 0x3b800000, 0x17 ;  /* 0x3b80000002027811 */ /* 0x000fc800078eb8ff */
[----:B------:R-:W-:-:S07]  /*50d0*/  LOP3.LUT R0, R2, R0, R7, 0xfe, !PT ;  /* 0x0000000002007212 */ /* 0x000fce00078efe07 */
.L_x_97:
[----:B------:R-:W-:Y:S05]  /*50e0*/  BSYNC.RECONVERGENT B0 ;  /* 0x0000000000007941 */ /* 0x000fea0003800200 */
.L_x_96:
[----:B------:R-:W-:Y:S01]  /*50f0*/  F2FP.BF16.F32.PACK_AB R0, RZ, R0 ;  /* 0x00000000ff00723e */ /* 0x000fe200000010ff */
[----:B------:R-:W-:Y:S06]  /*5100*/  BRA `(.L_x_81) ;  /* 0x0000000400187947 */ /* 0x000fec0003800000 */
.L_x_94:
[----:B------:R-:W2:Y:S01]  /*5110*/  LDG.E.U8 R3, desc[UR36][R2.64] ;  /* 0x0000002402037981 */ /* 0x000ea2000c1e1100 */
[----:B------:R-:W-:Y:S01]  /*5120*/  BSSY.RECONVERGENT B0, `(.L_x_100) ;  /* 0x0000018000007945 */ /* 0x000fe20003800200 */
[----:B------:R-:W-:Y:S02]  /*5130*/  MOV R0, RZ ;  /* 0x000000ff00007202 */ /* 0x000fe40000000f00 */
        /* <DEDUP_REMOVED lines=14> */
[----:B------:R-:W-:Y:S02]  /*5220*/  IADD3 R5, PT, PT, R3, -0x1d, RZ ;  /* 0xffffffe303057810 */ /* 0x000fe40007ffe0ff */
[----:B------:R-:W-:Y:S02]  /*5230*/  IADD3 R2, PT, PT, R2, 0x1e, -R3 ;  /* 0x0000001e02027810 */ /* 0x000fe40007ffe803 */
[----:B------:R-:W-:-:S04]  /*5240*/  SHF.L.U32 R5, R0, R5, RZ ;  /* 0x0000000500057219 */ /* 0x000fc800000006ff */
[----:B------:R-:W-:-:S07]  /*5250*/  LOP3.LUT R0, R5, 0x3, RZ, 0xc0, !PT ;  /* 0x0000000305007812 */ /* 0x000fce00078ec0ff */
.L_x_103:
[----:B------:R-:W-:Y:S05]  /*5260*/  BSYNC.RECONVERGENT B1 ;  /* 0x0000000000017941 */ /* 0x000fea0003800200 */
.L_x_102:
[----:B------:R-:W-:Y:S01]  /*5270*/  IMAD.SHL.U32 R0, R0, 0x200000, RZ ;  /* 0x0020000000007824 */ /* 0x000fe200078e00ff */
[----:B------:R-:W-:-:S04]  /*5280*/  LEA R2, R2, 0x37800000, 0x17 ;  /* 0x3780000002027811 */ /* 0x000fc800078eb8ff */
[----:B------:R-:W-:-:S07]  /*5290*/  LOP3.LUT R0, R2, R0, R7, 0xfe, !PT ;  /* 0x0000000002007212 */ /* 0x000fce00078efe07 */
.L_x_101:
[----:B------:R-:W-:Y:S05]  /*52a0*/  BSYNC.RECONVERGENT B0 ;  /* 0x0000000000007941 */ /* 0x000fea0003800200 */
.L_x_100:
[----:B------:R-:W-:Y:S01]  /*52b0*/  F2FP.BF16.F32.PACK_AB R0, RZ, R0 ;  /* 0x00000000ff00723e */ /* 0x000fe200000010ff */
[----:B------:R-:W-:Y:S06]  /*52c0*/  BRA `(.L_x_81) ;  /* 0x0000000000a87947 */ /* 0x000fec0003800000 */
.L_x_93:
[----:B------:R-:W-:-:S09]  /*52d0*/  UISETP.NE.AND UP0, UPT, UR4, 0x1c, UPT ;  /* 0x0000001c0400788c */ /* 0x000fd2000bf05270 */
[----:B------:R-:W-:Y:S05]  /*52e0*/  BRA.U !UP0, `(.L_x_104) ;  /* 0x0000000108947547 */ /* 0x000fea000b800000 */
[----:B------:R-:W-:-:S09]  /*52f0*/  UISETP.NE.AND UP0, UPT, UR4, 0x1d, UPT ;  /* 0x0000001d0400788c */ /* 0x000fd2000bf05270 */
[----:B------:R-:W-:Y:S05]  /*5300*/  BRA.U !UP0, `(.L_x_105) ;  /* 0x00000001087c7547 */ /* 0x000fea000b800000 */
[----:B------:R-:W-:-:S09]  /*5310*/  UISETP.NE.AND UP0, UPT, UR4, 0x2c, UPT ;  /* 0x0000002c0400788c */ /* 0x000fd2000bf05270 */
[----:B------:R-:W-:Y:S05]  /*5320*/  BRA.U UP0, `(.L_x_80) ;  /* 0x00000001002c7547 */ /* 0x000fea000b800000 */
[----:B------:R-:W2:Y:S01]  /*5330*/  LDG.E.U8 R2, desc[UR36][R2.64] ;  /* 0x0000002402027981 */ /* 0x000ea2000c1e1100 */
[----:B------:R-:W-:Y:S01]  /*5340*/  BSSY.RECONVERGENT B0, `(.L_x_106) ;  /* 0x0000007000007945 */ /* 0x000fe20003800200 */
[----:B------:R-:W-:Y:S01]  /*5350*/  IMAD.MOV.U32 R0, RZ, RZ, 0x400000 ;  /* 0x00400000ff007424 */ /* 0x000fe200078e00ff */
[----:B--2---:R-:W-:-:S13]  /*5360*/  ISETP.NE.AND P0, PT, R2, RZ, PT ;  /* 0x000000ff0200720c */ /* 0x004fda0003f05270 */
[----:B------:R-:W-:Y:S05]  /*5370*/  @!P0 BRA `(.L_x_107) ;  /* 0x00000000000c8947 */ /* 0x000fea0003800000 */
[----:B------:R-:W-:-:S13]  /*5380*/  ISETP.NE.AND P0, PT, R2, 0xff, PT ;  /* 0x000000ff0200780c */ /* 0x000fda0003f05270 */
[----:B------:R-:W-:Y:S01]  /*5390*/  @!P0 MOV R0, 0x7f800001 ;  /* 0x7f80000100008802 */ /* 0x000fe20000000f00 */
[----:B------:R-:W-:-:S07]  /*53a0*/  @P0 IMAD.SHL.U32 R0, R2, 0x800000, RZ ;  /* 0x0080000002000824 */ /* 0x000fce00078e00ff */
.L_x_107:
[----:B------:R-:W-:Y:S05]  /*53b0*/  BSYNC.RECONVERGENT B0 ;  /* 0x0000000000007941 */ /* 0x000fea0003800200 */
.L_x_106:
[----:B------:R-:W-:Y:S01]  /*53c0*/  F2FP.BF16.F32.PACK_AB R0, RZ, R0 ;  /* 0x00000000ff00723e */ /* 0x000fe200000010ff */
[----:B------:R-:W-:Y:S06]  /*53d0*/  BRA `(.L_x_81) ;  /* 0x0000000000647947 */ /* 0x000fec0003800000 */
.L_x_80:
        /* <DEDUP_REMOVED lines=8> */
[----:B0-----:R-:W-:Y:S01]  /*5460*/  IMAD.U32 R4, RZ, RZ, UR4 ;  /* 0x00000004ff047e24 */ /* 0x001fe2000f8e00ff */
[----:B------:R-:W-:Y:S01]  /*5470*/  MOV R5, UR5 ;  /* 0x0000000500057c02 */ /* 0x000fe20008000f00 */
[----:B-1----:R-:W-:-:S02]  /*5480*/  IMAD.U32 R6, RZ, RZ, UR6 ;  /* 0x00000006ff067e24 */ /* 0x002fc4000f8e00ff */
[----:B------:R-:W-:Y:S01]  /*5490*/  IMAD.U32 R7, RZ, RZ, UR7 ;  /* 0x00000007ff077e24 */ /* 0x000fe2000f8e00ff */
[----:B---3--:R-:W-:Y:S01]  /*54a0*/  MOV R10, UR8 ;  /* 0x00000008000a7c02 */ /* 0x008fe20008000f00 */
[----:B------:R-:W-:-:S07]  /*54b0*/  IMAD.U32 R11, RZ, RZ, UR9 ;  /* 0x00000009ff0b7e24 */ /* 0x000fce000f8e00ff */
[----:B------:R-:W-:-:S07]  /*54c0*/  LEPC R20, `(.L_x_108) ;  /* 0x000000001014794e */ /* 0x000fce0000000000 */
[----:B--2---:R-:W-:Y:S05]  /*54d0*/  CALL.ABS.NOINC R2 ;  /* 0x0000000002007343 */ /* 0x004fea0003c00000 */
.L_x_108:
[----:B------:R-:W-:Y:S01]  /*54e0*/  PRMT R0, RZ, 0x7610, R0 ;  /* 0x00007610ff007816 */ /* 0x000fe20000000000 */
[----:B------:R-:W-:Y:S06]  /*54f0*/  BRA `(.L_x_81) ;  /* 0x00000000001c7947 */ /* 0x000fec0003800000 */
.L_x_105:
[----:B------:R-:W2:Y:S02]  /*5500*/  LDG.E.64 R2, desc[UR36][R2.64] ;  /* 0x0000002402027981 */ /* 0x000ea4000c1e1b00 */
[----:B--2---:R-:W0:Y:S02]  /*5510*/  I2F.U64 R0, R2 ;  /* 0x0000000200007312 */ /* 0x004e240000301000 */
[----:B0-----:R-:W-:Y:S01]  /*5520*/  F2FP.BF16.F32.PACK_AB R0, RZ, R0 ;  /* 0x00000000ff00723e */ /* 0x001fe200000010ff */
[----:B------:R-:W-:Y:S06]  /*5530*/  BRA `(.L_x_81) ;  /* 0x00000000000c7947 */ /* 0x000fec0003800000 */
.L_x_104:
[----:B------:R-:W2:Y:S02]  /*5540*/  LDG.E R2, desc[UR36][R2.64] ;  /* 0x0000002402027981 */ /* 0x000ea4000c1e1900 */
[----:B--2---:R-:W-:-:S04]  /*5550*/  I2FP.F32.U32 R0, R2 ;  /* 0x0000000200007245 */ /* 0x004fc80000201000 */
[----:B------:R-:W-:-:S07]  /*5560*/  F2FP.BF16.F32.PACK_AB R0, RZ, R0 ;  /* 0x00000000ff00723e */ /* 0x000fce00000010ff */
.L_x_81:
[----:B-----5:R-:W-:Y:S01]  /*5570*/  IMAD.U32 R0, R0, 0x10000, RZ ;  /* 0x0001000000007824 */ /* 0x020fe200078e00ff */
[----:B------:R-:W0:Y:S01]  /*5580*/  LDCU.64 UR6, c[0x0][0x580] ;  /* 0x0000b000ff0677ac */ /* 0x000e220008000a00 */
[----:B------:R-:W-:-:S04]  /*5590*/  UPRMT UR4, UR42, 0x9910, URZ ;  /* 0x000099102a047896 */ /* 0x000fc800080000ff */
[----:B------:R-:W1:Y:S01]  /*55a0*/  MUFU.TANH R0, R0 ;  /* 0x0000000000007308 */ /* 0x000e620000002400 */
[----:B------:R-:W-:Y:S01]  /*55b0*/  UISETP.GT.AND UP0, UPT, UR4, 0x9, UPT ;  /* 0x000000090400788c */ /* 0x000fe2000bf04270 */
[----:B0-----:R-:W-:-:S06]  /*55c0*/  IADD3 R2, P0, PT, R16, UR6, RZ ;  /* 0x0000000610027c10 */ /* 0x001fcc000ff1e0ff */
[----:B-1----:R0:W1:Y:S01]  /*55d0*/  F2F.BF16.F32 R5, R0 ;  /* 0x0000000000057304 */ /* 0x0020620000202000 */
[----:B------:R-:W-:Y:S01]  /*55e0*/  IADD3.X R3, PT, PT, RZ, UR7, RZ, P0, !PT ;  /* 0x00000007ff037c10 */ /* 0x000fe200087fe4ff */
        /* <DEDUP_REMOVED lines=13> */
.L_x_112:
[----:B-1----:R-:W-:-:S06]  /*56c0*/  IMAD.U32 R5, R5, 0x10000, RZ ;  /* 0x0001000005057824 */ /* 0x002fcc00078e00ff */
[----:B------:R-:W1:Y:S02]  /*56d0*/  F2I.S64.TRUNC R4, R5 ;  /* 0x0000000500047311 */ /* 0x000e64000020d900 */
[----:B-1----:R1:W-:Y:S01]  /*56e0*/  STG.E.U8 desc[UR36][R2.64], R4 ;  /* 0x0000000402007986 */ /* 0x0023e2000c101124 */
[----:B------:R-:W-:Y:S05]  /*56f0*/  BRA `(.L_x_114) ;  /* 0x0000000c006c7947 */ /* 0x000fea0003800000 */
.L_x_111:
[----:B------:R-:W-:-:S09]  /*5700*/  UISETP.NE.AND UP0, UPT, UR4, 0x2, UPT ;  /* 0x000000020400788c */ /* 0x000fd2000bf05270 */
[----:B------:R-:W-:Y:S05]  /*5710*/  BRA.U !UP0, `(.L_x_115) ;  /* 0x0000000108307547 */ /* 0x000fea000b800000 */
[----:B------:R-:W-:-:S09]  /*5720*/  UISETP.NE.AND UP0, UPT, UR4, 0x3, UPT ;  /* 0x000000030400788c */ /* 0x000fd2000bf05270 */
[----:B------:R-:W-:Y:S05]  /*5730*/  BRA.U !UP0, `(.L_x_116) ;  /* 0x0000000108187547 */ /* 0x000fea000b800000 */
[----:B------:R-:W-:-:S09]  /*5740*/  UISETP.NE.AND UP0, UPT, UR4, 0x4, UPT ;  /* 0x000000040400788c */ /* 0x000fd2000bf05270 */
[----:B------:R-:W-:Y:S05]  /*5750*/  BRA.U UP0, `(.L_x_113) ;  /* 0x0000000900787547 */ /* 0x000fea000b800000 */
[----:B-1----:R-:W-:-:S06]  /*5760*/  SHF.L.U32 R5, R5, 0x10, RZ ;  /* 0x0000001005057819 */ /* 0x002fcc00000006ff */
[----:B------:R-:W1:Y:S02]  /*5770*/  F2I.S64.TRUNC R4, R5 ;  /* 0x0000000500047311 */ /* 0x000e64000020d900 */
[----:B-1----:R1:W-:Y:S01]  /*5780*/  STG.E.64 desc[UR36][R2.64], R4 ;  /* 0x0000000402007986 */ /* 0x0023e2000c101b24 */
[----:B------:R-:W-:Y:S05]  /*5790*/  BRA `(.L_x_114) ;  /* 0x0000000c00447947 */ /* 0x000fea0003800000 */
.L_x_116:
[----:B-1----:R-:W-:-:S06]  /*57a0*/  IMAD.U32 R5, R5, 0x10000, RZ ;  /* 0x0001000005057824 */ /* 0x002fcc00078e00ff */
[----:B------:R-:W1:Y:S02]  /*57b0*/  F2I.FTZ.TRUNC.NTZ R5, R5 ;  /* 0x0000000500057305 */ /* 0x000e64000021f100 */
[----:B-1----:R1:W-:Y:S01]  /*57c0*/  STG.E desc[UR36][R2.64], R5 ;  /* 0x0000000502007986 */ /* 0x0023e2000c101924 */
[----:B------:R-:W-:Y:S05]  /*57d0*/  BRA `(.L_x_114) ;  /* 0x0000000c00347947 */ /* 0x000fea0003800000 */
.L_x_115:
[----:B-1----:R-:W-:-:S06]  /*57e0*/  IMAD.U32 R5, R5, 0x10000, RZ ;  /* 0x0001000005057824 */ /* 0x002fcc00078e00ff */
[----:B------:R-:W1:Y:S02]  /*57f0*/  F2I.FTZ.TRUNC.NTZ R5, R5 ;  /* 0x0000000500057305 */ /* 0x000e64000021f100 */
[----:B-1----:R1:W-:Y:S01]  /*5800*/  STG.E.U16 desc[UR36][R2.64], R5 ;  /* 0x0000000502007986 */ /* 0x0023e2000c101524 */
[----:B------:R-:W-:Y:S05]  /*5810*/  BRA `(.L_x_114) ;  /* 0x0000000c00247947 */ /* 0x000fea0003800000 */
.L_x_110:
        /* <DEDUP_REMOVED lines=9> */
.L_x_118:
[----:B01----:R-:W-:-:S05]  /*58b0*/  IMAD.U32 R0, R5, 0x10000, RZ ;  /* 0x0001000005007824 */ /* 0x003fca00078e00ff */
[----:B------:R-:W-:-:S05]  /*58c0*/  F2FP.F16.F32.PACK_AB R0, RZ, R0 ;  /* 0x00000000ff00723e */ /* 0x000fca00000000ff */
[----:B------:R0:W-:Y:S01]  /*58d0*/  STG.E.U16 desc[UR36][R2.64], R0 ;  /* 0x0000000002007986 */ /* 0x0001e2000c101524 */
[----:B------:R-:W-:Y:S05]  /*58e0*/  BRA `(.L_x_114) ;  /* 0x0000000800f07947 */ /* 0x000fea0003800000 */
.L_x_117:
[----:B------:R-:W-:-:S09]  /*58f0*/  UISETP.NE.AND UP0, UPT, UR4, 0x7, UPT ;  /* 0x000000070400788c */ /* 0x000fd2000bf05270 */
[----:B------:R-:W-:Y:S05]  /*5900*/  BRA.U !UP0, `(.L_x_119) ;  /* 0x0000000108347547 */ /* 0x000fea000b800000 */
[----:B------:R-:W-:-:S09]  /*5910*/  UISETP.NE.AND UP0, UPT, UR4, 0x8, UPT ;  /* 0x000000080400788c */ /* 0x000fd2000bf05270 */
[----:B------:R-:W-:Y:S05]  /*5920*/  BRA.U !UP0, `(.L_x_120) ;  /* 0x0000000108187547 */ /* 0x000fea000b800000 */
[----:B------:R-:W-:-:S09]  /*5930*/  UISETP.NE.AND UP0, UPT, UR4, 0x9, UPT ;  /* 0x000000090400788c */ /* 0x000fd2000bf05270 */
[----:B------:R-:W-:Y:S05]  /*5940*/  BRA.U UP0, `(.L_x_113) ;  /* 0x0000000500fc7547 */ /* 0x000fea000b800000 */
[----:B-1----:R-:W-:Y:S01]  /*5950*/  IMAD.U32 R4, R5, 0x10000, RZ ;  /* 0x0001000005047824 */ /* 0x002fe200078e00ff */
[----:B------:R-:W-:-:S05]  /*5960*/  MOV R5, RZ ;  /* 0x000000ff00057202 */ /* 0x000fca0000000f00 */
[----:B------:R1:W-:Y:S01]  /*5970*/  STG.E.64 desc[UR36][R2.64], R4 ;  /* 0x0000000402007986 */ /* 0x0003e2000c101b24 */
[----:B------:R-:W-:Y:S05]  /*5980*/  BRA `(.L_x_114) ;  /* 0x0000000800c87947 */ /* 0x000fea0003800000 */
.L_x_120:
[----:B-1----:R-:W-:-:S05]  /*5990*/  IMAD.U32 R5, R5, 0x10000, RZ ;  /* 0x0001000005057824 */ /* 0x002fca00078e00ff */
[----:B------:R-:W-:-:S04]  /*59a0*/  F2FP.F16.F32.PACK_AB R5, RZ, R5 ;  /* 0x00000005ff05723e */ /* 0x000fc800000000ff */
[----:B------:R-:W-:-:S05]  /*59b0*/  PRMT R5, R5, 0x5410, RZ ;  /* 0x0000541005057816 */ /* 0x000fca00000000ff */
[----:B------:R1:W-:Y:S01]  /*59c0*/  STG.E desc[UR36][R2.64], R5 ;  /* 0x0000000502007986 */ /* 0x0003e2000c101924 */
[----:B------:R-:W-:Y:S05]  /*59d0*/  BRA `(.L_x_114) ;  /* 0x0000000800b47947 */ /* 0x000fea0003800000 */
.L_x_119:
[----:B-1----:R-:W-:-:S04]  /*59e0*/  IMAD.U32 R4, R5, 0x10000, RZ ;  /* 0x0001000005047824 */ /* 0x002fc800078e00ff */
[----:B------:R-:W-:-:S06]  /*59f0*/  FMUL.FTZ R4, R4, 1 ;  /* 0x3f80000004047820 */ /* 0x000fcc0000410000 */
[----:B------:R-:W1:Y:S02]  /*5a00*/  F2F.F64.F32 R4, R4 ;  /* 0x0000000400047310 */ /* 0x000e640000201800 */
[----:B-1----:R1:W-:Y:S01]  /*5a10*/  STG.E.64 desc[UR36][R2.64], R4 ;  /* 0x0000000402007986 */ /* 0x0023e2000c101b24 */
[----:B------:R-:W-:Y:S05]  /*5a20*/  BRA `(.L_x_114) ;  /* 0x0000000800a07947 */ /* 0x000fea0003800000 */
.L_x_109:
[----:B------:R-:W-:-:S09]  /*5a30*/  UISETP.GT.AND UP0, UPT, UR4, 0x18, UPT ;  /* 0x000000180400788c */ /* 0x000fd2000bf04270 */
[----:B------:R-:W-:Y:S05]  /*5a40*/  BRA.U !UP0, `(.L_x_121) ;  /* 0x0000000508607547 */ /* 0x000fea000b800000 */
        /* <DEDUP_REMOVED lines=12> */
.L_x_124:
[----:B-1----:R-:W-:Y:S01]  /*5b10*/  IMAD.U32 R5, R5, 0x10000, RZ ;  /* 0x0001000005057824 */ /* 0x002fe200078e00ff */
[----:B------:R-:W-:Y:S01]  /*5b20*/  BSSY.RECONVERGENT B0, `(.L_x_125) ;  /* 0x0000013000007945 */ /* 0x000fe20003800200 */
[----:B0-----:R-:W-:-:S03]  /*5b30*/  IMAD.MOV.U32 R0, RZ, RZ, 0x80 ;  /* 0x00000080ff007424 */ /* 0x001fc600078e00ff */
[----:B------:R-:W-:-:S04]  /*5b40*/  LOP3.LUT R4, R5, 0x7fffffff, RZ, 0xc0, !PT ;  /* 0x7fffffff05047812 */ /* 0x000fc800078ec0ff */
[----:B------:R-:W-:-:S13]  /*5b50*/  ISETP.GT.U32.AND P0, PT, R4, 0x437fffff, PT ;  /* 0x437fffff0400780c */ /* 0x000fda0003f04070 */
[----:B------:R-:W-:Y:S05]  /*5b60*/  @P0 BRA `(.L_x_126) ;  /* 0x0000000000380947 */ /* 0x000fea0003800000 */
[----:B------:R-:W-:-:S13]  /*5b70*/  ISETP.GE.U32.AND P0, PT, R4, 0x3c000000, PT ;  /* 0x3c0000000400780c */ /* 0x000fda0003f06070 */
[----:B------:R-:W-:-:S04]  /*5b80*/  @P0 SHF.R.U32.HI R0, RZ, 0x14, R5 ;  /* 0x00000014ff000819 */ /* 0x000fc80000011605 */
[----:B------:R-:W-:-:S04]  /*5b90*/  @P0 LOP3.LUT R0, R0, 0x1, RZ, 0xc0, !PT ;  /* 0x0000000100000812 */ /* 0x000fc800078ec0ff */
[----:B------:R-:W-:-:S04]  /*5ba0*/  @P0 IADD3 R0, PT, PT, R5, 0x487ffff, R0 ;  /* 0x0487ffff05000810 */ /* 0x000fc80007ffe000 */
[----:B------:R-:W-:-:S04]  /*5bb0*/  @P0 SHF.R.U32.HI R0, RZ, 0x14, R0 ;  /* 0x00000014ff000819 */ /* 0x000fc80000011600 */
[----:B------:R-:W-:Y:S01]  /*5bc0*/  @P0 LOP3.LUT R0, R0, 0xff, RZ, 0xc0, !PT ;  /* 0x000000ff00000812 */ /* 0x000fe200078ec0ff */
[----:B------:R-:W-:Y:S06]  /*5bd0*/  @P0 BRA `(.L_x_127) ;  /* 0x0000000000140947 */ /* 0x000fec0003800000 */
[----:B------:R-:W-:-:S05]  /*5be0*/  FADD.FTZ R0, R4, 8192 ;  /* 0x4600000004007421 */ /* 0x000fca0000010000 */
[----:B------:R-:W-:Y:S02]  /*5bf0*/  LOP3.LUT P0, R4, R0, 0xff, RZ, 0xc0, !PT ;  /* 0x000000ff00047812 */ /* 0x000fe4000780c0ff */
[----:B------:R-:W-:-:S11]  /*5c00*/  PRMT R0, RZ, 0x7610, R0 ;  /* 0x00007610ff007816 */ /* 0x000fd60000000000 */
[----:B------:R-:W-:Y:S05]  /*5c10*/  @!P0 BRA `(.L_x_126) ;  /* 0x00000000000c8947 */ /* 0x000fea0003800000 */
[----:B------:R-:W-:-:S07]  /*5c20*/  MOV R0, R4 ;  /* 0x0000000400007202 */ /* 0x000fce0000000f00 */
.L_x_127:
[----:B------:R-:W-:-:S04]  /*5c30*/  SHF.R.U32.HI R5, RZ, 0x18, R5 ;  /* 0x00000018ff057819 */ /* 0x000fc80000011605 */
[----:B------:R-:W-:-:S07]  /*5c40*/  LOP3.LUT R0, R0, 0x80, R5, 0xf8, !PT ;  /* 0x0000008000007812 */ /* 0x000fce00078ef805 */
.L_x_126:
[----:B------:R-:W-:Y:S05]  /*5c50*/  BSYNC.RECONVERGENT B0 ;  /* 0x0000000000007941 */ /* 0x000fea0003800200 */
.L_x_125:
[----:B------:R0:W-:Y:S01]  /*5c60*/  STG.E.U8 desc[UR36][R2.64], R0 ;  /* 0x0000000002007986 */ /* 0x0001e2000c101124 */
[----:B------:R-:W-:Y:S05]  /*5c70*/  BRA `(.L_x_114) ;  /* 0x00000008000c7947 */ /* 0x000fea0003800000 */
.L_x_123:
        /* <DEDUP_REMOVED lines=18> */
.L_x_130:
[----:B------:R-:W-:-:S04]  /*5da0*/  SHF.R.U32.HI R5, RZ, 0x18, R5 ;  /* 0x00000018ff057819 */ /* 0x000fc80000011605 */
[----:B------:R-:W-:-:S07]  /*5db0*/  LOP3.LUT R0, R0, 0x80, R5, 0xf8, !PT ;  /* 0x0000008000007812 */ /* 0x000fce00078ef805 */
.L_x_129:
[----:B------:R-:W-:Y:S05]  /*5dc0*/  BSYNC.RECONVERGENT B0 ;  /* 0x0000000000007941 */ /* 0x000fea0003800200 */
.L_x_128:
[----:B------:R0:W-:Y:S01]  /*5dd0*/  STG.E.U8 desc[UR36][R2.64], R0 ;  /* 0x0000000002007986 */ /* 0x0001e2000c101124 */
[----:B------:R-:W-:Y:S05]  /*5de0*/  BRA `(.L_x_114) ;  /* 0x0000000400b07947 */ /* 0x000fea0003800000 */
.L_x_122:
[----:B------:R-:W-:-:S09]  /*5df0*/  UISETP.NE.AND UP0, UPT, UR4, 0x1c, UPT ;  /* 0x0000001c0400788c */ /* 0x000fd2000bf05270 */
[----:B------:R-:W-:Y:S05]  /*5e00*/  BRA.U !UP0, `(.L_x_131) ;  /* 0x0000000108607547 */ /* 0x000fea000b800000 */
[----:B------:R-:W-:-:S09]  /*5e10*/  UISETP.NE.AND UP0, UPT, UR4, 0x1d, UPT ;  /* 0x0000001d0400788c */ /* 0x000fd2000bf05270 */
[----:B------:R-:W-:Y:S05]  /*5e20*/  BRA.U !UP0, `(.L_x_132) ;  /* 0x0000000108487547 */ /* 0x000fea000b800000 */
[----:B------:R-:W-:-:S09]  /*5e30*/  UISETP.NE.AND UP0, UPT, UR4, 0x2c, UPT ;  /* 0x0000002c0400788c */ /* 0x000fd2000bf05270 */
[----:B------:R-:W-:Y:S05]  /*5e40*/  BRA.U UP0, `(.L_x_113) ;  /* 0x0000000100bc7547 */ /* 0x000fea000b800000 */
        /* <DEDUP_REMOVED lines=16> */
.L_x_132:
[----:B-1----:R-:W-:-:S06]  /*5f50*/  SHF.L.U32 R5, R5, 0x10, RZ ;  /* 0x0000001005057819 */ /* 0x002fcc00000006ff */
[----:B------:R-:W1:Y:S02]  /*5f60*/  F2I.U64.TRUNC R4, R5 ;  /* 0x0000000500047311 */ /* 0x000e64000020d800 */
[----:B-1----:R1:W-:Y:S01]  /*5f70*/  STG.E.64 desc[UR36][R2.64], R4 ;  /* 0x0000000402007986 */ /* 0x0023e2000c101b24 */
[----:B------:R-:W-:Y:S05]  /*5f80*/  BRA `(.L_x_114) ;  /* 0x0000000400487947 */ /* 0x000fea0003800000 */
.L_x_131:
[----:B-1----:R-:W-:-:S06]  /*5f90*/  IMAD.U32 R5, R5, 0x10000, RZ ;  /* 0x0001000005057824 */ /* 0x002fcc00078e00ff */
[----:B------:R-:W1:Y:S02]  /*5fa0*/  F2I.FTZ.U32.TRUNC.NTZ R5, R5 ;  /* 0x0000000500057305 */ /* 0x000e64000021f000 */
[----:B-1----:R1:W-:Y:S01]  /*5fb0*/  STG.E desc[UR36][R2.64], R5 ;  /* 0x0000000502007986 */ /* 0x0023e2000c101924 */
[----:B------:R-:W-:Y:S05]  /*5fc0*/  BRA `(.L_x_114) ;  /* 0x0000000400387947 */ /* 0x000fea0003800000 */
.L_x_121:
        /* <DEDUP_REMOVED lines=11> */
.L_x_134:
[----:B-1----:R-:W-:Y:S02]  /*6080*/  SHF.L.U32 R5, R5, 0x10, RZ ;  /* 0x0000001005057819 */ /* 0x002fe400000006ff */
[----:B------:R-:W-:-:S03]  /*6090*/  CS2R R6, SRZ ;  /* 0x0000000000067805 */ /* 0x000fc6000001ff00 */
[----:B------:R-:W-:-:S06]  /*60a0*/  FMUL.FTZ R5, R5, 1 ;  /* 0x3f80000005057820 */ /* 0x000fcc0000410000 */
[----:B------:R-:W1:Y:S02]  /*60b0*/  F2F.F64.F32 R4, R5 ;  /* 0x0000000500047310 */ /* 0x000e640000201800 */
[----:B-1----:R1:W-:Y:S01]  /*60c0*/  STG.E.128 desc[UR36][R2.64], R4 ;  /* 0x0000000402007986 */ /* 0x0023e2000c101d24 */
[----:B------:R-:W-:Y:S05]  /*60d0*/  BRA `(.L_x_114) ;  /* 0x0000000000f47947 */ /* 0x000fea0003800000 */
.L_x_133:
[----:B------:R-:W-:-:S09]  /*60e0*/  UISETP.NE.AND UP0, UPT, UR4, 0xf, UPT ;  /* 0x0000000f0400788c */ /* 0x000fd2000bf05270 */
[----:B------:R-:W-:Y:S05]  /*60f0*/  BRA.U !UP0, `(.L_x_135) ;  /* 0x0000000108e87547 */ /* 0x000fea000b800000 */
[----:B------:R-:W-:-:S09]  /*6100*/  UISETP.NE.AND UP0, UPT, UR4, 0x17, UPT ;  /* 0x000000170400788c */ /* 0x000fd2000bf05270 */
[----:B------:R-:W-:Y:S05]  /*6110*/  BRA.U !UP0, `(.L_x_136) ;  /* 0x0000000108907547 */ /* 0x000fea000b800000 */
[----:B------:R-:W-:-:S09]  /*6120*/  UISETP.NE.AND UP0, UPT, UR4, 0x18, UPT ;  /* 0x000000180400788c */ /* 0x000fd2000bf05270 */
[----:B------:R-:W-:Y:S05]  /*6130*/  BRA.U !UP0, `(.L_x_137) ;  /* 0x0000000108447547 */ /* 0x000fea000b800000 */
.L_x_113:
[----:B0-----:R-:W-:Y:S01]  /*6140*/  MOV R0, 0x0 ;  /* 0x0000000000007802 */ /* 0x001fe20000000f00 */
[----:B------:R-:W0:Y:S01]  /*6150*/  LDCU.64 UR4, c[0x4][0x158] ;  /* 0x01002b00ff0477ac */ /* 0x000e220008000a00 */
[----:B------:R-:W-:Y:S02]  /*6160*/  HFMA2 R13, -RZ, RZ, 0, 0 ;  /* 0x00000000ff0d7431 */ /* 0x000fe400000001ff */
[----:B------:R-:W-:Y:S01]  /*6170*/  IMAD.MOV.U32 R8, RZ, RZ, 0x65 ;  /* 0x00000065ff087424 */ /* 0x000fe200078e00ff */
[----:B------:R2:W3:Y:S01]  /*6180*/  LDC.64 R2, c[0x4][R0] ;  /* 0x0100000000027b82 */ /* 0x0004e20000000a00 */
[----:B------:R-:W4:Y:S01]  /*6190*/  LDCU.64 UR6, c[0x4][0x160] ;  /* 0x01002c00ff0677ac */ /* 0x000f220008000a00 */
[----:B------:R-:W-:Y:S01]  /*61a0*/  IMAD.MOV.U32 R12, RZ, RZ, 0x1 ;  /* 0x00000001ff0c7424 */ /* 0x000fe200078e00ff */
[----:B------:R-:W5:Y:S01]  /*61b0*/  LDCU.64 UR8, c[0x4][0x70] ;  /* 0x01000e00ff0877ac */ /* 0x000f620008000a00 */
[----:B0-----:R-:W-:Y:S02]  /*61c0*/  IMAD.U32 R4, RZ, RZ, UR4 ;  /* 0x00000004ff047e24 */ /* 0x001fe4000f8e00ff */
[----:B-1----:R-:W-:Y:S01]  /*61d0*/  IMAD.U32 R5, RZ, RZ, UR5 ;  /* 0x00000005ff057e24 */ /* 0x002fe2000f8e00ff */
[----:B----4-:R-:W-:Y:S01]  /*61e0*/  MOV R6, UR6 ;  /* 0x0000000600067c02 */ /* 0x010fe20008000f00 */
[----:B------:R-:W-:-:S02]  /*61f0*/  IMAD.U32 R7, RZ, RZ, UR7 ;  /* 0x00000007ff077e24 */ /* 0x000fc4000f8e00ff */
[----:B-----5:R-:W-:Y:S01]  /*6200*/  IMAD.U32 R10, RZ, RZ, UR8 ;  /* 0x00000008ff0a7e24 */ /* 0x020fe2000f8e00ff */
[----:B--2---:R-:W-:-:S07]  /*6210*/  MOV R11, UR9 ;  /* 0x00000009000b7c02 */ /* 0x004fce0008000f00 */
[----:B------:R-:W-:-:S07]  /*6220*/  LEPC R20, `(.L_x_138) ;  /* 0x000000001014794e */ /* 0x000fce0000000000 */
[----:B---3--:R-:W-:Y:S05]  /*6230*/  CALL.ABS.NOINC R2 ;  /* 0x0000000002007343 */ /* 0x008fea0003c00000 */
.L_x_138:
[----:B------:R-:W-:Y:S05]  /*6240*/  BRA `(.L_x_114) ;  /* 0x0000000000987947 */ /* 0x000fea0003800000 */
.L_x_137:
[----:B-1----:R-:W-:Y:S01]  /*6250*/  IMAD.U32 R7, R5, 0x10000, RZ ;  /* 0x0001000005077824 */ /* 0x002fe200078e00ff */
[----:B------:R-:W-:Y:S01]  /*6260*/  BSSY.RECONVERGENT B0, `(.L_x_139) ;  /* 0x000000c000007945 */ /* 0x000fe20003800200 */
[----:B0-----:R-:W-:-:S03]  /*6270*/  IMAD.MOV.U32 R0, RZ, RZ, 0x7f ;  /* 0x0000007fff007424 */ /* 0x001fc600078e00ff */
[----:B------:R-:W-:Y:S02]  /*6280*/  LOP3.LUT R4, R7, 0x7fffffff, RZ, 0xc0, !PT ;  /* 0x7fffffff07047812 */ /* 0x000fe400078ec0ff */
[----:B------:R-:W-:Y:S02]  /*6290*/  SHF.R.U32.HI R5, RZ, 0x18, R7 ;  /* 0x00000018ff057819 */ /* 0x000fe40000011607 */
[----:B------:R-:W-:-:S13]  /*62a0*/  ISETP.GT.U32.AND P0, PT, R4, 0x43efffff, PT ;  /* 0x43efffff0400780c */ /* 0x000fda0003f04070 */
[----:B------:R-:W-:Y:S05]  /*62b0*/  @P0 BRA `(.L_x_140) ;  /* 0x0000000000180947 */ /* 0x000fea0003800000 */
[----:B------:R-:W-:-:S13]  /*62c0*/  ISETP.GE.U32.AND P0, PT, R4, 0x3c800000, PT ;  /* 0x3c8000000400780c */ /* 0x000fda0003f06070 */
[----:B------:R-:W-:-:S04]  /*62d0*/  @P0 SHF.R.U32.HI R0, RZ, 0x14, R7 ;  /* 0x00000014ff000819 */ /* 0x000fc80000011607 */
[----:B------:R-:W-:-:S04]  /*62e0*/  @P0 LOP3.LUT R0, R0, 0x1, RZ, 0xc0, !PT ;  /* 0x0000000100000812 */ /* 0x000fc800078ec0ff */
[----:B------:R-:W-:-:S04]  /*62f0*/  @P0 IADD3 R0, PT, PT, R7, 0x407ffff, R0 ;  /* 0x0407ffff07000810 */ /* 0x000fc80007ffe000 */
[----:B------:R-:W-:Y:S01]  /*6300*/  @P0 SHF.R.U32.HI R0, RZ, 0x14, R0 ;  /* 0x00000014ff000819 */ /* 0x000fe20000011600 */
[----:B------:R-:W-:-:S07]  /*6310*/  @!P0 FADD.FTZ R0, R4, 16384 ;  /* 0x4680000004008421 */ /* 0x000fce0000010000 */
.L_x_140:
[----:B------:R-:W-:Y:S05]  /*6320*/  BSYNC.RECONVERGENT B0 ;  /* 0x0000000000007941 */ /* 0x000fea0003800200 */
.L_x_139:
[----:B------:R-:W-:-:S05]  /*6330*/  LOP3.LUT R5, R0, 0x80, R5, 0xf8, !PT ;  /* 0x0000008000057812 */ /* 0x000fca00078ef805 */
[----:B------:R3:W-:Y:S01]  /*6340*/  STG.E.U8 desc[UR36][R2.64], R5 ;  /* 0x0000000502007986 */ /* 0x0007e2000c101124 */
[----:B------:R-:W-:Y:S05]  /*6350*/  BRA `(.L_x_114) ;  /* 0x0000000000547947 */ /* 0x000fea0003800000 */
.L_x_136:
[----:B-1----:R-:W-:Y:S01]  /*6360*/  SHF.L.U32 R5, R5, 0x10, RZ ;  /* 0x0000001005057819 */ /* 0x002fe200000006ff */
[----:B------:R-:W-:Y:S03]  /*6370*/  BSSY.RECONVERGENT B0, `(.L_x_141) ;  /* 0x000000e000007945 */ /* 0x000fe60003800200 */
[----:B------:R-:W-:-:S04]  /*6380*/  LOP3.LUT R4, R5, 0x7fffffff, RZ, 0xc0, !PT ;  /* 0x7fffffff05047812 */ /* 0x000fc800078ec0ff */
[----:B------:R-:W-:-:S13]  /*6390*/  ISETP.GT.U32.AND P0, PT, R4, 0x477fffff, PT ;  /* 0x477fffff0400780c */ /* 0x000fda0003f04070 */
[----:B------:R-:W-:Y:S05]  /*63a0*/  @P0 BRA `(.L_x_142) ;  /* 0x00000000001c0947 */ /* 0x000fea0003800000 */
[----:B------:R-:W-:-:S13]  /*63b0*/  ISETP.GE.U32.AND P0, PT, R4, 0x38800000, PT ;  /* 0x388000000400780c */ /* 0x000fda0003f06070 */
[----:B0-----:R-:W-:-:S04]  /*63c0*/  @P0 SHF.R.U32.HI R0, RZ, 0x15, R5 ;  /* 0x00000015ff000819 */ /* 0x001fc80000011605 */
[----:B------:R-:W-:-:S04]  /*63d0*/  @P0 LOP3.LUT R0, R0, 0x1, RZ, 0xc0, !PT ;  /* 0x0000000100000812 */ /* 0x000fc800078ec0ff */
[----:B------:R-:W-:-:S04]  /*63e0*/  @P0 IADD3 R0, PT, PT, R5, 0x80fffff, R0 ;  /* 0x080fffff05000810 */ /* 0x000fc80007ffe000 */
[----:B------:R-:W-:Y:S01]  /*63f0*/  @P0 SHF.R.U32.HI R0, RZ, 0x15, R0 ;  /* 0x00000015ff000819 */ /* 0x000fe20000011600 */
[----:B------:R-:W-:Y:S01]  /*6400*/  @!P0 FADD.FTZ R0, R4, 128 ;  /* 0x4300000004008421 */ /* 0x000fe20000010000 */
[----:B------:R-:W-:Y:S06]  /*6410*/  BRA `(.L_x_143) ;  /* 0x00000000000c7947 */ /* 0x000fec0003800000 */
.L_x_142:
[----:B0-----:R-:W-:Y:S01]  /*6420*/  IMAD.MOV.U32 R0, RZ, RZ, 0x7f ;  /* 0x0000007fff007424 */ /* 0x001fe200078e00ff */
[----:B------:R-:W-:-:S04]  /*6430*/  ISETP.GT.U32.AND P0, PT, R4, 0x7f800000, PT ;  /* 0x7f8000000400780c */ /* 0x000fc80003f04070 */
[----:B------:R-:W-:-:S09]  /*6440*/  SEL R0, R0, 0x7c, P0 ;  /* 0x0000007c00007807 */ /* 0x000fd20000000000 */
.L_x_143:
[----:B------:R-:W-:Y:S05]  /*6450*/  BSYNC.RECONVERGENT B0 ;  /* 0x0000000000007941 */ /* 0x000fea0003800200 */
.L_x_141:
[----:B------:R-:W-:-:S04]  /*6460*/  SHF.R.U32.HI R5, RZ, 0x18, R5 ;  /* 0x00000018ff057819 */ /* 0x000fc80000011605 */
[----:B------:R-:W-:-:S05]  /*6470*/  LOP3.LUT R5, R0, 0x80, R5, 0xf8, !PT ;  /* 0x0000008000057812 */ /* 0x000fca00078ef805 */
[----:B------:R2:W-:Y:S01]  /*6480*/  STG.E.U8 desc[UR36][R2.64], R5 ;  /* 0x0000000502007986 */ /* 0x0005e2000c101124 */
[----:B------:R-:W-:Y:S05]  /*6490*/  BRA `(.L_x_114) ;  /* 0x0000000000047947 */ /* 0x000fea0003800000 */
.L_x_135:
[----:B-1----:R1:W-:Y:S02]  /*64a0*/  STG.E.U16 desc[UR36][R2.64], R5 ;  /* 0x0000000502007986 */ /* 0x0023e4000c101524 */
.L_x_114:
[----:B------:R-:W-:-:S07]  /*64b0*/  VIADD R17, R17, 0x80 ;  /* 0x0000008011117836 */ /* 0x000fce0000000000 */
.L_x_74:
[----:B------:R-:W-:Y:S05]  /*64c0*/  BSYNC.RECONVERGENT B6 ;  /* 0x0000000000067941 */ /* 0x000fea0003800200 */
.L_x_73:
[----:B------:R-:W5:Y:S01]  /*64d0*/  LDCU UR4, c[0x0][0x380] ;  /* 0x00007000ff0477ac */ /* 0x000f620008000800 */
[----:B------:R-:W-:Y:S01]  /*64e0*/  BSSY.RECONVERGENT B6, `(.L_x_144) ;  /* 0x000031e000067945 */ /* 0x000fe20003800200 */
[----:B-----5:R-:W-:-:S13]  /*64f0*/  ISETP.GE.AND P0, PT, R17, UR4, PT ;  /* 0x0000000411007c0c */ /* 0x020fda000bf06270 */
[----:B------:R-:W-:Y:S05]  /*6500*/  @P0 BRA `(.L_x_145) ;  /* 0x00000030006c0947 */ /* 0x000fea0003800000 */
[----:B------:R-:W5:Y:S01]  /*6510*/  LDCU UR4, c[0x0][0x388] ;  /* 0x00007100ff0477ac */ /* 0x000f620008000800 */
[----:B0-----:R-:W-:Y:S01]  /*6520*/  MOV R0, RZ ;  /* 0x000000ff00007202 */ /* 0x001fe20000000f00 */
[----:B------:R-:W-:Y:S01]  /*6530*/  IMAD.MOV.U32 R16, RZ, RZ, RZ ;  /* 0x000000ffff107224 */ /* 0x000fe200078e00ff */
[----:B-----5:R-:W-:-:S09]  /*6540*/  UISETP.NE.AND UP0, UPT, UR4, URZ, UPT ;  /* 0x000000ff0400728c */ /* 0x020fd2000bf05270 */
[----:B------:R-:W-:Y:S05]  /*6550*/  BRA.U !UP0, `(.L_x_146) ;  /* 0x0000001108a87547 */ /* 0x000fea000b800000 */
[----:B------:R-:W1:Y:S01]  /*6560*/  LDCU.64 UR4, c[0x0][0x390] ;  /* 0x00007200ff0477ac */ /* 0x000e620008000a00 */
[----:B------:R-:W-:Y:S01]  /*6570*/  IMAD.MOV.U32 R16, RZ, RZ, RZ ;  /* 0x000000ffff107224 */ /* 0x000fe200078e00ff */
[----:B------:R-:W0:Y:S01]  /*6580*/  LDCU UR6, c[0x0][0x38c] ;  /* 0x00007180ff0677ac */ /* 0x000e220008000800 */
[----:B------:R-:W5:Y:S01]  /*6590*/  LDCU.64 UR8, c[0x0][0x4b8] ;  /* 0x00009700ff0877ac */ /* 0x000f620008000a00 */
[----:B------:R-:W-:Y:S01]  /*65a0*/  UISETP.NE.AND UP0, UPT, UR40, URZ, UPT ;  /* 0x000000ff2800728c */ /* 0x000fe2000bf05270 */
[----:B-1234-:R-:W-:-:S05]  /*65b0*/  IMAD.HI.U32 R2, R17, UR4, R16 ;  /* 0x0000000411027c27 */ /* 0x01efca000f8e0010 */
[----:B------:R-:W-:-:S04]  /*65c0*/  SHF.R.U32.HI R3, RZ, UR5, R2 ;  /* 0x00000005ff037c19 */ /* 0x000fc80008011602 */
[----:B------:R-:W-:-:S05]  /*65d0*/  IADD3 R0, PT, PT, -R3, RZ, RZ ;  /* 0x000000ff03007210 */ /* 0x000fca0007ffe1ff */
        /* <DEDUP_REMOVED lines=290> */
.L_x_146:
[----:B------:R-:W1:Y:S01]  /*7800*/  LDCU.64 UR6, c[0x0][0x588] ;  /* 0x0000b100ff0677ac */ /* 0x000e620008000a00 */
[----:B------:R-:W-:-:S04]  /*7810*/  UPRMT UR4, UR41, 0x9910, URZ ;  /* 0x0000991029047896 */ /* 0x000fc800080000ff */
[----:B------:R-:W-:Y:S01]  /*7820*/  UISETP.GT.AND UP0, UPT, UR4, 0x9, UPT ;  /* 0x000000090400788c */ /* 0x000fe2000bf04270 */
[----:B-1234-:R-:W-:-:S05]  /*7830*/  IADD3 R2, P0, PT, R0, UR6, RZ ;  /* 0x0000000600027c10 */ /* 0x01efca000ff1e0ff */
        /* <DEDUP_REMOVED lines=14> */
.L_x_150:
[----:B------:R-:W2:Y:S02]  /*7920*/  LDG.E.U8 R2, desc[UR36][R2.64] ;  /* 0x0000002402027981 */ /* 0x000ea4000c1e1100 */
[----:B--2---:R-:W-:-:S04]  /*7930*/  I2FP.F32.U32 R0, R2 ;  /* 0x0000000200007245 */ /* 0x004fc80000201000 */
[----:B------:R-:W-:Y:S01]  /*7940*/  F2FP.BF16.F32.PACK_AB R0, RZ, R0 ;  /* 0x00000000ff00723e */ /* 0x000fe200000010ff */
[----:B------:R-:W-:Y:S06]  /*7950*/  BRA `(.L_x_152) ;  /* 0x0000000c00847947 */ /* 0x000fec0003800000 */
.L_x_149:
        /* <DEDUP_REMOVED lines=10> */
.L_x_154:
[----:B------:R-:W2:Y:S02]  /*7a00*/  LDG.E R2, desc[UR36][R2.64] ;  /* 0x0000002402027981 */ /* 0x000ea4000c1e1900 */
[----:B--2---:R-:W-:-:S04]  /*7a10*/  I2FP.F32.S32 R0, R2 ;  /* 0x0000000200007245 */ /* 0x004fc80000201400 */
[----:B------:R-:W-:Y:S01]  /*7a20*/  F2FP.BF16.F32.PACK_AB R0, RZ, R0 ;  /* 0x00000000ff00723e */ /* 0x000fe200000010ff */
[----:B------:R-:W-:Y:S06]  /*7a30*/  BRA `(.L_x_152) ;  /* 0x0000000c004c7947 */ /* 0x000fec0003800000 */
.L_x_153:
[----:B------:R-:W2:Y:S02]  /*7a40*/  LDG.E.U16 R2, desc[UR36][R2.64] ;  /* 0x0000002402027981 */ /* 0x000ea4000c1e1500 */
[----:B--2---:R-:W0:Y:S02]  /*7a50*/  I2F.S16 R0, R2 ;  /* 0x0000000200007306 */ /* 0x004e240000101400 */
[----:B0-----:R-:W-:Y:S01]  /*7a60*/  F2FP.BF16.F32.PACK_AB R0, RZ, R0 ;  /* 0x00000000ff00723e */ /* 0x001fe200000010ff */
[----:B------:R-:W-:Y:S06]  /*7a70*/  BRA `(.L_x_152) ;  /* 0x0000000c003c7947 */ /* 0x000fec0003800000 */
.L_x_148:
        /* <DEDUP_REMOVED lines=9> */
.L_x_156:
[----:B------:R-:W2:Y:S02]  /*7b10*/  LDG.E.U16 R0, desc[UR36][R2.64] ;  /* 0x0000002402007981 */ /* 0x000ea4000c1e1500 */
[----:B--2---:R-:W-:-:S05]  /*7b20*/  HADD2.F32 R0, -RZ, R0.H0_H0 ;  /* 0x20000000ff007230 */ /* 0x004fca0000004100 */
[----:B------:R-:W-:Y:S01]  /*7b30*/  F2FP.BF16.F32.PACK_AB R0, RZ, R0 ;  /* 0x00000000ff00723e */ /* 0x000fe200000010ff */
[----:B------:R-:W-:Y:S06]  /*7b40*/  BRA `(.L_x_152) ;  /* 0x0000000c00087947 */ /* 0x000fec0003800000 */
.L_x_155:
        /* <DEDUP_REMOVED lines=9> */
.L_x_158:
[----:B------:R-:W2:Y:S02]  /*7be0*/  LDG.E.U16 R2, desc[UR36][R2.64] ;  /* 0x0000002402027981 */ /* 0x000ea4000c1e1500 */
[----:B--2---:R-:W-:-:S05]  /*7bf0*/  HADD2.F32 R0, -RZ, R2.H0_H0 ;  /* 0x20000002ff007230 */ /* 0x004fca0000004100 */
[----:B------:R-:W-:Y:S01]  /*7c00*/  F2FP.BF16.F32.PACK_AB R0, RZ, R0 ;  /* 0x00000000ff00723e */ /* 0x000fe200000010ff */
[----:B------:R-:W-:Y:S06]  /*7c10*/  BRA `(.L_x_152) ;  /* 0x0000000800d47947 */ /* 0x000fec0003800000 */
.L_x_157:
        /* <DEDUP_REMOVED lines=8> */
.L_x_147:
        /* <DEDUP_REMOVED lines=13> */
.L_x_161:
        /* <DEDUP_REMOVED lines=8> */
.L_x_160:
[----:B------:R-:W-:-:S09]  /*7df0*/  UISETP.NE.AND UP0, UPT, UR4, 0xf, UPT ;  /* 0x0000000f0400788c */ /* 0x000fd2000bf05270 */
[----:B------:R-:W-:Y:S05]  /*7e00*/  BRA.U !UP0, `(.L_x_162) ;  /* 0x0000000108987547 */ /* 0x000fea000b800000 */
[----:B------:R-:W-:-:S09]  /*7e10*/  UISETP.NE.AND UP0, UPT, UR4, 0x17, UPT ;  /* 0x000000170400788c */ /* 0x000fd2000bf05270 */
[----:B------:R-:W-:Y:S05]  /*7e20*/  BRA.U !UP0, `(.L_x_163) ;  /* 0x00000001085c7547 */ /* 0x000fea000b800000 */
[----:B------:R-:W-:-:S09]  /*7e30*/  UISETP.NE.AND UP0, UPT, UR4, 0x18, UPT ;  /* 0x000000180400788c */ /* 0x000fd2000bf05270 */
[----:B------:R-:W-:Y:S05]  /*7e40*/  BRA.U UP0, `(.L_x_151) ;  /* 0x0000000500e47547 */ /* 0x000fea000b800000 */
[----:B------:R-:W2:Y:S01]  /*7e50*/  LDG.E.U8 R0, desc[UR36][R2.64] ;  /* 0x0000002402007981 */ /* 0x000ea2000c1e1100 */
[----:B------:R-:W-:Y:S01]  /*7e60*/  MOV R6, 0x1f ;  /* 0x0000001f00067802 */ /* 0x000fe20000000f00 */
[----:B--2---:R-:W-:-:S05]  /*7e70*/  IMAD.SHL.U32 R0, R0, 0x1000000, RZ ;  /* 0x0100000000007824 */ /* 0x004fca00078e00ff */
[C---:B------:R-:W-:Y:S02]  /*7e80*/  LOP3.LUT R4, R0.reuse, 0x7f000000, RZ, 0xc0, !PT ;  /* 0x7f00000000047812 */ /* 0x040fe400078ec0ff */
[----:B------:R-:W-:Y:S02]  /*7e90*/  LOP3.LUT P0, RZ, R0, 0x7f000000, RZ, 0xc0, !PT ;  /* 0x7f00000000ff7812 */ /* 0x000fe4000780c0ff */
[----:B------:R-:W0:Y:S02]  /*7ea0*/  FLO.U32 R5, R4 ;  /* 0x0000000400057300 */ /* 0x000e2400000e0000 */
[----:B0-----:R-:W-:-:S05]  /*7eb0*/  IMAD.MOV R5, RZ, RZ, -R5 ;  /* 0x000000ffff057224 */ /* 0x001fca00078e0a05 */
[----:B------:R-:W-:-:S05]  /*7ec0*/  VIADDMNMX.U32 R5, R5, R6, 0x4, !PT ;  /* 0x0000000405057446 */ /* 0x000fca0007800006 */
[----:B------:R-:W-:-:S05]  /*7ed0*/  VIADD R5, R5, 0xfffffffc ;  /* 0xfffffffc05057836 */ /* 0x000fca0000000000 */
[C---:B------:R-:W-:Y:S02]  /*7ee0*/  SHF.L.U32 R6, R4.reuse, R5, RZ ;  /* 0x0000000504067219 */ /* 0x040fe400000006ff */
[----:B------:R-:W-:Y:S01]  /*7ef0*/  SHF.L.U32 R7, R5, 0x17, RZ ;  /* 0x0000001705077819 */ /* 0x000fe200000006ff */
[----:B------:R-:W-:-:S03]  /*7f00*/  VIADD R5, R4, 0x1000000 ;  /* 0x0100000004057836 */ /* 0x000fc60000000000 */
        /* <DEDUP_REMOVED lines=9> */
.L_x_163:
[----:B------:R-:W2:Y:S02]  /*7fa0*/  LDG.E.U8 R2, desc[UR36][R2.64] ;  /* 0x0000002402027981 */ /* 0x000ea4000c1e1100 */
[C---:B--2---:R-:W-:Y:S01]  /*7fb0*/  SHF.L.U32 R0, R2.reuse, 0x19, RZ ;  /* 0x0000001902007819 */ /* 0x044fe200000006ff */
[----:B------:R-:W-:-:S03]  /*7fc0*/  IMAD.SHL.U32 R5, R2, 0x100, RZ ;  /* 0x0000010002057824 */ /* 0x000fc600078e00ff */
        /* <DEDUP_REMOVED lines=10> */
.L_x_162:
[----:B------:R0:W5:Y:S01]  /*8070*/  LDG.E.U16 R0, desc[UR36][R2.64] ;  /* 0x0000002402007981 */ /* 0x000162000c1e1500 */
[----:B------:R-:W-:Y:S05]  /*8080*/  BRA `(.L_x_152) ;  /* 0x0000000400b87947 */ /* 0x000fea0003800000 */
.L_x_159:
        /* <DEDUP_REMOVED lines=12> */
.L_x_166:
        /* <DEDUP_REMOVED lines=21> */
.L_x_170:
[----:B------:R-:W-:Y:S05]  /*82a0*/  BSYNC.RECONVERGENT B1 ;  /* 0x0000000000017941 */ /* 0x000fea0003800200 */
.L_x_169:
[----:B------:R-:W-:Y:S02]  /*82b0*/  SHF.L.U32 R0, R0, 0x14, RZ ;  /* 0x0000001400007819 */ /* 0x000fe400000006ff */
[----:B------:R-:W-:-:S04]  /*82c0*/  LEA R2, R2, 0x3b800000, 0x17 ;  /* 0x3b80000002027811 */ /* 0x000fc800078eb8ff */
[----:B------:R-:W-:-:S07]  /*82d0*/  LOP3.LUT R0, R2, R0, R7, 0xfe, !PT ;  /* 0x0000000002007212 */ /* 0x000fce00078efe07 */
.L_x_168:
[----:B------:R-:W-:Y:S05]  /*82e0*/  BSYNC.RECONVERGENT B0 ;  /* 0x0000000000007941 */ /* 0x000fea0003800200 */
.L_x_167:
[----:B------:R-:W-:Y:S01]  /*82f0*/  F2FP.BF16.F32.PACK_AB R0, RZ, R0 ;  /* 0x00000000ff00723e */ /* 0x000fe200000010ff */
[----:B------:R-:W-:Y:S06]  /*8300*/  BRA `(.L_x_152) ;  /* 0x0000000400187947 */ /* 0x000fec0003800000 */
.L_x_165:
        /* <DEDUP_REMOVED lines=21> */
.L_x_174:
[----:B------:R-:W-:Y:S05]  /*8460*/  BSYNC.RECONVERGENT B1 ;  /* 0x0000000000017941 */ /* 0x000fea0003800200 */
.L_x_173:
[----:B------:R-:W-:Y:S01]  /*8470*/  IMAD.SHL.U32 R0, R0, 0x200000, RZ ;  /* 0x0020000000007824 */ /* 0x000fe200078e00ff */
[----:B------:R-:W-:-:S04]  /*8480*/  LEA R2, R2, 0x37800000, 0x17 ;  /* 0x3780000002027811 */ /* 0x000fc800078eb8ff */
[----:B------:R-:W-:-:S07]  /*8490*/  LOP3.LUT R0, R2, R0, R7, 0xfe, !PT ;  /* 0x0000000002007212 */ /* 0x000fce00078efe07 */
.L_x_172:
[----:B------:R-:W-:Y:S05]  /*84a0*/  BSYNC.RECONVERGENT B0 ;  /* 0x0000000000007941 */ /* 0x000fea0003800200 */
.L_x_171:
[----:B------:R-:W-:Y:S01]  /*84b0*/  F2FP.BF16.F32.PACK_AB R0, RZ, R0 ;  /* 0x00000000ff00723e */ /* 0x000fe200000010ff */
[----:B------:R-:W-:Y:S06]  /*84c0*/  BRA `(.L_x_152) ;  /* 0x0000000000a87947 */ /* 0x000fec0003800000 */
.L_x_164:
        /* <DEDUP_REMOVED lines=8> */
[----:B------:R-:W-:Y:S01]  /*8550*/  HFMA2 R0, -RZ, RZ, 3.814697265625e-06, 0 ;  /* 0x00400000ff007431 */ /* 0x000fe200000001ff */
[----:B--2---:R-:W-:-:S13]  /*8560*/  ISETP.NE.AND P0, PT, R2, RZ, PT ;  /* 0x000000ff0200720c */ /* 0x004fda0003f05270 */
[----:B------:R-:W-:Y:S05]  /*8570*/  @!P0 BRA `(.L_x_178) ;  /* 0x00000000000c8947 */ /* 0x000fea0003800000 */
[----:B------:R-:W-:-:S13]  /*8580*/  ISETP.NE.AND P0, PT, R2, 0xff, PT ;  /* 0x000000ff0200780c */ /* 0x000fda0003f05270 */
[----:B------:R-:W-:Y:S02]  /*8590*/  @!P0 IMAD.MOV.U32 R0, RZ, RZ, 0x7f800001 ;  /* 0x7f800001ff008424 */ /* 0x000fe400078e00ff */
[----:B------:R-:W-:-:S07]  /*85a0*/  @P0 IMAD.SHL.U32 R0, R2, 0x800000, RZ ;  /* 0x0080000002000824 */ /* 0x000fce00078e00ff */
.L_x_178:
[----:B------:R-:W-:Y:S05]  /*85b0*/  BSYNC.RECONVERGENT B0 ;  /* 0x0000000000007941 */ /* 0x000fea0003800200 */
.L_x_177:
[----:B------:R-:W-:Y:S01]  /*85c0*/  F2FP.BF16.F32.PACK_AB R0, RZ, R0 ;  /* 0x00000000ff00723e */ /* 0x000fe200000010ff */
[----:B------:R-:W-:Y:S06]  /*85d0*/  BRA `(.L_x_152) ;  /* 0x0000000000647947 */ /* 0x000fec0003800000 */
.L_x_151:
[----:B------:R-:W-:Y:S01]  /*85e0*/  MOV R2, 0x0 ;  /* 0x0000000000027802 */ /* 0x000fe20000000f00 */
[----:B------:R-:W0:Y:S01]  /*85f0*/  LDCU.64 UR4, c[0x4][0x158] ;  /* 0x01002b00ff0477ac */ /* 0x000e220008000a00 */
[----:B------:R-:W-:Y:S02]  /*8600*/  HFMA2 R8, -RZ, RZ, 0, 4.64916229248046875e-06 ;  /* 0x0000004eff087431 */ /* 0x000fe400000001ff */
[----:B------:R-:W-:Y:S01]  /*8610*/  IMAD.MOV.U32 R12, RZ, RZ, 0x1 ;  /* 0x00000001ff0c7424 */ /* 0x000fe200078e00ff */
[----:B------:R-:W1:Y:S01]  /*8620*/  LDCU.64 UR6, c[0x4][0x160] ;  /* 0x01002c00ff0677ac */ /* 0x000e620008000a00 */
[----:B------:R-:W2:Y:S01]  /*8630*/  LDC.64 R2, c[0x4][R2] ;  /* 0x0100000002027b82 */ /* 0x000ea20000000a00 */
[----:B------:R-:W-:Y:S01]  /*8640*/  IMAD.MOV.U32 R13, RZ, RZ, RZ ;  /* 0x000000ffff0d7224 */ /* 0x000fe200078e00ff */
[----:B------:R-:W3:Y:S01]  /*8650*/  LDCU.64 UR8, c[0x4][0x68] ;  /* 0x01000d00ff0877ac */ /* 0x000ee20008000a00 */
[----:B0-----:R-:W-:Y:S01]  /*8660*/  MOV R4, UR4 ;  /* 0x0000000400047c02 */ /* 0x001fe20008000f00 */
[----:B------:R-:W-:-:S02]  /*8670*/  IMAD.U32 R5, RZ, RZ, UR5 ;  /* 0x00000005ff057e24 */ /* 0x000fc4000f8e00ff */
[----:B-1----:R-:W-:Y:S01]  /*8680*/  IMAD.U32 R6, RZ, RZ, UR6 ;  /* 0x00000006ff067e24 */ /* 0x002fe2000f8e00ff */
[----:B------:R-:W-:Y:S01]  /*8690*/  MOV R7, UR7 ;  /* 0x0000000700077c02 */ /* 0x000fe20008000f00 */
[----:B---3--:R-:W-:Y:S02]  /*86a0*/  IMAD.U32 R10, RZ, RZ, UR8 ;  /* 0x00000008ff0a7e24 */ /* 0x008fe4000f8e00ff */
[----:B------:R-:W-:-:S07]  /*86b0*/  IMAD.U32 R11, RZ, RZ, UR9 ;  /* 0x00000009ff0b7e24 */ /* 0x000fce000f8e00ff */
[----:B------:R-:W-:-:S07]  /*86c0*/  LEPC R20, `(.L_x_179) ;  /* 0x000000001014794e */ /* 0x000fce0000000000 */
[----:B--2---:R-:W-:Y:S05]  /*86d0*/  CALL.ABS.NOINC R2 ;  /* 0x0000000002007343 */ /* 0x004fea0003c00000 */
.L_x_179:
[----:B------:R-:W-:Y:S01]  /*86e0*/  PRMT R0, RZ, 0x7610, R0 ;  /* 0x00007610ff007816 */ /* 0x000fe20000000000 */
[----:B------:R-:W-:Y:S06]  /*86f0*/  BRA `(.L_x_152) ;  /* 0x00000000001c7947 */ /* 0x000fec0003800000 */
.L_x_176:
[----:B------:R-:W2:Y:S02]  /*8700*/  LDG.E.64 R2, desc[UR36][R2.64] ;  /* 0x0000002402027981 */ /* 0x000ea4000c1e1b00 */
[----:B--2---:R-:W0:Y:S02]  /*8710*/  I2F.U64 R0, R2 ;  /* 0x0000000200007312 */ /* 0x004e240000301000 */
[----:B0-----:R-:W-:Y:S01]  /*8720*/  F2FP.BF16.F32.PACK_AB R0, RZ, R0 ;  /* 0x00000000ff00723e */ /* 0x001fe200000010ff */
[----:B------:R-:W-:Y:S06]  /*8730*/  BRA `(.L_x_152) ;  /* 0x00000000000c7947 */ /* 0x000fec0003800000 */
.L_x_175:
[----:B------:R-:W2:Y:S02]  /*8740*/  LDG.E R2, desc[UR36][R2.64] ;  /* 0x0000002402027981 */ /* 0x000ea4000c1e1900 */
[----:B--2---:R-:W-:-:S04]  /*8750*/  I2FP.F32.U32 R0, R2 ;  /* 0x0000000200007245 */ /* 0x004fc80000201000 */
[----:B------:R-:W-:-:S07]  /*8760*/  F2FP.BF16.F32.PACK_AB R0, RZ, R0 ;  /* 0x00000000ff00723e */ /* 0x000fce00000010ff */
.L_x_152:
[----:B-----5:R-:W-:Y:S01]  /*8770*/  SHF.L.U32 R0, R0, 0x10, RZ ;  /* 0x0000001000007819 */ /* 0x020fe200000006ff */
        /* <DEDUP_REMOVED lines=20> */
.L_x_183:
[----:B-1----:R-:W-:-:S06]  /*88c0*/  SHF.L.U32 R5, R5, 0x10, RZ ;  /* 0x0000001005057819 */ /* 0x002fcc00000006ff */
[----:B------:R-:W1:Y:S02]  /*88d0*/  F2I.S64.TRUNC R4, R5 ;  /* 0x0000000500047311 */ /* 0x000e64000020d900 */
[----:B-1----:R1:W-:Y:S01]  /*88e0*/  STG.E.U8 desc[UR36][R2.64], R4 ;  /* 0x0000000402007986 */ /* 0x0023e2000c101124 */
[----:B------:R-:W-:Y:S05]  /*88f0*/  BRA `(.L_x_185) ;  /* 0x0000000c006c7947 */ /* 0x000fea0003800000 */
.L_x_182:
        /* <DEDUP_REMOVED lines=10> */
.L_x_187:
[----:B-1----:R-:W-:-:S06]  /*89a0*/  IMAD.U32 R5, R5, 0x10000, RZ ;  /* 0x0001000005057824 */ /* 0x002fcc00078e00ff */
[----:B------:R-:W1:Y:S02]  /*89b0*/  F2I.FTZ.TRUNC.NTZ R5, R5 ;  /* 0x0000000500057305 */ /* 0x000e64000021f100 */
[----:B-1----:R3:W-:Y:S01]  /*89c0*/  STG.E desc[UR36][R2.64], R5 ;  /* 0x0000000502007986 */ /* 0x0027e2000c101924 */
[----:B------:R-:W-:Y:S05]  /*89d0*/  BRA `(.L_x_185) ;  /* 0x0000000c00347947 */ /* 0x000fea0003800000 */
.L_x_186:
[----:B-1----:R-:W-:-:S06]  /*89e0*/  SHF.L.U32 R5, R5, 0x10, RZ ;  /* 0x0000001005057819 */ /* 0x002fcc00000006ff */
[----:B------:R-:W1:Y:S02]  /*89f0*/  F2I.FTZ.TRUNC.NTZ R5, R5 ;  /* 0x0000000500057305 */ /* 0x000e64000021f100 */
[----:B-1----:R1:W-:Y:S01]  /*8a00*/  STG.E.U16 desc[UR36][R2.64], R5 ;  /* 0x0000000502007986 */ /* 0x0023e2000c101524 */
[----:B------:R-:W-:Y:S05]  /*8a10*/  BRA `(.L_x_185) ;  /* 0x0000000c00247947 */ /* 0x000fea0003800000 */
.L_x_181:
[----:B------:R-:W-:-:S09]  /*8a20*/  UISETP.GT.AND UP0, UPT, UR4, 0x6, UPT ;  /* 0x000000060400788c */ /* 0x000fd2000bf04270 */
[----:B------:R-:W-:Y:S05]  /*8a30*/  BRA.U UP0, `(.L_x_188) ;  /* 0x00000001002c7547 */ /* 0x000fea000b800000 */
[----:B------:R-:W-:-:S09]  /*8a40*/  UISETP.NE.AND UP0, UPT, UR4, 0x5, UPT ;  /* 0x000000050400788c */ /* 0x000fd2000bf05270 */
[----:B------:R-:W-:Y:S05]  /*8a50*/  BRA.U !UP0, `(.L_x_189) ;  /* 0x0000000108147547 */ /* 0x000fea000b800000 */
[----:B------:R-:W-:-:S09]  /*8a60*/  UISETP.NE.AND UP0, UPT, UR4, 0x6, UPT ;  /* 0x000000060400788c */ /* 0x000fd2000bf05270 */
[----:B------:R-:W-:Y:S05]  /*8a70*/  BRA.U UP0, `(.L_x_184) ;  /* 0x0000000900307547 */ /* 0x000fea000b800000 */
[----:B-1----:R-:W-:-:S05]  /*8a80*/  IMAD.U32 R5, R5, 0x10000, RZ ;  /* 0x0001000005057824 */ /* 0x002fca00078e00ff */
[----:B------:R1:W-:Y:S01]  /*8a90*/  STG.E desc[UR36][R2.64], R5 ;  /* 0x0000000502007986 */ /* 0x0003e2000c101924 */
[----:B------:R-:W-:Y:S05]  /*8aa0*/  BRA `(.L_x_185) ;  /* 0x0000000c00007947 */ /* 0x000fea0003800000 */
.L_x_189:
[----:B01----:R-:W-:-:S05]  /*8ab0*/  IMAD.U32 R0, R5, 0x10000, RZ ;  /* 0x0001000005007824 */ /* 0x003fca00078e00ff */
[----:B------:R-:W-:-:S05]  /*8ac0*/  F2FP.F16.F32.PACK_AB R0, RZ, R0 ;  /* 0x00000000ff00723e */ /* 0x000fca00000000ff */
[----:B------:R0:W-:Y:S01]  /*8ad0*/  STG.E.U16 desc[UR36][R2.64], R0 ;  /* 0x0000000002007986 */ /* 0x0001e2000c101524 */
[----:B------:R-:W-:Y:S05]  /*8ae0*/  BRA `(.L_x_185) ;  /* 0x0000000800f07947 */ /* 0x000fea0003800000 */
.L_x_188:
[----:B------:R-:W-:-:S09]  /*8af0*/  UISETP.NE.AND UP0, UPT, UR4, 0x7, UPT ;  /* 0x000000070400788c */ /* 0x000fd2000bf05270 */
[----:B------:R-:W-:Y:S05]  /*8b00*/  BRA.U !UP0, `(.L_x_190) ;  /* 0x0000000108347547 */ /* 0x000fea000b800000 */
[----:B------:R-:W-:-:S09]  /*8b10*/  UISETP.NE.AND UP0, UPT, UR4, 0x8, UPT ;  /* 0x000000080400788c */ /* 0x000fd2000bf05270 */
[----:B------:R-:W-:Y:S05]  /*8b20*/  BRA.U !UP0, `(.L_x_191) ;  /* 0x0000000108187547 */ /* 0x000fea000b800000 */
[----:B------:R-:W-:-:S09]  /*8b30*/  UISETP.NE.AND UP0, UPT, UR4, 0x9, UPT ;  /* 0x000000090400788c */ /* 0x000fd2000bf05270 */
[----:B------:R-:W-:Y:S05]  /*8b40*/  BRA.U UP0, `(.L_x_184) ;  /* 0x0000000500fc7547 */ /* 0x000fea000b800000 */
[----:B-1----:R-:W-:Y:S01]  /*8b50*/  SHF.L.U32 R4, R5, 0x10, RZ ;  /* 0x0000001005047819 */ /* 0x002fe200000006ff */
[----:B------:R-:W-:-:S05]  /*8b60*/  IMAD.MOV.U32 R5, RZ, RZ, RZ ;  /* 0x000000ffff057224 */ /* 0x000fca00078e00ff */
[----:B------:R1:W-:Y:S01]  /*8b70*/  STG.E.64 desc[UR36][R2.64], R4 ;  /* 0x0000000402007986 */ /* 0x0003e2000c101b24 */
[----:B------:R-:W-:Y:S05]  /*8b80*/  BRA `(.L_x_185) ;  /* 0x0000000800c87947 */ /* 0x000fea0003800000 */
.L_x_191:
[----:B-1----:R-:W-:-:S05]  /*8b90*/  IMAD.U32 R5, R5, 0x10000, RZ ;  /* 0x0001000005057824 */ /* 0x002fca00078e00ff */
[----:B------:R-:W-:-:S04]  /*8ba0*/  F2FP.F16.F32.PACK_AB R5, RZ, R5 ;  /* 0x00000005ff05723e */ /* 0x000fc800000000ff */
[----:B------:R-:W-:-:S05]  /*8bb0*/  PRMT R5, R5, 0x5410, RZ ;  /* 0x0000541005057816 */ /* 0x000fca00000000ff */
[----:B------:R1:W-:Y:S01]  /*8bc0*/  STG.E desc[UR36][R2.64], R5 ;  /* 0x0000000502007986 */ /* 0x0003e2000c101924 */
[----:B------:R-:W-:Y:S05]  /*8bd0*/  BRA `(.L_x_185) ;  /* 0x0000000800b47947 */ /* 0x000fea0003800000 */
.L_x_190:
[----:B-1----:R-:W-:-:S05]  /*8be0*/  SHF.L.U32 R4, R5, 0x10, RZ ;  /* 0x0000001005047819 */ /* 0x002fca00000006ff */
[----:B------:R-:W-:-:S06]  /*8bf0*/  FMUL.FTZ R4, R4, 1 ;  /* 0x3f80000004047820 */ /* 0x000fcc0000410000 */
[----:B------:R-:W1:Y:S02]  /*8c00*/  F2F.F64.F32 R4, R4 ;  /* 0x0000000400047310 */ /* 0x000e640000201800 */
[----:B-1----:R1:W-:Y:S01]  /*8c10*/  STG.E.64 desc[UR36][R2.64], R4 ;  /* 0x0000000402007986 */ /* 0x0023e2000c101b24 */
[----:B------:R-:W-:Y:S05]  /*8c20*/  BRA `(.L_x_185) ;  /* 0x0000000800a07947 */ /* 0x000fea0003800000 */
.L_x_180:
        /* <DEDUP_REMOVED lines=10> */
[----:B-1----:R-:W-:-:S06]  /*8cd0*/  IMAD.U32 R5, R5, 0x10000, RZ ;  /* 0x0001000005057824 */ /* 0x002fcc00078e00ff */
[----:B------:R-:W1:Y:S02]  /*8ce0*/  F2I.FTZ.U32.TRUNC.NTZ R5, R5 ;  /* 0x0000000500057305 */ /* 0x000e64000021f000 */
[----:B-1----:R1:W-:Y:S01]  /*8cf0*/  STG.E.U16 desc[UR36][R2.64], R5 ;  /* 0x0000000502007986 */ /* 0x0023e2000c101524 */
[----:B------:R-:W-:Y:S05]  /*8d00*/  BRA `(.L_x_185) ;  /* 0x0000000800687947 */ /* 0x000fea0003800000 */
.L_x_195:
[----:B-1----:R-:W-:Y:S01]  /*8d10*/  IMAD.U32 R5, R5, 0x10000, RZ ;  /* 0x0001000005057824 */ /* 0x002fe200078e00ff */
[----:B------:R-:W-:Y:S01]  /*8d20*/  BSSY.RECONVERGENT B0, `(.L_x_196) ;  /* 0x0000013000007945 */ /* 0x000fe20003800200 */
[----:B0-----:R-:W-:-:S03]  /*8d30*/  MOV R0, 0x80 ;  /* 0x0000008000007802 */ /* 0x001fc60000000f00 */
        /* <DEDUP_REMOVED lines=14> */
[----:B------:R-:W-:-:S07]  /*8e20*/  IMAD.MOV.U32 R0, RZ, RZ, R4 ;  /* 0x000000ffff007224 */ /* 0x000fce00078e0004 */
.L_x_198:
[----:B------:R-:W-:-:S04]  /*8e30*/  SHF.R.U32.HI R5, RZ, 0x18, R5 ;  /* 0x00000018ff057819 */ /* 0x000fc80000011605 */
[----:B------:R-:W-:-:S07]  /*8e40*/  LOP3.LUT R0, R0, 0x80, R5, 0xf8, !PT ;  /* 0x0000008000007812 */ /* 0x000fce00078ef805 */
.L_x_197:
[----:B------:R-:W-:Y:S05]  /*8e50*/  BSYNC.RECONVERGENT B0 ;  /* 0x0000000000007941 */ /* 0x000fea0003800200 */
.L_x_196:
[----:B------:R0:W-:Y:S01]  /*8e60*/  STG.E.U8 desc[UR36][R2.64], R0 ;  /* 0x0000000002007986 */ /* 0x0001e2000c101124 */
[----:B------:R-:W-:Y:S05]  /*8e70*/  BRA `(.L_x_185) ;  /* 0x00000008000c7947 */ /* 0x000fea0003800000 */
.L_x_194:
[----:B-1----:R-:W-:Y:S01]  /*8e80*/  IMAD.U32 R5, R5, 0x10000, RZ ;  /* 0x0001000005057824 */ /* 0x002fe200078e00ff */
[----:B------:R-:W-:Y:S01]  /*8e90*/  BSSY.RECONVERGENT B0, `(.L_x_199) ;  /* 0x0000013000007945 */ /* 0x000fe20003800200 */
[----:B0-----:R-:W-:-:S03]  /*8ea0*/  HFMA2 R0, -RZ, RZ, 0, 7.62939453125e-06 ;  /* 0x00000080ff007431 */ /* 0x001fc600000001ff */
        /* <DEDUP_REMOVED lines=15> */
.L_x_201:
[----:B------:R-:W-:-:S04]  /*8fa0*/  SHF.R.U32.HI R5, RZ, 0x18, R5 ;  /* 0x00000018ff057819 */ /* 0x000fc80000011605 */
[----:B------:R-:W-:-:S07]  /*8fb0*/  LOP3.LUT R0, R0, 0x80, R5, 0xf8, !PT ;  /* 0x0000008000007812 */ /* 0x000fce00078ef805 */
.L_x_200:
[----:B------:R-:W-:Y:S05]  /*8fc0*/  BSYNC.RECONVERGENT B0 ;  /* 0x0000000000007941 */ /* 0x000fea0003800200 */
.L_x_199:
[----:B------:R0:W-:Y:S01]  /*8fd0*/  STG.E.U8 desc[UR36][R2.64], R0 ;  /* 0x0000000002007986 */ /* 0x0001e2000c101124 */
[----:B------:R-:W-:Y:S05]  /*8fe0*/  BRA `(.L_x_185) ;  /* 0x0000000400b07947 */ /* 0x000fea0003800000 */
.L_x_193:
        /* <DEDUP_REMOVED lines=12> */
[----:B------:R-:W-:Y:S01]  /*90b0*/  HFMA2 R5, -RZ, RZ, 0, 1.5199184417724609375e-05 ;  /* 0x000000ffff057431 */ /* 0x000fe200000001ff */
[----:B------:R-:W-:-:S04]  /*90c0*/  @P1 LOP3.LUT R0, R0, 0x1, RZ, 0xc0, !PT ;  /* 0x0000000100001812 */ /* 0x000fc800078ec0ff */
[----:B------:R-:W-:Y:S01]  /*90d0*/  @P1 ISETP.EQ.U32.AND P2, PT, R0, 0x1, P0 ;  /* 0x000000010000180c */ /* 0x000fe20000742070 */
[----:B------:R-:W-:Y:S01]  /*90e0*/  @P1 VIADD R0, R6, 0x1 ;  /* 0x0000000106001836 */ /* 0x000fe20000000000 */
[----:B------:R-:W-:Y:S02]  /*90f0*/  PLOP3.LUT P0, PT, PT, PT, PT, 0x80, 0x8 ;  /* 0x000000000008781c */ /* 0x000fe40003f0f070 */
[----:B------:R-:W-:-:S13]  /*9100*/  @P1 PLOP3.LUT P0, PT, P2, PT, PT, 0x80, 0x8 ;  /* 0x000000000008181c */ /* 0x000fda000170f070 */
[----:B------:R-:W-:-:S05]  /*9110*/  @!P0 IMAD.MOV R0, RZ, RZ, R6 ;  /* 0x000000ffff008224 */ /* 0x000fca00078e0206 */
[----:B------:R-:W-:-:S05]  /*9120*/  @P1 MOV R5, R0 ;  /* 0x0000000000051202 */ /* 0x000fca0000000f00 */
[----:B------:R0:W-:Y:S01]  /*9130*/  STG.E.U8 desc[UR36][R2.64], R5 ;  /* 0x0000000502007986 */ /* 0x0001e2000c101124 */
[----:B------:R-:W-:Y:S05]  /*9140*/  BRA `(.L_x_185) ;  /* 0x0000000400587947 */ /* 0x000fea0003800000 */
.L_x_203:
[----:B-1----:R-:W-:-:S06]  /*9150*/  IMAD.U32 R5, R5, 0x10000, RZ ;  /* 0x0001000005057824 */ /* 0x002fcc00078e00ff */
[----:B------:R-:W1:Y:S02]  /*9160*/  F2I.U64.TRUNC R4, R5 ;  /* 0x0000000500047311 */ /* 0x000e64000020d800 */
[----:B-1----:R1:W-:Y:S01]  /*9170*/  STG.E.64 desc[UR36][R2.64], R4 ;  /* 0x0000000402007986 */ /* 0x0023e2000c101b24 */
[----:B------:R-:W-:Y:S05]  /*9180*/  BRA `(.L_x_185) ;  /* 0x0000000400487947 */ /* 0x000fea0003800000 */
.L_x_202:
[----:B-1----:R-:W-:-:S06]  /*9190*/  IMAD.U32 R5, R5, 0x10000, RZ ;  /* 0x0001000005057824 */ /* 0x002fcc00078e00ff */
[----:B------:R-:W1:Y:S02]  /*91a0*/  F2I.FTZ.U32.TRUNC.NTZ R5, R5 ;  /* 0x0000000500057305 */ /* 0x000e64000021f000 */
[----:B-1----:R1:W-:Y:S01]  /*91b0*/  STG.E desc[UR36][R2.64], R5 ;  /* 0x0000000502007986 */ /* 0x0023e2000c101924 */
[----:B------:R-:W-:Y:S05]  /*91c0*/  BRA `(.L_x_185) ;  /* 0x0000000400387947 */ /* 0x000fea0003800000 */
.L_x_192:
[----:B------:R-:W-:-:S09]  /*91d0*/  UISETP.GT.AND UP0, UPT, UR4, 0xe, UPT ;  /* 0x0000000e0400788c */ /* 0x000fd2000bf04270 */
[----:B------:R-:W-:Y:S05]  /*91e0*/  BRA.U UP0, `(.L_x_204) ;  /* 0x00000001003c7547 */ /* 0x000fea000b800000 */
[----:B------:R-:W-:-:S09]  /*91f0*/  UISETP.NE.AND UP0, UPT, UR4, 0xa, UPT ;  /* 0x0000000a0400788c */ /* 0x000fd2000bf05270 */
[----:B------:R-:W-:Y:S05]  /*9200*/  BRA.U !UP0, `(.L_x_205) ;  /* 0x00000001081c7547 */ /* 0x000fea000b800000 */
[----:B------:R-:W-:-:S09]  /*9210*/  UISETP.NE.AND UP0, UPT, UR4, 0xb, UPT ;  /* 0x0000000b0400788c */ /* 0x000fd2000bf05270 */
[----:B------:R-:W-:Y:S05]  /*9220*/  BRA.U UP0, `(.L_x_184) ;  /* 0x0000000100447547 */ /* 0x000fea000b800000 */
[----:B-1----:R-:W-:-:S04]  /*9230*/  SHF.L.U32 R5, R5, 0x10, RZ ;  /* 0x0000001005057819 */ /* 0x002fc800000006ff */
[----:B------:R-:W-:-:S04]  /*9240*/  FSETP.NEU.FTZ.AND P0, PT, R5, RZ, PT ;  /* 0x000000ff0500720b */ /* 0x000fc80003f1d000 */
[----:B------:R-:W-:-:S05]  /*9250*/  SEL R5, RZ, 0x1, !P0 ;  /* 0x00000001ff057807 */ /* 0x000fca0004000000 */
[----:B------:R1:W-:Y:S01]  /*9260*/  STG.E.U8 desc[UR36][R2.64], R5 ;  /* 0x0000000502007986 */ /* 0x0003e2000c101124 */
[----:B------:R-:W-:Y:S05]  /*9270*/  BRA `(.L_x_185) ;  /* 0x00000004000c7947 */ /* 0x000fea0003800000 */
.L_x_205:
[----:B-1----:R-:W-:Y:S01]  /*9280*/  IMAD.U32 R5, R5, 0x10000, RZ ;  /* 0x0001000005057824 */ /* 0x002fe200078e00ff */
[----:B------:R-:W-:-:S03]  /*9290*/  CS2R R6, SRZ ;  /* 0x0000000000067805 */ /* 0x000fc6000001ff00 */
[----:B------:R-:W-:-:S06]  /*92a0*/  FMUL.FTZ R5, R5, 1 ;  /* 0x3f80000005057820 */ /* 0x000fcc0000410000 */
[----:B------:R-:W1:Y:S02]  /*92b0*/  F2F.F64.F32 R4, R5 ;  /* 0x0000000500047310 */ /* 0x000e640000201800 */
[----:B-1----:R1:W-:Y:S01]  /*92c0*/  STG.E.128 desc[UR36][R2.64], R4 ;  /* 0x0000000402007986 */ /* 0x0023e2000c101d24 */
[----:B------:R-:W-:Y:S05]  /*92d0*/  BRA `(.L_x_185) ;  /* 0x0000000000f47947 */ /* 0x000fea0003800000 */
.L_x_204:
[----:B------:R-:W-:-:S09]  /*92e0*/  UISETP.NE.AND UP0, UPT, UR4, 0xf, UPT ;  /* 0x0000000f0400788c */ /* 0x000fd2000bf05270 */
[----:B------:R-:W-:Y:S05]  /*92f0*/  BRA.U !UP0, `(.L_x_206) ;  /* 0x0000000108e87547 */ /* 0x000fea000b800000 */
[----:B------:R-:W-:-:S09]  /*9300*/  UISETP.NE.AND UP0, UPT, UR4, 0x17, UPT ;  /* 0x000000170400788c */ /* 0x000fd2000bf05270 */
[----:B------:R-:W-:Y:S05]  /*9310*/  BRA.U !UP0, `(.L_x_207) ;  /* 0x0000000108907547 */ /* 0x000fea000b800000 */
[----:B------:R-:W-:-:S09]  /*9320*/  UISETP.NE.AND UP0, UPT, UR4, 0x18, UPT ;  /* 0x000000180400788c */ /* 0x000fd2000bf05270 */
[----:B------:R-:W-:Y:S05]  /*9330*/  BRA.U !UP0, `(.L_x_208) ;  /* 0x0000000108447547 */ /* 0x000fea000b800000 */
.L_x_184:
        /* <DEDUP_REMOVED lines=8> */
[----:B0-----:R-:W-:Y:S01]  /*93c0*/  IMAD.U32 R4, RZ, RZ, UR4 ;  /* 0x00000004ff047e24 */ /* 0x001fe2000f8e00ff */
[----:B-1----:R-:W-:Y:S01]  /*93d0*/  MOV R5, UR5 ;  /* 0x0000000500057c02 */ /* 0x002fe20008000f00 */
[----:B----4-:R-:W-:-:S02]  /*93e0*/  IMAD.U32 R6, RZ, RZ, UR6 ;  /* 0x00000006ff067e24 */ /* 0x010fc4000f8e00ff */
[----:B------:R-:W-:Y:S01]  /*93f0*/  IMAD.U32 R7, RZ, RZ, UR7 ;  /* 0x00000007ff077e24 */ /* 0x000fe2000f8e00ff */
[----:B-----5:R-:W-:Y:S01]  /*9400*/  MOV R10, UR8 ;  /* 0x00000008000a7c02 */ /* 0x020fe20008000f00 */
[----:B--2---:R-:W-:-:S07]  /*9410*/  IMAD.U32 R11, RZ, RZ, UR9 ;  /* 0x00000009ff0b7e24 */ /* 0x004fce000f8e00ff */
[----:B------:R-:W-:-:S07]  /*9420*/  LEPC R20, `(.L_x_209) ;  /* 0x000000001014794e */ /* 0x000fce0000000000 */
[----:B---3--:R-:W-:Y:S05]  /*9430*/  CALL.ABS.NOINC R2 ;  /* 0x0000000002007343 */ /* 0x008fea0003c00000 */
.L_x_209:
[----:B------:R-:W-:Y:S05]  /*9440*/  BRA `(.L_x_185) ;  /* 0x0000000000987947 */ /* 0x000fea0003800000 */
.L_x_208:
[----:B-1----:R-:W-:Y:S01]  /*9450*/  IMAD.U32 R7, R5, 0x10000, RZ ;  /* 0x0001000005077824 */ /* 0x002fe200078e00ff */
[----:B------:R-:W-:Y:S01]  /*9460*/  BSSY.RECONVERGENT B0, `(.L_x_210) ;  /* 0x000000c000007945 */ /* 0x000fe20003800200 */
[----:B0-----:R-:W-:-:S03]  /*9470*/  MOV R0, 0x7f ;  /* 0x0000007f00007802 */ /* 0x001fc60000000f00 */
        /* <DEDUP_REMOVED lines=10> */
.L_x_211:
[----:B------:R-:W-:Y:S05]  /*9520*/  BSYNC.RECONVERGENT B0 ;  /* 0x0000000000007941 */ /* 0x000fea0003800200 */
.L_x_210:
[----:B------:R-:W-:-:S05]  /*9530*/  LOP3.LUT R5, R0, 0x80, R5, 0xf8, !PT ;  /* 0x0000008000057812 */ /* 0x000fca00078ef805 */
[----:B------:R0:W-:Y:S01]  /*9540*/  STG.E.U8 desc[UR36][R2.64], R5 ;  /* 0x0000000502007986 */ /* 0x0001e2000c101124 */
[----:B------:R-:W-:Y:S05]  /*9550*/  BRA `(.L_x_185) ;  /* 0x0000000000547947 */ /* 0x000fea0003800000 */
.L_x_207:
[----:B-1----:R-:W-:Y:S01]  /*9560*/  IMAD.U32 R5, R5, 0x10000, RZ ;  /* 0x0001000005057824 */ /* 0x002fe200078e00ff */
[----:B------:R-:W-:Y:S04]  /*9570*/  BSSY.RECONVERGENT B0, `(.L_x_212) ;  /* 0x000000e000007945 */ /* 0x000fe80003800200 */
        /* <DEDUP_REMOVED lines=10> */
.L_x_213:
[----:B0-----:R-:W-:Y:S01]  /*9620*/  IMAD.MOV.U32 R0, RZ, RZ, 0x7f ;  /* 0x0000007fff007424 */ /* 0x001fe200078e00ff */
[----:B------:R-:W-:-:S04]  /*9630*/  ISETP.GT.U32.AND P0, PT, R4, 0x7f800000, PT ;  /* 0x7f8000000400780c */ /* 0x000fc80003f04070 */
[----:B------:R-:W-:-:S09]  /*9640*/  SEL R0, R0, 0x7c, P0 ;  /* 0x0000007c00007807 */ /* 0x000fd20000000000 */
.L_x_214:
[----:B------:R-:W-:Y:S05]  /*9650*/  BSYNC.RECONVERGENT B0 ;  /* 0x0000000000007941 */ /* 0x000fea0003800200 */
.L_x_212:
[----:B------:R-:W-:-:S04]  /*9660*/  SHF.R.U32.HI R5, RZ, 0x18, R5 ;  /* 0x00000018ff057819 */ /* 0x000fc80000011605 */
[----:B------:R-:W-:-:S05]  /*9670*/  LOP3.LUT R5, R0, 0x80, R5, 0xf8, !PT ;  /* 0x0000008000057812 */ /* 0x000fca00078ef805 */
[----:B------:R0:W-:Y:S01]  /*9680*/  STG.E.U8 desc[UR36][R2.64], R5 ;  /* 0x0000000502007986 */ /* 0x0001e2000c101124 */
[----:B------:R-:W-:Y:S05]  /*9690*/  BRA `(.L_x_185) ;  /* 0x0000000000047947 */ /* 0x000fea0003800000 */
.L_x_206:
[----:B-1----:R1:W-:Y:S02]  /*96a0*/  STG.E.U16 desc[UR36][R2.64], R5 ;  /* 0x0000000502007986 */ /* 0x0023e4000c101524 */
.L_x_185:
[----:B------:R-:W-:-:S07]  /*96b0*/  IADD3 R17, PT, PT, R17, 0x80, RZ ;  /* 0x0000008011117810 */ /* 0x000fce0007ffe0ff */
.L_x_145:
[----:B------:R-:W-:Y:S05]  /*96c0*/  BSYNC.RECONVERGENT B6 ;  /* 0x0000000000067941 */ /* 0x000fea0003800200 */
.L_x_144:
[----:B------:R-:W5:Y:S02]  /*96d0*/  LDCU UR4, c[0x0][0x380] ;  /* 0x00007000ff0477ac */ /* 0x000f640008000800 */
[----:B-----5:R-:W-:-:S13]  /*96e0*/  ISETP.GE.AND P0, PT, R17, UR4, PT ;  /* 0x0000000411007c0c */ /* 0x020fda000bf06270 */
[----:B------:R-:W-:Y:S05]  /*96f0*/  @P0 EXIT ;  /* 0x000000000000094d */ /* 0x000fea0003800000 */
        /* <DEDUP_REMOVED lines=296> */
[----:B------:R-:W2:Y:S03]  /*a980*/  LDCU.64 UR8, c[0x0][0x578] ;  /* 0x0000af00ff0877ac */ /* 0x000ea60008000a00 */
[----:B0-----:R-:W-:-:S05]  /*a990*/  IMAD.HI.U32 R2, R5, UR4, R4 ;  /* 0x0000000405027c27 */ /* 0x001fca000f8e0004 */
[----:B------:R-:W-:-:S05]  /*a9a0*/  SHF.R.U32.HI R2, RZ, UR5, R2 ;  /* 0x00000005ff027c19 */ /* 0x000fca0008011602 */
[----:B------:R-:W-:-:S04]  /*a9b0*/  IMAD.MOV R3, RZ, RZ, -R2 ;  /* 0x000000ffff037224 */ /* 0x000fc800078e0a02 */
[----:B-1----:R-:W-:-:S04]  /*a9c0*/  IMAD R5, R3, UR6, R5 ;  /* 0x0000000603057c24 */ /* 0x002fc8000f8e0205 */
[C---:B--2---:R-:W-:Y:S02]  /*a9d0*/  IMAD R16, R5.reuse, UR8, R16 ;  /* 0x0000000805107c24 */ /* 0x044fe4000f8e0210 */
[----:B------:R-:W-:-:S07]  /*a9e0*/  IMAD R0, R5, UR9, R0 ;  /* 0x0000000905007c24 */ /* 0x000fce000f8e0200 */
.L_x_215:
[----:B------:R-:W0:Y:S01]  /*a9f0*/  LDCU.128 UR8, c[0x0][0x580] ;  /* 0x0000b000ff0877ac */ /* 0x000e220008000c00 */
[----:B------:R-:W-:-:S04]  /*aa00*/  UPRMT UR4, UR41, 0x9910, URZ ;  /* 0x0000991029047896 */ /* 0x000fc800080000ff */
[----:B------:R-:W-:Y:S01]  /*aa10*/  UISETP.GT.AND UP0, UPT, UR4, 0x9, UPT ;  /* 0x000000090400788c */ /* 0x000fe2000bf04270 */
[----:B0-----:R-:W-:Y:S02]  /*aa20*/  IADD3 R16, P0, PT, R16, UR8, RZ ;  /* 0x0000000810107c10 */ /* 0x001fe4000ff1e0ff */
[----:B-1234-:R-:W-:-:S03]  /*aa30*/  IADD3 R2, P1, PT, R0, UR10, RZ ;  /* 0x0000000a00027c10 */ /* 0x01efc6000ff3e0ff */
[----:B------:R-:W-:Y:S01]  /*aa40*/  IMAD.X R17, RZ, RZ, UR9, P0 ;  /* 0x00000009ff117e24 */ /* 0x000fe200080e06ff */
[----:B------:R-:W-:Y:S02]  /*aa50*/  IADD3.X R3, PT, PT, RZ, UR11, RZ, P1, !PT ;  /* 0x0000000bff037c10 */ /* 0x000fe40008ffe4ff */
[----:B------:R-:W-:Y:S07]  /*aa60*/  BRA.U UP0, `(.L_x_216) ;  /* 0x0000000500107547 */ /* 0x000fee000b800000 */
        /* <DEDUP_REMOVED lines=12> */
.L_x_219:
[----:B------:R-:W2:Y:S02]  /*ab30*/  LDG.E.U8 R2, desc[UR36][R2.64] ;  /* 0x0000002402027981 */ /* 0x000ea4000c1e1100 */
[----:B--2---:R-:W-:-:S04]  /*ab40*/  I2FP.F32.U32 R0, R2 ;  /* 0x0000000200007245 */ /* 0x004fc80000201000 */
[----:B------:R-:W-:Y:S01]  /*ab50*/  F2FP.BF16.F32.PACK_AB R0, RZ, R0 ;  /* 0x00000000ff00723e */ /* 0x000fe200000010ff */
[----:B------:R-:W-:Y:S06]  /*ab60*/  BRA `(.L_x_221) ;  /* 0x0000000c00847947 */ /* 0x000fec0003800000 */
.L_x_218:
        /* <DEDUP_REMOVED lines=10> */
.L_x_223:
[----:B------:R-:W2:Y:S02]  /*ac10*/  LDG.E R2, desc[UR36][R2.64] ;  /* 0x0000002402027981 */ /* 0x000ea4000c1e1900 */
[----:B--2---:R-:W-:-:S04]  /*ac20*/  I2FP.F32.S32 R0, R2 ;  /* 0x0000000200007245 */ /* 0x004fc80000201400 */
[----:B------:R-:W-:Y:S01]  /*ac30*/  F2FP.BF16.F32.PACK_AB R0, RZ, R0 ;  /* 0x00000000ff00723e */ /* 0x000fe200000010ff */
[----:B------:R-:W-:Y:S06]  /*ac40*/  BRA `(.L_x_221) ;  /* 0x0000000c004c7947 */ /* 0x000fec0003800000 */
.L_x_222:
[----:B------:R-:W2:Y:S02]  /*ac50*/  LDG.E.U16 R2, desc[UR36][R2.64] ;  /* 0x0000002402027981 */ /* 0x000ea4000c1e1500 */
[----:B--2---:R-:W0:Y:S02]  /*ac60*/  I2F.S16 R0, R2 ;  /* 0x0000000200007306 */ /* 0x004e240000101400 */
[----:B0-----:R-:W-:Y:S01]  /*ac70*/  F2FP.BF16.F32.PACK_AB R0, RZ, R0 ;  /* 0x00000000ff00723e */ /* 0x001fe200000010ff */
[----:B------:R-:W-:Y:S06]  /*ac80*/  BRA `(.L_x_221) ;  /* 0x0000000c003c7947 */ /* 0x000fec0003800000 */
.L_x_217:
        /* <DEDUP_REMOVED lines=9> */
.L_x_225:
[----:B------:R-:W2:Y:S02]  /*ad20*/  LDG.E.U16 R0, desc[UR36][R2.64] ;  /* 0x0000002402007981 */ /* 0x000ea4000c1e1500 */
[----:B--2---:R-:W-:-:S05]  /*ad30*/  HADD2.F32 R0, -RZ, R0.H0_H0 ;  /* 0x20000000ff007230 */ /* 0x004fca0000004100 */
[----:B------:R-:W-:Y:S01]  /*ad40*/  F2FP.BF16.F32.PACK_AB R0, RZ, R0 ;  /* 0x00000000ff00723e */ /* 0x000fe200000010ff */
[----:B------:R-:W-:Y:S06]  /*ad50*/  BRA `(.L_x_221) ;  /* 0x0000000c00087947 */ /* 0x000fec0003800000 */
.L_x_224:
        /* <DEDUP_REMOVED lines=9> */
.L_x_227:
[----:B------:R-:W2:Y:S02]  /*adf0*/  LDG.E.U16 R2, desc[UR36][R2.64] ;  /* 0x0000002402027981 */ /* 0x000ea4000c1e1500 */
[----:B--2---:R-:W-:-:S05]  /*ae00*/  HADD2.F32 R0, -RZ, R2.H0_H0 ;  /* 0x20000002ff007230 */ /* 0x004fca0000004100 */
[----:B------:R-:W-:Y:S01]  /*ae10*/  F2FP.BF16.F32.PACK_AB R0, RZ, R0 ;  /* 0x00000000ff00723e */ /* 0x000fe200000010ff */
[----:B------:R-:W-:Y:S06]  /*ae20*/  BRA `(.L_x_221) ;  /* 0x0000000800d47947 */ /* 0x000fec0003800000 */
.L_x_226:
        /* <DEDUP_REMOVED lines=8> */
.L_x_216:
        /* <DEDUP_REMOVED lines=13> */
.L_x_230:
        /* <DEDUP_REMOVED lines=8> */
.L_x_229:
        /* <DEDUP_REMOVED lines=27> */
.L_x_232:
        /* <DEDUP_REMOVED lines=13> */
.L_x_231:
[----:B------:R0:W5:Y:S01]  /*b280*/  LDG.E.U16 R0, desc[UR36][R2.64] ;  /* 0x0000002402007981 */ /* 0x000162000c1e1500 */
[----:B------:R-:W-:Y:S05]  /*b290*/  BRA `(.L_x_221) ;  /* 0x0000000400b87947 */ /* 0x000fea0003800000 */
.L_x_228:
        /* <DEDUP_REMOVED lines=12> */
.L_x_235:
        /* <DEDUP_REMOVED lines=21> */
.L_x_239:
[----:B------:R-:W-:Y:S05]  /*b4b0*/  BSYNC.RECONVERGENT B1 ;  /* 0x0000000000017941 */ /* 0x000fea0003800200 */
.L_x_238:
[----:B------:R-:W-:Y:S01]  /*b4c0*/  IMAD.SHL.U32 R0, R0, 0x100000, RZ ;  /* 0x0010000000007824 */ /* 0x000fe200078e00ff */
[----:B------:R-:W-:-:S04]  /*b4d0*/  LEA R2, R2, 0x3b800000, 0x17 ;  /* 0x3b80000002027811 */ /* 0x000fc800078eb8ff */
[----:B------:R-:W-:-:S07]  /*b4e0*/  LOP3.LUT R0, R2, R0, R7, 0xfe, !PT ;  /* 0x0000000002007212 */ /* 0x000fce00078efe07 */
.L_x_237:
[----:B------:R-:W-:Y:S05]  /*b4f0*/  BSYNC.RECONVERGENT B0 ;  /* 0x0000000000007941 */ /* 0x000fea0003800200 */
.L_x_236:
[----:B------:R-:W-:Y:S01]  /*b500*/  F2FP.BF16.F32.PACK_AB R0, RZ, R0 ;  /* 0x00000000ff00723e */ /* 0x000fe200000010ff */
[----:B------:R-:W-:Y:S06]  /*b510*/  BRA `(.L_x_221) ;  /* 0x0000000400187947 */ /* 0x000fec0003800000 */
.L_x_234:
        /* <DEDUP_REMOVED lines=21> */
.L_x_243:
[----:B------:R-:W-:Y:S05]  /*b670*/  BSYNC.RECONVERGENT B1 ;  /* 0x0000000000017941 */ /* 0x000fea0003800200 */
.L_x_242:
[----:B------:R-:W-:Y:S01]  /*b680*/  IMAD.SHL.U32 R0, R0, 0x200000, RZ ;  /* 0x0020000000007824 */ /* 0x000fe200078e00ff */
[----:B------:R-:W-:-:S04]  /*b690*/  LEA R2, R2, 0x37800000, 0x17 ;  /* 0x3780000002027811 */ /* 0x000fc800078eb8ff */
[----:B------:R-:W-:-:S07]  /*b6a0*/  LOP3.LUT R0, R2, R0, R7, 0xfe, !PT ;  /* 0x0000000002007212 */ /* 0x000fce00078efe07 */
.L_x_241:
[----:B------:R-:W-:Y:S05]  /*b6b0*/  BSYNC.RECONVERGENT B0 ;  /* 0x0000000000007941 */ /* 0x000fea0003800200 */
.L_x_240:
[----:B------:R-:W-:Y:S01]  /*b6c0*/  F2FP.BF16.F32.PACK_AB R0, RZ, R0 ;  /* 0x00000000ff00723e */ /* 0x000fe200000010ff */
[----:B------:R-:W-:Y:S06]  /*b6d0*/  BRA `(.L_x_221) ;  /* 0x0000000000a87947 */ /* 0x000fec0003800000 */
.L_x_233:
        /* <DEDUP_REMOVED lines=14> */
.L_x_247:
[----:B------:R-:W-:Y:S05]  /*b7c0*/  BSYNC.RECONVERGENT B0 ;  /* 0x0000000000007941 */ /* 0x000fea0003800200 */
.L_x_246:
[----:B------:R-:W-:Y:S01]  /*b7d0*/  F2FP.BF16.F32.PACK_AB R0, RZ, R0 ;  /* 0x00000000ff00723e */ /* 0x000fe200000010ff */
[----:B------:R-:W-:Y:S06]  /*b7e0*/  BRA `(.L_x_221) ;  /* 0x0000000000647947 */ /* 0x000fec0003800000 */
.L_x_220:
[----:B------:R-:W-:Y:S01]  /*b7f0*/  MOV R0, 0x0 ;  /* 0x0000000000007802 */ /* 0x000fe20000000f00 */
[----:B------:R-:W0:Y:S01]  /*b800*/  LDCU.64 UR4, c[0x4][0x158] ;  /* 0x01002b00ff0477ac */ /* 0x000e220008000a00 */
[----:B------:R-:W-:Y:S02]  /*b810*/  HFMA2 R12, -RZ, RZ, 0, 5.9604644775390625e-08 ;  /* 0x00000001ff0c7431 */ /* 0x000fe400000001ff */
[----:B------:R-:W-:Y:S01]  /*b820*/  IMAD.MOV.U32 R8, RZ, RZ, 0x4e ;  /* 0x0000004eff087424 */ /* 0x000fe200078e00ff */
[----:B------:R1:W2:Y:S01]  /*b830*/  LDC.64 R2, c[0x4][R0] ;  /* 0x0100000000027b82 */ /* 0x0002a20000000a00 */
[----:B------:R-:W3:Y:S01]  /*b840*/  LDCU.64 UR6, c[0x4][0x160] ;  /* 0x01002c00ff0677ac */ /* 0x000ee20008000a00 */
[----:B------:R-:W-:Y:S01]  /*b850*/  IMAD.MOV.U32 R13, RZ, RZ, RZ ;  /* 0x000000ffff0d7224 */ /* 0x000fe200078e00ff */
[----:B------:R-:W4:Y:S01]  /*b860*/  LDCU.64 UR8, c[0x4][0x68] ;  /* 0x01000d00ff0877ac */ /* 0x000f220008000a00 */
[----:B0-----:R-:W-:Y:S01]  /*b870*/  IMAD.U32 R4, RZ, RZ, UR4 ;  /* 0x00000004ff047e24 */ /* 0x001fe2000f8e00ff */
[----:B------:R-:W-:Y:S01]  /*b880*/  MOV R5, UR5 ;  /* 0x0000000500057c02 */ /* 0x000fe20008000f00 */
[----:B---3--:R-:W-:-:S02]  /*b890*/  IMAD.U32 R6, RZ, RZ, UR6 ;  /* 0x00000006ff067e24 */ /* 0x008fc4000f8e00ff */
[----:B------:R-:W-:Y:S01]  /*b8a0*/  IMAD.U32 R7, RZ, RZ, UR7 ;  /* 0x00000007ff077e24 */ /* 0x000fe2000f8e00ff */
[----:B----4-:R-:W-:Y:S01]  /*b8b0*/  MOV R10, UR8 ;  /* 0x00000008000a7c02 */ /* 0x010fe20008000f00 */
[----:B-1----:R-:W-:-:S07]  /*b8c0*/  IMAD.U32 R11, RZ, RZ, UR9 ;  /* 0x00000009ff0b7e24 */ /* 0x002fce000f8e00ff */
[----:B------:R-:W-:-:S07]  /*b8d0*/  LEPC R20, `(.L_x_248) ;  /* 0x000000001014794e */ /* 0x000fce0000000000 */
[----:B--2---:R-:W-:Y:S05]  /*b8e0*/  CALL.ABS.NOINC R2 ;  /* 0x0000000002007343 */ /* 0x004fea0003c00000 */
.L_x_248:
[----:B------:R-:W-:Y:S01]  /*b8f0*/  PRMT R0, RZ, 0x7610, R0 ;  /* 0x00007610ff007816 */ /* 0x000fe20000000000 */
[----:B------:R-:W-:Y:S06]  /*b900*/  BRA `(.L_x_221) ;  /* 0x00000000001c7947 */ /* 0x000fec0003800000 */
.L_x_245:
[----:B------:R-:W2:Y:S02]  /*b910*/  LDG.E.64 R2, desc[UR36][R2.64] ;  /* 0x0000002402027981 */ /* 0x000ea4000c1e1b00 */
[----:B--2---:R-:W0:Y:S02]  /*b920*/  I2F.U64 R0, R2 ;  /* 0x0000000200007312 */ /* 0x004e240000301000 */
[----:B0-----:R-:W-:Y:S01]  /*b930*/  F2FP.BF16.F32.PACK_AB R0, RZ, R0 ;  /* 0x00000000ff00723e */ /* 0x001fe200000010ff */
[----:B------:R-:W-:Y:S06]  /*b940*/  BRA `(.L_x_221) ;  /* 0x00000000000c7947 */ /* 0x000fec0003800000 */
.L_x_244:
[----:B------:R-:W2:Y:S02]  /*b950*/  LDG.E R2, desc[UR36][R2.64] ;  /* 0x0000002402027981 */ /* 0x000ea4000c1e1900 */
[----:B--2---:R-:W-:-:S04]  /*b960*/  I2FP.F32.U32 R0, R2 ;  /* 0x0000000200007245 */ /* 0x004fc80000201000 */
[----:B------:R-:W-:-:S07]  /*b970*/  F2FP.BF16.F32.PACK_AB R0, RZ, R0 ;  /* 0x00000000ff00723e */ /* 0x000fce00000010ff */
.L_x_221:
[----:B-----5:R-:W-:Y:S01]  /*b980*/  IMAD.U32 R0, R0, 0x10000, RZ ;  /* 0x0001000000007824 */ /* 0x020fe200078e00ff */
[----:B------:R-:W-:-:S04]  /*b990*/  UPRMT UR4, UR42, 0x9910, URZ ;  /* 0x000099102a047896 */ /* 0x000fc800080000ff */
[----:B------:R-:W-:Y:S01]  /*b9a0*/  UISETP.GT.AND UP0, UPT, UR4, 0x9, UPT ;  /* 0x000000090400788c */ /* 0x000fe2000bf04270 */
[----:B------:R-:W0:Y:S08]  /*b9b0*/  MUFU.TANH R0, R0 ;  /* 0x0000000000007308 */ /* 0x000e300000002400 */
[----:B0-----:R0:W1:Y:S01]  /*b9c0*/  F2F.BF16.F32 R3, R0 ;  /* 0x0000000000037304 */ /* 0x0010620000202000 */
        /* <DEDUP_REMOVED lines=9> */
[----:B01----:R-:W-:-:S04]  /*ba60*/  SHF.L.U32 R0, R3, 0x10, RZ ;  /* 0x0000001003007819 */ /* 0x003fc800000006ff */
[----:B------:R-:W0:Y:S02]  /*ba70*/  F2I.FTZ.TRUNC.NTZ R3, R0 ;  /* 0x0000000000037305 */ /* 0x000e24000021f100 */
[----:B0-----:R-:W-:Y:S01]  /*ba80*/  STG.E.U8 desc[UR36][R16.64], R3 ;  /* 0x0000000310007986 */ /* 0x001fe2000c101124 */
[----:B------:R-:W-:Y:S05]  /*ba90*/  EXIT ;  /* 0x000000000000794d */ /* 0x000fea0003800000 */
.L_x_252:
[----:B-1----:R-:W-:-:S06]  /*baa0*/  IMAD.U32 R3, R3, 0x10000, RZ ;  /* 0x0001000003037824 */ /* 0x002fcc00078e00ff */
[----:B------:R-:W1:Y:S02]  /*bab0*/  F2I.S64.TRUNC R2, R3 ;  /* 0x0000000300027311 */ /* 0x000e64000020d900 */
[----:B-1----:R-:W-:Y:S01]  /*bac0*/  STG.E.U8 desc[UR36][R16.64], R2 ;  /* 0x0000000210007986 */ /* 0x002fe2000c101124 */
[----:B------:R-:W-:Y:S05]  /*bad0*/  EXIT ;  /* 0x000000000000794d */ /* 0x000fea0003800000 */
.L_x_251:
        /* <DEDUP_REMOVED lines=8> */
[----:B-1----:R-:W-:Y:S01]  /*bb60*/  STG.E.64 desc[UR36][R16.64], R2 ;  /* 0x0000000210007986 */ /* 0x002fe2000c101b24 */
[----:B------:R-:W-:Y:S05]  /*bb70*/  EXIT ;  /* 0x000000000000794d */ /* 0x000fea0003800000 */
.L_x_255:
[----:B-1----:R-:W-:-:S06]  /*bb80*/  SHF.L.U32 R3, R3, 0x10, RZ ;  /* 0x0000001003037819 */ /* 0x002fcc00000006ff */
[----:B------:R-:W1:Y:S02]  /*bb90*/  F2I.FTZ.TRUNC.NTZ R3, R3 ;  /* 0x0000000300037305 */ /* 0x000e64000021f100 */
[----:B-1----:R-:W-:Y:S01]  /*bba0*/  STG.E desc[UR36][R16.64], R3 ;  /* 0x0000000310007986 */ /* 0x002fe2000c101924 */
[----:B------:R-:W-:Y:S05]  /*bbb0*/  EXIT ;  /* 0x000000000000794d */ /* 0x000fea0003800000 */
.L_x_254:
[----:B-1----:R-:W-:-:S06]  /*bbc0*/  IMAD.U32 R3, R3, 0x10000, RZ ;  /* 0x0001000003037824 */ /* 0x002fcc00078e00ff */
[----:B------:R-:W1:Y:S02]  /*bbd0*/  F2I.FTZ.TRUNC.NTZ R3, R3 ;  /* 0x0000000300037305 */ /* 0x000e64000021f100 */
[----:B-1----:R-:W-:Y:S01]  /*bbe0*/  STG.E.U16 desc[UR36][R16.64], R3 ;  /* 0x0000000310007986 */ /* 0x002fe2000c101524 */
[----:B------:R-:W-:Y:S05]  /*bbf0*/  EXIT ;  /* 0x000000000000794d */ /* 0x000fea0003800000 */
.L_x_250:
[----:B------:R-:W-:-:S09]  /*bc00*/  UISETP.GT.AND UP0, UPT, UR4, 0x6, UPT ;  /* 0x000000060400788c */ /* 0x000fd2000bf04270 */
[----:B------:R-:W-:Y:S05]  /*bc10*/  BRA.U UP0, `(.L_x_256) ;  /* 0x00000001002c7547 */ /* 0x000fea000b800000 */
[----:B------:R-:W-:-:S09]  /*bc20*/  UISETP.NE.AND UP0, UPT, UR4, 0x5, UPT ;  /* 0x000000050400788c */ /* 0x000fd2000bf05270 */
[----:B------:R-:W-:Y:S05]  /*bc30*/  BRA.U !UP0, `(.L_x_257) ;  /* 0x0000000108147547 */ /* 0x000fea000b800000 */
[----:B------:R-:W-:-:S09]  /*bc40*/  UISETP.NE.AND UP0, UPT, UR4, 0x6, UPT ;  /* 0x000000060400788c */ /* 0x000fd2000bf05270 */
[----:B------:R-:W-:Y:S05]  /*bc50*/  BRA.U UP0, `(.L_x_253) ;  /* 0x0000000900307547 */ /* 0x000fea000b800000 */
[----:B-1----:R-:W-:-:S05]  /*bc60*/  IMAD.U32 R3, R3, 0x10000, RZ ;  /* 0x0001000003037824 */ /* 0x002fca00078e00ff */
[----:B------:R-:W-:Y:S01]  /*bc70*/  STG.E desc[UR36][R16.64], R3 ;  /* 0x0000000310007986 */ /* 0x000fe2000c101924 */
[----:B------:R-:W-:Y:S05]  /*bc80*/  EXIT ;  /* 0x000000000000794d */ /* 0x000fea0003800000 */
.L_x_257:
[----:B01----:R-:W-:-:S04]  /*bc90*/  SHF.L.U32 R0, R3, 0x10, RZ ;  /* 0x0000001003007819 */ /* 0x003fc800000006ff */
[----:B------:R-:W-:-:S05]  /*bca0*/  F2FP.F16.F32.PACK_AB R0, RZ, R0 ;  /* 0x00000000ff00723e */ /* 0x000fca00000000ff */
[----:B------:R-:W-:Y:S01]  /*bcb0*/  STG.E.U16 desc[UR36][R16.64], R0 ;  /* 0x0000000010007986 */ /* 0x000fe2000c101524 */
[----:B------:R-:W-:Y:S05]  /*bcc0*/  EXIT ;  /* 0x000000000000794d */ /* 0x000fea0003800000 */
.L_x_256:
        /* <DEDUP_REMOVED lines=8> */
[----:B------:R-:W-:Y:S01]  /*bd50*/  STG.E.64 desc[UR36][R16.64], R2 ;  /* 0x0000000210007986 */ /* 0x000fe2000c101b24 */
[----:B------:R-:W-:Y:S05]  /*bd60*/  EXIT ;  /* 0x000000000000794d */ /* 0x000fea0003800000 */
.L_x_259:
[----:B-1----:R-:W-:-:S04]  /*bd70*/  SHF.L.U32 R3, R3, 0x10, RZ ;  /* 0x0000001003037819 */ /* 0x002fc800000006ff */
[----:B------:R-:W-:-:S04]  /*bd80*/  F2FP.F16.F32.PACK_AB R3, RZ, R3 ;  /* 0x00000003ff03723e */ /* 0x000fc800000000ff */
[----:B------:R-:W-:-:S05]  /*bd90*/  PRMT R3, R3, 0x5410, RZ ;  /* 0x0000541003037816 */ /* 0x000fca00000000ff */
[----:B------:R-:W-:Y:S01]  /*bda0*/  STG.E desc[UR36][R16.64], R3 ;  /* 0x0000000310007986 */ /* 0x000fe2000c101924 */
[----:B------:R-:W-:Y:S05]  /*bdb0*/  EXIT ;  /* 0x000000000000794d */ /* 0x000fea0003800000 */
.L_x_258:
[----:B-1----:R-:W-:-:S04]  /*bdc0*/  IMAD.U32 R2, R3, 0x10000, RZ ;  /* 0x0001000003027824 */ /* 0x002fc800078e00ff */
[----:B------:R-:W-:-:S06]  /*bdd0*/  FMUL.FTZ R2, R2, 1 ;  /* 0x3f80000002027820 */ /* 0x000fcc0000410000 */
[----:B------:R-:W1:Y:S02]  /*bde0*/  F2F.F64.F32 R2, R2 ;  /* 0x0000000200027310 */ /* 0x000e640000201800 */
[----:B-1----:R-:W-:Y:S01]  /*bdf0*/  STG.E.64 desc[UR36][R16.64], R2 ;  /* 0x0000000210007986 */ /* 0x002fe2000c101b24 */
[----:B------:R-:W-:Y:S05]  /*be00*/  EXIT ;  /* 0x000000000000794d */ /* 0x000fea0003800000 */
.L_x_249:
        /* <DEDUP_REMOVED lines=12> */
[----:B-1----:R-:W-:Y:S01]  /*bed0*/  STG.E.U16 desc[UR36][R16.64], R3 ;  /* 0x0000000310007986 */ /* 0x002fe2000c101524 */
[----:B------:R-:W-:Y:S05]  /*bee0*/  EXIT ;  /* 0x000000000000794d */ /* 0x000fea0003800000 */
.L_x_263:
[----:B-1----:R-:W-:Y:S01]  /*bef0*/  SHF.L.U32 R3, R3, 0x10, RZ ;  /* 0x0000001003037819 */ /* 0x002fe200000006ff */
[----:B------:R-:W-:Y:S01]  /*bf00*/  BSSY.RECONVERGENT B0, `(.L_x_264) ;  /* 0x0000013000007945 */ /* 0x000fe20003800200 */
[----:B------:R-:W-:Y:S02]  /*bf10*/  IMAD.MOV.U32 R8, RZ, RZ, 0x80 ;  /* 0x00000080ff087424 */ /* 0x000fe400078e00ff */
[----:B------:R-:W-:-:S04]  /*bf20*/  LOP3.LUT R2, R3, 0x7fffffff, RZ, 0xc0, !PT ;  /* 0x7fffffff03027812 */ /* 0x000fc800078ec0ff */
[----:B------:R-:W-:-:S13]  /*bf30*/  ISETP.GT.U32.AND P0, PT, R2, 0x437fffff, PT ;  /* 0x437fffff0200780c */ /* 0x000fda0003f04070 */
[----:B------:R-:W-:Y:S05]  /*bf40*/  @P0 BRA `(.L_x_265) ;  /* 0x0000000000380947 */ /* 0x000fea0003800000 */
[----:B------:R-:W-:-:S13]  /*bf50*/  ISETP.GE.U32.AND P0, PT, R2, 0x3c000000, PT ;  /* 0x3c0000000200780c */ /* 0x000fda0003f06070 */
[----:B0-----:R-:W-:-:S04]  /*bf60*/  @P0 SHF.R.U32.HI R0, RZ, 0x14, R3 ;  /* 0x00000014ff000819 */ /* 0x001fc80000011603 */
[----:B------:R-:W-:-:S04]  /*bf70*/  @P0 LOP3.LUT R0, R0, 0x1, RZ, 0xc0, !PT ;  /* 0x0000000100000812 */ /* 0x000fc800078ec0ff */
[----:B------:R-:W-:-:S04]  /*bf80*/  @P0 IADD3 R0, PT, PT, R3, 0x487ffff, R0 ;  /* 0x0487ffff03000810 */ /* 0x000fc80007ffe000 */
[----:B------:R-:W-:-:S04]  /*bf90*/  @P0 SHF.R.U32.HI R0, RZ, 0x14, R0 ;  /* 0x00000014ff000819 */ /* 0x000fc80000011600 */
[----:B------:R-:W-:Y:S01]  /*bfa0*/  @P0 LOP3.LUT R0, R0, 0xff, RZ, 0xc0, !PT ;  /* 0x000000ff00000812 */ /* 0x000fe200078ec0ff */
[----:B------:R-:W-:Y:S06]  /*bfb0*/  @P0 BRA `(.L_x_266) ;  /* 0x0000000000100947 */ /* 0x000fec0003800000 */
[----:B------:R-:W-:Y:S01]  /*bfc0*/  FADD.FTZ R0, R2, 8192 ;  /* 0x4600000002007421 */ /* 0x000fe20000010000 */
[----:B------:R-:W-:-:S04]  /*bfd0*/  PRMT R8, RZ, 0x7610, R8 ;  /* 0x00007610ff087816 */ /* 0x000fc80000000008 */
[----:B------:R-:W-:-:S13]  /*bfe0*/  LOP3.LUT P0, R0, R0, 0xff, RZ, 0xc0, !PT ;  /* 0x000000ff00007812 */ /* 0x000fda000780c0ff */
[----:B------:R-:W-:Y:S05]  /*bff0*/  @!P0 BRA `(.L_x_265) ;  /* 0x00000000000c8947 */ /* 0x000fea0003800000 */
.L_x_266:
[----:B------:R-:W-:-:S04]  /*c000*/  SHF.R.U32.HI R3, RZ, 0x18, R3 ;  /* 0x00000018ff037819 */ /* 0x000fc80000011603 */
[----:B------:R-:W-:-:S04]  /*c010*/  LOP3.LUT R0, R0, 0x80, R3, 0xf8, !PT ;  /* 0x0000008000007812 */ /* 0x000fc800078ef803 */
[----:B------:R-:W-:-:S07]  /*c020*/  PRMT R8, R0, 0x7610, R8 ;  /* 0x0000761000087816 */ /* 0x000fce0000000008 */
.L_x_265:
[----:B------:R-:W-:Y:S05]  /*c030*/  BSYNC.RECONVERGENT B0 ;  /* 0x0000000000007941 */ /* 0x000fea0003800200 */
.L_x_264:
[----:B------:R-:W-:Y:S01]  /*c040*/  STG.E.U8 desc[UR36][R16.64], R8 ;  /* 0x0000000810007986 */ /* 0x000fe2000c101124 */
[----:B------:R-:W-:Y:S05]  /*c050*/  EXIT ;  /* 0x000000000000794d */ /* 0x000fea0003800000 */
.L_x_262:
[----:B-1----:R-:W-:Y:S01]  /*c060*/  IMAD.U32 R3, R3, 0x10000, RZ ;  /* 0x0001000003037824 */ /* 0x002fe200078e00ff */
[----:B------:R-:W-:Y:S01]  /*c070*/  BSSY.RECONVERGENT B0, `(.L_x_267) ;  /* 0x0000013000007945 */ /* 0x000fe20003800200 */
[----:B------:R-:W-:-:S03]  /*c080*/  MOV R8, 0x80 ;  /* 0x0000008000087802 */ /* 0x000fc60000000f00 */
        /* <DEDUP_REMOVED lines=14> */
.L_x_269:
[----:B------:R-:W-:-:S04]  /*c170*/  SHF.R.U32.HI R3, RZ, 0x18, R3 ;  /* 0x00000018ff037819 */ /* 0x000fc80000011603 */
[----:B------:R-:W-:-:S04]  /*c180*/  LOP3.LUT R0, R0, 0x80, R3, 0xf8, !PT ;  /* 0x0000008000007812 */ /* 0x000fc800078ef803 */
[----:B------:R-:W-:-:S07]  /*c190*/  PRMT R8, R0, 0x7610, R8 ;  /* 0x0000761000087816 */ /* 0x000fce0000000008 */
.L_x_268:
[----:B------:R-:W-:Y:S05]  /*c1a0*/  BSYNC.RECONVERGENT B0 ;  /* 0x0000000000007941 */ /* 0x000fea0003800200 */
.L_x_267:
[----:B------:R-:W-:Y:S01]  /*c1b0*/  STG.E.U8 desc[UR36][R16.64], R8 ;  /* 0x0000000810007986 */ /* 0x000fe2000c101124 */
[----:B------:R-:W-:Y:S05]  /*c1c0*/  EXIT ;  /* 0x000000000000794d */ /* 0x000fea0003800000 */
.L_x_261:
        /* <DEDUP_REMOVED lines=20> */
[----:B------:R-:W-:Y:S01]  /*c310*/  STG.E.U8 desc[UR36][R16.64], R3 ;  /* 0x0000000310007986 */ /* 0x000fe2000c101124 */
[----:B------:R-:W-:Y:S05]  /*c320*/  EXIT ;  /* 0x000000000000794d */ /* 0x000fea0003800000 */
.L_x_271:
[----:B-1----:R-:W-:-:S06]  /*c330*/  SHF.L.U32 R3, R3, 0x10, RZ ;  /* 0x0000001003037819 */ /* 0x002fcc00000006ff */
[----:B------:R-:W1:Y:S02]  /*c340*/  F2I.U64.TRUNC R2, R3 ;  /* 0x0000000300027311 */ /* 0x000e64000020d800 */
[----:B-1----:R-:W-:Y:S01]  /*c350*/  STG.E.64 desc[UR36][R16.64], R2 ;  /* 0x0000000210007986 */ /* 0x002fe2000c101b24 */
[----:B------:R-:W-:Y:S05]  /*c360*/  EXIT ;  /* 0x000000000000794d */ /* 0x000fea0003800000 */
.L_x_270:
[----:B-1----:R-:W-:-:S06]  /*c370*/  IMAD.U32 R3, R3, 0x10000, RZ ;  /* 0x0001000003037824 */ /* 0x002fcc00078e00ff */
[----:B------:R-:W1:Y:S02]  /*c380*/  F2I.FTZ.U32.TRUNC.NTZ R3, R3 ;  /* 0x0000000300037305 */ /* 0x000e64000021f000 */
[----:B-1----:R-:W-:Y:S01]  /*c390*/  STG.E desc[UR36][R16.64], R3 ;  /* 0x0000000310007986 */ /* 0x002fe2000c101924 */
[----:B------:R-:W-:Y:S05]  /*c3a0*/  EXIT ;  /* 0x000000000000794d */ /* 0x000fea0003800000 */
.L_x_260:
        /* <DEDUP_REMOVED lines=9> */
[----:B------:R-:W-:Y:S01]  /*c440*/  STG.E.U8 desc[UR36][R16.64], R3 ;  /* 0x0000000310007986 */ /* 0x000fe2000c101124 */
[----:B------:R-:W-:Y:S05]  /*c450*/  EXIT ;  /* 0x000000000000794d */ /* 0x000fea0003800000 */
.L_x_273:
[----:B-1----:R-:W-:Y:S02]  /*c460*/  SHF.L.U32 R3, R3, 0x10, RZ ;  /* 0x0000001003037819 */ /* 0x002fe400000006ff */
[----:B------:R-:W-:-:S03]  /*c470*/  CS2R R6, SRZ ;  /* 0x0000000000067805 */ /* 0x000fc6000001ff00 */
[----:B------:R-:W-:-:S04]  /*c480*/  FMUL.FTZ R3, R3, 1 ;  /* 0x3f80000003037820 */ /* 0x000fc80000410000 */
[----:B------:R-:W1:Y:S02]  /*c490*/  F2F.F64.F32 R4, R3 ;  /* 0x0000000300047310 */ /* 0x000e640000201800 */
[----:B-1----:R-:W-:Y:S01]  /*c4a0*/  STG.E.128 desc[UR36][R16.64], R4 ;  /* 0x0000000410007986 */ /* 0x002fe2000c101d24 */
[----:B------:R-:W-:Y:S05]  /*c4b0*/  EXIT ;  /* 0x000000000000794d */ /* 0x000fea0003800000 */
.L_x_272:
[----:B------:R-:W-:-:S09]  /*c4c0*/  UISETP.NE.AND UP0, UPT, UR4, 0xf, UPT ;  /* 0x0000000f0400788c */ /* 0x000fd2000bf05270 */
[----:B------:R-:W-:Y:S05]  /*c4d0*/  BRA.U !UP0, `(.L_x_274) ;  /* 0x0000000108e87547 */ /* 0x000fea000b800000 */
[----:B------:R-:W-:-:S09]  /*c4e0*/  UISETP.NE.AND UP0, UPT, UR4, 0x17, UPT ;  /* 0x000000170400788c */ /* 0x000fd2000bf05270 */
[----:B------:R-:W-:Y:S05]  /*c4f0*/  BRA.U !UP0, `(.L_x_275) ;  /* 0x0000000108907547 */ /* 0x000fea000b800000 */
[----:B------:R-:W-:-:S09]  /*c500*/  UISETP.NE.AND UP0, UPT, UR4, 0x18, UPT ;  /* 0x000000180400788c */ /* 0x000fd2000bf05270 */
[----:B------:R-:W-:Y:S05]  /*c510*/  BRA.U !UP0, `(.L_x_276) ;  /* 0x0000000108447547 */ /* 0x000fea000b800000 */
.L_x_253:
[----:B0-----:R-:W-:Y:S01]  /*c520*/  MOV R0, 0x0 ;  /* 0x0000000000007802 */ /* 0x001fe20000000f00 */
[----:B------:R-:W0:Y:S01]  /*c530*/  LDCU.64 UR4, c[0x4][0x158] ;  /* 0x01002b00ff0477ac */ /* 0x000e220008000a00 */
[----:B------:R-:W-:Y:S02]  /*c540*/  HFMA2 R13, -RZ, RZ, 0, 0 ;  /* 0x00000000ff0d7431 */ /* 0x000fe400000001ff */
[----:B------:R-:W-:Y:S01]  /*c550*/  IMAD.MOV.U32 R8, RZ, RZ, 0x65 ;  /* 0x00000065ff087424 */ /* 0x000fe200078e00ff */
[----:B-1----:R1:W2:Y:S01]  /*c560*/  LDC.64 R2, c[0x4][R0] ;  /* 0x0100000000027b82 */ /* 0x0022a20000000a00 */
[----:B------:R-:W3:Y:S01]  /*c570*/  LDCU.64 UR6, c[0x4][0x160] ;  /* 0x01002c00ff0677ac */ /* 0x000ee20008000a00 */
[----:B------:R-:W-:Y:S01]  /*c580*/  IMAD.MOV.U32 R12, RZ, RZ, 0x1 ;  /* 0x00000001ff0c7424 */ /* 0x000fe200078e00ff */
[----:B------:R-:W4:Y:S01]  /*c590*/  LDCU.64 UR8, c[0x4][0x70] ;  /* 0x01000e00ff0877ac */ /* 0x000f220008000a00 */
[----:B0-----:R-:W-:Y:S02]  /*c5a0*/  IMAD.U32 R4, RZ, RZ, UR4 ;  /* 0x00000004ff047e24 */ /* 0x001fe4000f8e00ff */
[----:B------:R-:W-:Y:S01]  /*c5b0*/  IMAD.U32 R5, RZ, RZ, UR5 ;  /* 0x00000005ff057e24 */ /* 0x000fe2000f8e00ff */
[----:B---3--:R-:W-:Y:S01]  /*c5c0*/  MOV R6, UR6 ;  /* 0x0000000600067c02 */ /* 0x008fe20008000f00 */
[----:B------:R-:W-:-:S02]  /*c5d0*/  IMAD.U32 R7, RZ, RZ, UR7 ;  /* 0x00000007ff077e24 */ /* 0x000fc4000f8e00ff */
[----:B----4-:R-:W-:Y:S01]  /*c5e0*/  IMAD.U32 R10, RZ, RZ, UR8 ;  /* 0x00000008ff0a7e24 */ /* 0x010fe2000f8e00ff */
[----:B-1----:R-:W-:-:S07]  /*c5f0*/  MOV R11, UR9 ;  /* 0x00000009000b7c02 */ /* 0x002fce0008000f00 */
[----:B------:R-:W-:-:S07]  /*c600*/  LEPC R20, `(.L_x_277) ;  /* 0x000000001014794e */ /* 0x000fce0000000000 */
[----:B--2---:R-:W-:Y:S05]  /*c610*/  CALL.ABS.NOINC R2 ;  /* 0x0000000002007343 */ /* 0x004fea0003c00000 */
.L_x_277:
[----:B------:R-:W-:Y:S05]  /*c620*/  EXIT ;  /* 0x000000000000794d */ /* 0x000fea0003800000 */
.L_x_276:
        /* <DEDUP_REMOVED lines=13> */
.L_x_279:
[----:B------:R-:W-:Y:S05]  /*c700*/  BSYNC.RECONVERGENT B0 ;  /* 0x0000000000007941 */ /* 0x000fea0003800200 */
.L_x_278:
[----:B------:R-:W-:-:S05]  /*c710*/  LOP3.LUT R3, R0, 0x80, R3, 0xf8, !PT ;  /* 0x0000008000037812 */ /* 0x000fca00078ef803 */
[----:B------:R-:W-:Y:S01]  /*c720*/  STG.E.U8 desc[UR36][R16.64], R3 ;  /* 0x0000000310007986 */ /* 0x000fe2000c101124 */
[----:B------:R-:W-:Y:S05]  /*c730*/  EXIT ;  /* 0x000000000000794d */ /* 0x000fea0003800000 */
.L_x_275:
        /* <DEDUP_REMOVED lines=12> */
.L_x_281:
[----:B0-----:R-:W-:Y:S01]  /*c800*/  IMAD.MOV.U32 R0, RZ, RZ, 0x7f ;  /* 0x0000007fff007424 */ /* 0x001fe200078e00ff */
[----:B------:R-:W-:-:S04]  /*c810*/  ISETP.GT.U32.AND P0, PT, R2, 0x7f800000, PT ;  /* 0x7f8000000200780c */ /* 0x000fc80003f04070 */
[----:B------:R-:W-:-:S09]  /*c820*/  SEL R0, R0, 0x7c, P0 ;  /* 0x0000007c00007807 */ /* 0x000fd20000000000 */
.L_x_282:
[----:B------:R-:W-:Y:S05]  /*c830*/  BSYNC.RECONVERGENT B0 ;  /* 0x0000000000007941 */ /* 0x000fea0003800200 */
.L_x_280:
[----:B------:R-:W-:-:S04]  /*c840*/  SHF.R.U32.HI R3, RZ, 0x18, R3 ;  /* 0x00000018ff037819 */ /* 0x000fc80000011603 */
[----:B------:R-:W-:-:S05]  /*c850*/  LOP3.LUT R3, R0, 0x80, R3, 0xf8, !PT ;  /* 0x0000008000037812 */ /* 0x000fca00078ef803 */
[----:B------:R-:W-:Y:S01]  /*c860*/  STG.E.U8 desc[UR36][R16.64], R3 ;  /* 0x0000000310007986 */ /* 0x000fe2000c101124 */
[----:B------:R-:W-:Y:S05]  /*c870*/  EXIT ;  /* 0x000000000000794d */ /* 0x000fea0003800000 */
.L_x_274:
[----:B-1----:R-:W-:Y:S01]  /*c880*/  STG.E.U16 desc[UR36][R16.64], R3 ;  /* 0x0000000310007986 */ /* 0x002fe2000c101524 */
[----:B------:R-:W-:Y:S05]  /*c890*/  EXIT ;  /* 0x000000000000794d */ /* 0x000fea0003800000 */
.L_x_283:
[----:B------:R-:W-:-:S00]  /*c8a0*/  BRA `(.L_x_283) ;  /* 0xfffffffc00fc7947 */ /* 0x000fc0000383ffff */
[----:B------:R-:W-:-:S00]  /*c8b0*/  NOP ;  /* 0x0000000000007918 */ /* 0x000fc00000000000 */
        /* <DEDUP_REMOVED lines=12> */
.L_x_7011:


//--------------------- .text._ZN2at6native27unrolled_elementwise_kernelIZZZNS0_16tanh_kernel_cudaERNS_18TensorIteratorBaseEENKUlvE0_clEvENKUlvE2_clEvEUlN3c108BFloat16EE_St5arrayIPcLm2EELi4E23TrivialOffsetCalculatorILi1EjESD_NS0_6memory12LoadWithCastILi1EEENSE_13StoreWithCastILi1EEEEEviT_T0_T2_T3_T4_T5_ --------------------------
	.section	.text._ZN2at6native27unrolled_elementwise_kernelIZZZNS0_16tanh_kernel_cudaERNS_18TensorIteratorBaseEENKUlvE0_clEvENKUlvE2_clEvEUlN3c108BFloat16EE_St5arrayIPcLm2EELi4E23TrivialOffsetCalculatorILi1EjESD_NS0_6memory12LoadWithCastILi1EEENSE_13StoreWithCastILi1EEEEEviT_T0_T2_T3_T4_T5_,"ax",@progbits
	.align	128
        .global         _ZN2at6native27unrolled_elementwise_kernelIZZZNS0_16tanh_kernel_cudaERNS_18TensorIteratorBaseEENKUlvE0_clEvENKUlvE2_clEvEUlN3c108BFloat16EE_St5arrayIPcLm2EELi4E23TrivialOffsetCalculatorILi1EjESD_NS0_6memory12LoadWithCastILi1EEENSE_13StoreWithCastILi1EEEEEviT_T0_T2_T3_T4_T5_
        .type           _ZN2at6native27unrolled_elementwise_kernelIZZZNS0_16tanh_kernel_cudaERNS_18TensorIteratorBaseEENKUlvE0_clEvENKUlvE2_clEvEUlN3c108BFloat16EE_St5arrayIPcLm2EELi4E23TrivialOffsetCalculatorILi1EjESD_NS0_6memory12LoadWithCastILi1EEENSE_13StoreWithCastILi1EEEEEviT_T0_T2_T3_T4_T5_,@function
        .size           _ZN2at6native27unrolled_elementwise_kernelIZZZNS0_16tanh_kernel_cudaERNS_18TensorIteratorBaseEENKUlvE0_clEvENKUlvE2_clEvEUlN3c108BFloat16EE_St5arrayIPcLm2EELi4E23TrivialOffsetCalculatorILi1EjESD_NS0_6memory12LoadWithCastILi1EEENSE_13StoreWithCastILi1EEEEEviT_T0_T2_T3_T4_T5_,(.L_x_7012 - _ZN2at6native27unrolled_elementwise_kernelIZZZNS0_16tanh_kernel_cudaERNS_18TensorIteratorBaseEENKUlvE0_clEvENKUlvE2_clEvEUlN3c108BFloat16EE_St5arrayIPcLm2EELi4E23TrivialOffsetCalculatorILi1EjESD_NS0_6memory12LoadWithCastILi1EEENSE_13StoreWithCastILi1EEEEEviT_T0_T2_T3_T4_T5_)
        .other          _ZN2at6native27unrolled_elementwise_kernelIZZZNS0_16tanh_kernel_cudaERNS_18TensorIteratorBaseEENKUlvE0_clEvENKUlvE2_clEvEUlN3c108BFloat16EE_St5arrayIPcLm2EELi4E23TrivialOffsetCalculatorILi1EjESD_NS0_6memory12LoadWithCastILi1EEENSE_13StoreWithCastILi1EEEEEviT_T0_T2_T3_T4_T5_,@"STO_CUDA_ENTRY STV_DEFAULT"
_ZN2at6native27unrolled_elementwise_kernelIZZZNS0_16tanh_kernel_cudaERNS_18TensorIteratorBaseEENKUlvE0_clEvENKUlvE2_clEvEUlN3c108BFloat16EE_St5arrayIPcLm2EELi4E23TrivialOffsetCalculatorILi1EjESD_NS0_6memory12LoadWithCastILi1EEENSE_13StoreWithCastILi1EEEEEviT_T0_T2_T3_T4_T5_:
.text._ZN2at6native27unrolled_elementwise_kernelIZZZNS0_16tanh_kernel_cudaERNS_18TensorIteratorBaseEENKUlvE0_clEvENKUlvE2_clEvEUlN3c108BFloat16EE_St5arrayIPcLm2EELi4E23TrivialOffsetCalculatorILi1EjESD_NS0_6memory12LoadWithCastILi1EEENSE_13StoreWithCastILi1EEEEEviT_T0_T2_T3_T4_T5_:
[----:B------:R-:W0:Y:S01]  /*0000*/  LDC R1, c[0x0][0x37c] ;  /* 0x0000df00ff017b82 */ /* 0x000e220000000800 */
[----:B------:R-:W1:Y:S07]  /*0010*/  S2R R2, SR_CTAID.X ;  /* 0x0000000000027919 */ /* 0x000e6e0000002500 */
[----:B------:R-:W1:Y:S01]  /*0020*/  LDC R3, c[0x0][0x380] ;  /* 0x0000e000ff037b82 */ /* 0x000e620000000800 */
[----:B------:R-:W2:Y:S01]  /*0030*/  LDCU.64 UR36, c[0x0][0x358] ;  /* 0x00006b00ff2477ac */ /* 0x000ea20008000a00 */
[----:B------:R-:W-:Y:S01]  /*0040*/  BSSY.RECONVERGENT B6, `(.L_x_284) ;  /* 0x0000115000067945 */ /* 0x000fe20003800200 */
[----:B------:R-:W3:Y:S01]  /*0050*/  S2R R23, SR_TID.X ;  /* 0x0000000000177919 */ /* 0x000ee20000002100 */
[----:B------:R-:W-:Y:S01]  /*0060*/  PRMT R17, RZ, 0x7610, R17 ;  /* 0x00007610ff117816 */ /* 0x000fe20000000011 */
[----:B------:R-:W4:Y:S01]  /*0070*/  LDCU.U8 UR38, c[0x0][0x39c] ;  /* 0x00007380ff2677ac */ /* 0x000f220008000000 */
[----:B-1----:R-:W-:-:S02]  /*0080*/  IMAD R16, R2, -0x200, R3 ;  /* 0xfffffe0002107824 */ /* 0x002fc400078e0203 */
[----:B---3--:R-:W-:-:S03]  /*0090*/  IMAD.MOV.U32 R25, RZ, RZ, R23 ;  /* 0x000000ffff197224 */ /* 0x008fc600078e0017 */
[----:B------:R-:W-:-:S13]  /*00a0*/  ISETP.GE.AND P0, PT, R23, R16, PT ;  /* 0x000000101700720c */ /* 0x000fda0003f06270 */
[----:B0-2-4-:R-:W-:Y:S05]  /*00b0*/  @P0 BRA `(.L_x_285) ;  /* 0x0000001000340947 */ /* 0x015fea0003800000 */
[----:B------:R-:W0:Y:S01]  /*00c0*/  LDC.64 R4, c[0x0][0x390] ;  /* 0x0000e400ff047b82 */ /* 0x000e220000000a00 */
[----:B------:R-:W1:Y:S01]  /*00d0*/  LDCU UR5, c[0x0][0x3a0] ;  /* 0x00007400ff0577ac */ /* 0x000e620008000800 */
[----:B------:R-:W-:Y:S01]  /*00e0*/  IMAD R0, R2, 0x200, R25 ;  /* 0x0000020002007824 */ /* 0x000fe200078e0219 */
[----:B------:R-:W-:-:S04]  /*00f0*/  UPRMT UR4, UR38, 0x9910, URZ ;  /* 0x0000991026047896 */ /* 0x000fc800080000ff */
[----:B------:R-:W-:Y:S01]  /*0100*/  UISETP.GT.AND UP0, UPT, UR4, 0x9, UPT ;  /* 0x000000090400788c */ /* 0x000fe2000bf04270 */
[----:B-1----:R-:W-:-:S05]  /*0110*/  IMAD R3, R0, UR5, RZ ;  /* 0x0000000500037c24 */ /* 0x002fca000f8e02ff */
[----:B0-----:R-:W-:-:S05]  /*0120*/  IADD3 R4, P0, PT, R3, R4, RZ ;  /* 0x0000000403047210 */ /* 0x001fca0007f1e0ff */
[----:B------:R-:W-:Y:S01]  /*0130*/  IMAD.X R5, RZ, RZ, R5, P0 ;  /* 0x000000ffff057224 */ /* 0x000fe200000e0605 */
        /* <DEDUP_REMOVED lines=11> */
[----:B0-----:R-:W-:-:S04]  /*01f0*/  F2FP.BF16.F32.PACK_AB R0, RZ, R0 ;  /* 0x00000000ff00723e */ /* 0x001fc800000010ff */
[----:B------:R-:W-:Y:S01]  /*0200*/  PRMT R17, R0, 0x7610, R17 ;  /* 0x0000761000117816 */ /* 0x000fe20000000011 */
[----:B------:R-:W-:Y:S06]  /*0210*/  BRA `(.L_x_291) ;  /* 0x0000000c00d87947 */ /* 0x000fec0003800000 */
.L_x_289:
[----:B------:R-:W2:Y:S02]  /*0220*/  LDG.E.U8 R4, desc[UR36][R4.64] ;  /* 0x0000002404047981 */ /* 0x000ea4000c1e1100 */
[----:B--2---:R-:W-:-:S04]  /*0230*/  I2FP.F32.U32 R0, R4 ;  /* 0x0000000400007245 */ /* 0x004fc80000201000 */
[----:B------:R-:W-:-:S04]  /*0240*/  F2FP.BF16.F32.PACK_AB R0, RZ, R0 ;  /* 0x00000000ff00723e */ /* 0x000fc800000010ff */
[----:B------:R-:W-:Y:S01]  /*0250*/  PRMT R17, R0, 0x7610, R17 ;  /* 0x0000761000117816 */ /* 0x000fe20000000011 */
[----:B------:R-:W-:Y:S06]  /*0260*/  BRA `(.L_x_291) ;  /* 0x0000000c00c47947 */ /* 0x000fec0003800000 */
.L_x_288:
        /* <DEDUP_REMOVED lines=8> */
[----:B0-----:R-:W-:-:S04]  /*02f0*/  F2FP.BF16.F32.PACK_AB R0, RZ, R0 ;  /* 0x00000000ff00723e */ /* 0x001fc800000010ff */
[----:B------:R-:W-:Y:S01]  /*0300*/  PRMT R17, R0, 0x7610, R17 ;  /* 0x0000761000117816 */ /* 0x000fe20000000011 */
[----:B------:R-:W-:Y:S06]  /*0310*/  BRA `(.L_x_291) ;  /* 0x0000000c00987947 */ /* 0x000fec0003800000 */
.L_x_293:
[----:B------:R-:W2:Y:S02]  /*0320*/  LDG.E R4, desc[UR36][R4.64] ;  /* 0x0000002404047981 */ /* 0x000ea4000c1e1900 */
[----:B--2---:R-:W-:-:S04]  /*0330*/  I2FP.F32.S32 R0, R4 ;  /* 0x0000000400007245 */ /* 0x004fc80000201400 */
[----:B------:R-:W-:-:S04]  /*0340*/  F2FP.BF16.F32.PACK_AB R0, RZ, R0 ;  /* 0x00000000ff00723e */ /* 0x000fc800000010ff */
[----:B------:R-:W-:Y:S01]  /*0350*/  PRMT R17, R0, 0x7610, R17 ;  /* 0x0000761000117816 */ /* 0x000fe20000000011 */
[----:B------:R-:W-:Y:S06]  /*0360*/  BRA `(.L_x_291) ;  /* 0x0000000c00847947 */ /* 0x000fec0003800000 */
.L_x_292:
[----:B------:R-:W2:Y:S02]  /*0370*/  LDG.E.U16 R4, desc[UR36][R4.64] ;  /* 0x0000002404047981 */ /* 0x000ea4000c1e1500 */
[----:B--2---:R-:W0:Y:S02]  /*0380*/  I2F.S16 R0, R4 ;  /* 0x0000000400007306 */ /* 0x004e240000101400 */
[----:B0-----:R-:W-:-:S04]  /*0390*/  F2FP.BF16.F32.PACK_AB R0, RZ, R0 ;  /* 0x00000000ff00723e */ /* 0x001fc800000010ff */
[----:B------:R-:W-:Y:S01]  /*03a0*/  PRMT R17, R0, 0x7610, R17 ;  /* 0x0000761000117816 */ /* 0x000fe20000000011 */
[----:B------:R-:W-:Y:S06]  /*03b0*/  BRA `(.L_x_291) ;  /* 0x0000000c00707947 */ /* 0x000fec0003800000 */
.L_x_287:
        /* <DEDUP_REMOVED lines=9> */
.L_x_295:
[----:B------:R-:W2:Y:S02]  /*0450*/  LDG.E.U16 R0, desc[UR36][R4.64] ;  /* 0x0000002404007981 */ /* 0x000ea4000c1e1500 */
[----:B--2---:R-:W-:-:S05]  /*0460*/  HADD2.F32 R0, -RZ, R0.H0_H0 ;  /* 0x20000000ff007230 */ /* 0x004fca0000004100 */
[----:B------:R-:W-:-:S04]  /*0470*/  F2FP.BF16.F32.PACK_AB R0, RZ, R0 ;  /* 0x00000000ff00723e */ /* 0x000fc800000010ff */
[----:B------:R-:W-:Y:S01]  /*0480*/  PRMT R17, R0, 0x7610, R17 ;  /* 0x0000761000117816 */ /* 0x000fe20000000011 */
[----:B------:R-:W-:Y:S06]  /*0490*/  BRA `(.L_x_291) ;  /* 0x0000000c00387947 */ /* 0x000fec0003800000 */
.L_x_294:
        /* <DEDUP_REMOVED lines=9> */
.L_x_297:
[----:B------:R-:W2:Y:S02]  /*0530*/  LDG.E.U16 R4, desc[UR36][R4.64] ;  /* 0x0000002404047981 */ /* 0x000ea4000c1e1500 */
[----:B--2---:R-:W-:-:S05]  /*0540*/  HADD2.F32 R0, -RZ, R4.H0_H0 ;  /* 0x20000004ff007230 */ /* 0x004fca0000004100 */
[----:B------:R-:W-:-:S04]  /*0550*/  F2FP.BF16.F32.PACK_AB R0, RZ, R0 ;  /* 0x00000000ff00723e */ /* 0x000fc800000010ff */
[----:B------:R-:W-:Y:S01]  /*0560*/  PRMT R17, R0, 0x7610, R17 ;  /* 0x0000761000117816 */ /* 0x000fe20000000011 */
[----:B------:R-:W-:Y:S06]  /*0570*/  BRA `(.L_x_291) ;  /* 0x0000000c00007947 */ /* 0x000fec0003800000 */
.L_x_296:
[----:B------:R-:W2:Y:S01]  /*0580*/  LDG.E.64 R4, desc[UR36][R4.64] ;  /* 0x0000002404047981 */ /* 0x000ea2000c1e1b00 */
[----:B------:R-:W-:Y:S01]  /*0590*/  UMOV UR4, 0xf0000000 ;  /* 0xf000000000047882 */ /* 0x000fe20000000000 */
[----:B------:R-:W-:Y:S01]  /*05a0*/  UMOV UR5, 0x380fffff ;  /* 0x380fffff00057882 */ /* 0x000fe20000000000 */
[----:B--2---:R-:W0:Y:S01]  /*05b0*/  F2F.F32.F64 R0, R4 ;  /* 0x0000000400007310 */ /* 0x004e220000301000 */
[----:B------:R-:W-:-:S14]  /*05c0*/  DSETP.GEU.AND P0, PT, |R4|, UR4, PT ;  /* 0x0000000404007e2a */ /* 0x000fdc000bf0e200 */
[----:B0-----:R-:W-:-:S05]  /*05d0*/  @!P0 FMUL R0, R0, 1.175494350822287508e-38 ;  /* 0x0080000000008820 */ /* 0x001fca0000400000 */
[----:B------:R-:W-:-:S04]  /*05e0*/  F2FP.BF16.F32.PACK_AB R0, RZ, R0 ;  /* 0x00000000ff00723e */ /* 0x000fc800000010ff */
[----:B------:R-:W-:Y:S01]  /*05f0*/  PRMT R17, R0, 0x7610, R17 ;  /* 0x0000761000117816 */ /* 0x000fe20000000011 */
[----:B------:R-:W-:Y:S06]  /*0600*/  BRA `(.L_x_291) ;  /* 0x0000000800dc7947 */ /* 0x000fec0003800000 */
.L_x_286:
        /* <DEDUP_REMOVED lines=11> */
[----:B------:R-:W-:-:S04]  /*06c0*/  F2FP.BF16.F32.PACK_AB R0, RZ, R0 ;  /* 0x00000000ff00723e */ /* 0x000fc800000010ff */
[----:B------:R-:W-:Y:S01]  /*06d0*/  PRMT R17, R0, 0x7610, R17 ;  /* 0x0000761000117816 */ /* 0x000fe20000000011 */
[----:B------:R-:W-:Y:S06]  /*06e0*/  BRA `(.L_x_291) ;  /* 0x0000000800a47947 */ /* 0x000fec0003800000 */
.L_x_300:
        /* <DEDUP_REMOVED lines=9> */
.L_x_299:
        /* <DEDUP_REMOVED lines=12> */
[----:B0-----:R-:W-:-:S05]  /*0840*/  IMAD.MOV R6, RZ, RZ, -R6 ;  /* 0x000000ffff067224 */ /* 0x001fca00078e0a06 */
[----:B------:R-:W-:-:S05]  /*0850*/  VIADDMNMX.U32 R6, R6, R7, 0x4, !PT ;  /* 0x0000000406067446 */ /* 0x000fca0007800007 */
[----:B------:R-:W-:-:S04]  /*0860*/  VIADD R6, R6, 0xfffffffc ;  /* 0xfffffffc06067836 */ /* 0x000fc80000000000 */
[----:B------:R-:W-:Y:S01]  /*0870*/  IMAD.SHL.U32 R8, R6, 0x800000, RZ ;  /* 0x0080000006087824 */ /* 0x000fe200078e00ff */
[C---:B------:R-:W-:Y:S01]  /*0880*/  SHF.L.U32 R7, R3.reuse, R6, RZ ;  /* 0x0000000603077219 */ /* 0x040fe200000006ff */
        /* <DEDUP_REMOVED lines=10> */
.L_x_302:
[----:B------:R-:W2:Y:S02]  /*0930*/  LDG.E.U8 R4, desc[UR36][R4.64] ;  /* 0x0000002404047981 */ /* 0x000ea4000c1e1100 */
[C---:B--2---:R-:W-:Y:S02]  /*0940*/  IMAD.SHL.U32 R3, R4.reuse, 0x2000000, RZ ;  /* 0x0200000004037824 */ /* 0x044fe400078e00ff */
[----:B------:R-:W-:-:S03]  /*0950*/  IMAD.SHL.U32 R6, R4, 0x100, RZ ;  /* 0x0000010004067824 */ /* 0x000fc600078e00ff */
[----:B------:R-:W-:-:S13]  /*0960*/  ISETP.GT.U32.AND P0, PT, R3, 0x7ffffff, PT ;  /* 0x07ffffff0300780c */ /* 0x000fda0003f04070 */
[----:B------:R-:W-:Y:S02]  /*0970*/  @!P0 LOP3.LUT R0, R6, 0x7f00, RZ, 0xc0, !PT ;  /* 0x00007f0006008812 */ /* 0x000fe400078ec0ff */
[----:B------:R-:W-:Y:S02]  /*0980*/  @P0 LEA.HI R3, R3, 0x70000000, RZ, 0x1c ;  /* 0x7000000003030811 */ /* 0x000fe400078fe0ff */
[----:B------:R-:W-:Y:S02]  /*0990*/  @!P0 LOP3.LUT R0, R0, 0x3f000000, RZ, 0xfc, !PT ;  /* 0x3f00000000008812 */ /* 0x000fe400078efcff */
[----:B------:R-:W-:-:S03]  /*09a0*/  PRMT R6, R6, 0x9910, RZ ;  /* 0x0000991006067816 */ /* 0x000fc600000000ff */
[----:B------:R-:W-:Y:S01]  /*09b0*/  @!P0 FADD.FTZ R0, R0, -0.5 ;  /* 0xbf00000000008421 */ /* 0x000fe20000010000 */
[----:B------:R-:W-:Y:S01]  /*09c0*/  @P0 FMUL.FTZ R0, R3, 1.9259299443872358531e-34 ;  /* 0x0780000003000820 */ /* 0x000fe20000410000 */
[----:B------:R-:W-:-:S05]  /*09d0*/  IMAD.MOV.U32 R3, RZ, RZ, R6 ;  /* 0x000000ffff037224 */ /* 0x000fca00078e0006 */
[----:B------:R-:W-:-:S04]  /*09e0*/  LOP3.LUT R0, R0, 0x80000000, R3, 0xf8, !PT ;  /* 0x8000000000007812 */ /* 0x000fc800078ef803 */
[----:B------:R-:W-:-:S04]  /*09f0*/  F2FP.BF16.F32.PACK_AB R0, RZ, R0 ;  /* 0x00000000ff00723e */ /* 0x000fc800000010ff */
[----:B------:R-:W-:Y:S01]  /*0a00*/  PRMT R17, R0, 0x7610, R17 ;  /* 0x0000761000117816 */ /* 0x000fe20000000011 */
[----:B------:R-:W-:Y:S06]  /*0a10*/  BRA `(.L_x_291) ;  /* 0x0000000400d87947 */ /* 0x000fec0003800000 */
.L_x_301:
[----:B------:R0:W5:Y:S01]  /*0a20*/  LDG.E.U16 R17, desc[UR36][R4.64] ;  /* 0x0000002404117981 */ /* 0x000162000c1e1500 */
[----:B------:R-:W-:Y:S05]  /*0a30*/  BRA `(.L_x_291) ;  /* 0x0000000400d07947 */ /* 0x000fea0003800000 */
.L_x_298:
        /* <DEDUP_REMOVED lines=10> */
[----:B------:R-:W-:-:S04]  /*0ae0*/  F2FP.BF16.F32.PACK_AB R0, RZ, R0 ;  /* 0x00000000ff00723e */ /* 0x000fc800000010ff */
[----:B------:R-:W-:Y:S01]  /*0af0*/  PRMT R17, R0, 0x7610, R17 ;  /* 0x0000761000117816 */ /* 0x000fe20000000011 */
[----:B------:R-:W-:Y:S06]  /*0b00*/  BRA `(.L_x_291) ;  /* 0x00000004009c7947 */ /* 0x000fec0003800000 */
.L_x_305:
        /* <DEDUP_REMOVED lines=21> */
.L_x_309:
[----:B------:R-:W-:Y:S05]  /*0c60*/  BSYNC.RECONVERGENT B1 ;  /* 0x0000000000017941 */ /* 0x000fea0003800200 */
.L_x_308:
[----:B------:R-:W-:Y:S01]  /*0c70*/  IMAD.SHL.U32 R0, R0, 0x100000, RZ ;  /* 0x0010000000007824 */ /* 0x000fe200078e00ff */
[----:B------:R-:W-:-:S04]  /*0c80*/  LEA R3, R3, 0x3b800000, 0x17 ;  /* 0x3b80000003037811 */ /* 0x000fc800078eb8ff */
[----:B------:R-:W-:-:S07]  /*0c90*/  LOP3.LUT R0, R3, R0, R7, 0xfe, !PT ;  /* 0x0000000003007212 */ /* 0x000fce00078efe07 */
.L_x_307:
[----:B------:R-:W-:Y:S05]  /*0ca0*/  BSYNC.RECONVERGENT B0 ;  /* 0x0000000000007941 */ /* 0x000fea0003800200 */
.L_x_306:
[----:B------:R-:W-:-:S04]  /*0cb0*/  F2FP.BF16.F32.PACK_AB R0, RZ, R0 ;  /* 0x00000000ff00723e */ /* 0x000fc800000010ff */
[----:B------:R-:W-:Y:S01]  /*0cc0*/  PRMT R17, R0, 0x7610, R17 ;  /* 0x0000761000117816 */ /* 0x000fe20000000011 */
[----:B------:R-:W-:Y:S06]  /*0cd0*/  BRA `(.L_x_291) ;  /* 0x0000000400287947 */ /* 0x000fec0003800000 */
.L_x_304:
        /* <DEDUP_REMOVED lines=21> */
.L_x_313:
[----:B------:R-:W-:Y:S05]  /*0e30*/  BSYNC.RECONVERGENT B1 ;  /* 0x0000000000017941 */ /* 0x000fea0003800200 */
.L_x_312:
[----:B------:R-:W-:Y:S01]  /*0e40*/  IMAD.SHL.U32 R0, R0, 0x200000, RZ ;  /* 0x0020000000007824 */ /* 0x000fe200078e00ff */
[----:B------:R-:W-:-:S04]  /*0e50*/  LEA R3, R3, 0x37800000, 0x17 ;  /* 0x3780000003037811 */ /* 0x000fc800078eb8ff */
[----:B------:R-:W-:-:S07]  /*0e60*/  LOP3.LUT R0, R3, R0, R7, 0xfe, !PT ;  /* 0x0000000003007212 */ /* 0x000fce00078efe07 */
.L_x_311:
[----:B------:R-:W-:Y:S05]  /*0e70*/  BSYNC.RECONVERGENT B0 ;  /* 0x0000000000007941 */ /* 0x000fea0003800200 */
.L_x_310:
[----:B------:R-:W-:-:S04]  /*0e80*/  F2FP.BF16.F32.PACK_AB R0, RZ, R0 ;  /* 0x00000000ff00723e */ /* 0x000fc800000010ff */
[----:B------:R-:W-:Y:S01]  /*0e90*/  PRMT R17, R0, 0x7610, R17 ;  /* 0x0000761000117816 */ /* 0x000fe20000000011 */
[----:B------:R-:W-:Y:S06]  /*0ea0*/  BRA `(.L_x_291) ;  /* 0x0000000000b47947 */ /* 0x000fec0003800000 */
.L_x_303:
[----:B------:R-:W-:-:S09]  /*0eb0*/  UISETP.NE.AND UP0, UPT, UR4, 0x1c, UPT ;  /* 0x0000001c0400788c */ /* 0x000fd2000bf05270 */
[----:B------:R-:W-:Y:S05]  /*0ec0*/  BRA.U !UP0, `(.L_x_314) ;  /* 0x00000001089c7547 */ /* 0x000fea000b800000 */
[----:B------:R-:W-:-:S09]  /*0ed0*/  UISETP.NE.AND UP0, UPT, UR4, 0x1d, UPT ;  /* 0x0000001d0400788c */ /* 0x000fd2000bf05270 */
[----:B------:R-:W-:Y:S05]  /*0ee0*/  BRA.U !UP0, `(.L_x_315) ;  /* 0x0000000108807547 */ /* 0x000fea000b800000 */
[----:B------:R-:W-:-:S09]  /*0ef0*/  UISETP.NE.AND UP0, UPT, UR4, 0x2c, UPT ;  /* 0x0000002c0400788c */ /* 0x000fd2000bf05270 */
[----:B------:R-:W-:Y:S05]  /*0f00*/  BRA.U !UP0, `(.L_x_316) ;  /* 0x0000000108487547 */ /* 0x000fea000b800000 */
.L_x_290:
[----:B------:R-:W-:Y:S01]  /*0f10*/  MOV R14, 0x0 ;  /* 0x00000000000e7802 */ /* 0x000fe20000000f00 */
[----:B------:R-:W0:Y:S01]  /*0f20*/  LDCU.64 UR4, c[0x4][0x158] ;  /* 0x01002b00ff0477ac */ /* 0x000e220008000a00 */
[----:B------:R-:W-:Y:S02]  /*0f30*/  IMAD.MOV.U32 R8, RZ, RZ, 0x4e ;  /* 0x0000004eff087424 */ /* 0x000fe400078e00ff */
[----:B------:R-:W-:Y:S01]  /*0f40*/  IMAD.MOV.U32 R12, RZ, RZ, 0x1 ;  /* 0x00000001ff0c7424 */ /* 0x000fe200078e00ff */
[----:B------:R-:W1:Y:S01]  /*0f50*/  LDCU.64 UR6, c[0x4][0x160] ;  /* 0x01002c00ff0677ac */ /* 0x000e620008000a00 */
[----:B------:R-:W2:Y:S01]  /*0f60*/  LDC.64 R14, c[0x4][R14] ;  /* 0x010000000e0e7b82 */ /* 0x000ea20000000a00 */
[----:B------:R-:W-:Y:S01]  /*0f70*/  IMAD.MOV.U32 R13, RZ, RZ, RZ ;  /* 0x000000ffff0d7224 */ /* 0x000fe200078e00ff */
[----:B------:R-:W3:Y:S01]  /*0f80*/  LDCU.64 UR8, c[0x4][0x68] ;  /* 0x01000d00ff0877ac */ /* 0x000ee20008000a00 */
[----:B0-----:R-:W-:Y:S02]  /*0f90*/  IMAD.U32 R4, RZ, RZ, UR4 ;  /* 0x00000004ff047e24 */ /* 0x001fe4000f8e00ff */
[----:B------:R-:W-:-:S02]  /*0fa0*/  IMAD.U32 R5, RZ, RZ, UR5 ;  /* 0x00000005ff057e24 */ /* 0x000fc4000f8e00ff */
[----:B-1----:R-:W-:Y:S02]  /*0fb0*/  IMAD.U32 R6, RZ, RZ, UR6 ;  /* 0x00000006ff067e24 */ /* 0x002fe4000f8e00ff */
[----:B------:R-:W-:Y:S02]  /*0fc0*/  IMAD.U32 R7, RZ, RZ, UR7 ;  /* 0x00000007ff077e24 */ /* 0x000fe4000f8e00ff */
[----:B---3--:R-:W-:Y:S02]  /*0fd0*/  IMAD.U32 R10, RZ, RZ, UR8 ;  /* 0x00000008ff0a7e24 */ /* 0x008fe4000f8e00ff */
[----:B------:R-:W-:-:S07]  /*0fe0*/  IMAD.U32 R11, RZ, RZ, UR9 ;  /* 0x00000009ff0b7e24 */ /* 0x000fce000f8e00ff */
[----:B------:R-:W-:-:S07]  /*0ff0*/  LEPC R20, `(.L_x_317) ;  /* 0x000000001014794e */ /* 0x000fce0000000000 */
[----:B--2---:R-:W-:Y:S05]  /*1000*/  CALL.ABS.NOINC R14 ;  /* 0x000000000e007343 */ /* 0x004fea0003c00000 */
.L_x_317:
[----:B------:R-:W-:Y:S01]  /*1010*/  PRMT R17, RZ, 0x7610, R17 ;  /* 0x00007610ff117816 */ /* 0x000fe20000000011 */
[----:B------:R-:W-:Y:S06]  /*1020*/  BRA `(.L_x_291) ;  /* 0x0000000000547947 */ /* 0x000fec0003800000 */
.L_x_316:
[----:B------:R-:W2:Y:S01]  /*1030*/  LDG.E.U8 R4, desc[UR36][R4.64] ;  /* 0x0000002404047981 */ /* 0x000ea2000c1e1100 */
[----:B------:R-:W-:Y:S01]  /*1040*/  BSSY.RECONVERGENT B0, `(.L_x_318) ;  /* 0x0000007000007945 */ /* 0x000fe20003800200 */
[----:B------:R-:W-:Y:S01]  /*1050*/  IMAD.MOV.U32 R0, RZ, RZ, 0x400000 ;  /* 0x00400000ff007424 */ /* 0x000fe200078e00ff */
[----:B--2---:R-:W-:-:S13]  /*1060*/  ISETP.NE.AND P0, PT, R4, RZ, PT ;  /* 0x000000ff0400720c */ /* 0x004fda0003f05270 */
[----:B------:R-:W-:Y:S05]  /*1070*/  @!P0 BRA `(.L_x_319) ;  /* 0x00000000000c8947 */ /* 0x000fea0003800000 */
[----:B------:R-:W-:-:S13]  /*1080*/  ISETP.NE.AND P0, PT, R4, 0xff, PT ;  /* 0x000000ff0400780c */ /* 0x000fda0003f05270 */
[----:B------:R-:W-:Y:S02]  /*1090*/  @!P0 IMAD.MOV.U32 R0, RZ, RZ, 0x7f800001 ;  /* 0x7f800001ff008424 */ /* 0x000fe400078e00ff */
[----:B------:R-:W-:-:S07]  /*10a0*/  @P0 IMAD.SHL.U32 R0, R4, 0x800000, RZ ;  /* 0x0080000004000824 */ /* 0x000fce00078e00ff */
.L_x_319:
[----:B------:R-:W-:Y:S05]  /*10b0*/  BSYNC.RECONVERGENT B0 ;  /* 0x0000000000007941 */ /* 0x000fea0003800200 */
.L_x_318:
[----:B------:R-:W-:-:S04]  /*10c0*/  F2FP.BF16.F32.PACK_AB R0, RZ, R0 ;  /* 0x00000000ff00723e */ /* 0x000fc800000010ff */
[----:B------:R-:W-:Y:S01]  /*10d0*/  PRMT R17, R0, 0x7610, R17 ;  /* 0x0000761000117816 */ /* 0x000fe20000000011 */
[----:B------:R-:W-:Y:S06]  /*10e0*/  BRA `(.L_x_291) ;  /* 0x0000000000247947 */ /* 0x000fec0003800000 */
.L_x_315:
[----:B------:R-:W2:Y:S02]  /*10f0*/  LDG.E.64 R4, desc[UR36][R4.64] ;  /* 0x0000002404047981 */ /* 0x000ea4000c1e1b00 */
[----:B--2---:R-:W0:Y:S02]  /*1100*/  I2F.U64 R0, R4 ;  /* 0x0000000400007312 */ /* 0x004e240000301000 */
[----:B0-----:R-:W-:-:S04]  /*1110*/  F2FP.BF16.F32.PACK_AB R0, RZ, R0 ;  /* 0x00000000ff00723e */ /* 0x001fc800000010ff */
[----:B------:R-:W-:Y:S01]  /*1120*/  PRMT R17, R0, 0x7610, R17 ;  /* 0x0000761000117816 */ /* 0x000fe20000000011 */
[----:B------:R-:W-:Y:S06]  /*1130*/  BRA `(.L_x_291) ;  /* 0x0000000000107947 */ /* 0x000fec0003800000 */
.L_x_314:
[----:B------:R-:W2:Y:S02]  /*1140*/  LDG.E R4, desc[UR36][R4.64] ;  /* 0x0000002404047981 */ /* 0x000ea4000c1e1900 */
[----:B--2---:R-:W-:-:S04]  /*1150*/  I2FP.F32.U32 R0, R4 ;  /* 0x0000000400007245 */ /* 0x004fc80000201000 */
[----:B------:R-:W-:-:S04]  /*1160*/  F2FP.BF16.F32.PACK_AB R0, RZ, R0 ;  /* 0x00000000ff00723e */ /* 0x000fc800000010ff */
[----:B------:R-:W-:-:S07]  /*1170*/  PRMT R17, R0, 0x7610, R17 ;  /* 0x0000761000117816 */ /* 0x000fce0000000011 */
.L_x_291:
[----:B------:R-:W-:-:S07]  /*1180*/  VIADD R23, R25, 0x80 ;  /* 0x0000008019177836 */ /* 0x000fce0000000000 */
.L_x_285:
[----:B------:R-:W-:Y:S05]  /*1190*/  BSYNC.RECONVERGENT B6 ;  /* 0x0000000000067941 */ /* 0x000fea0003800200 */
.L_x_284:
[----:B------:R-:W-:Y:S01]  /*11a0*/  ISETP.GE.AND P0, PT, R23, R16, PT ;  /* 0x000000101700720c */ /* 0x000fe20003f06270 */
[----:B------:R-:W-:Y:S01]  /*11b0*/  BSSY.RECONVERGENT B6, `(.L_x_320) ;  /* 0x0000110000067945 */ /* 0x000fe20003800200 */
[----:B------:R-:W-:-:S11]  /*11c0*/  PRMT R18, RZ, 0x7610, R18 ;  /* 0x00007610ff127816 */ /* 0x000fd60000000012 */
[----:B------:R-:W-:Y:S05]  /*11d0*/  @P0 BRA `(.L_x_321) ;  /* 0x0000001000340947 */ /* 0x000fea0003800000 */
[----:B0-----:R-:W0:Y:S01]  /*11e0*/  LDC.64 R4, c[0x0][0x390] ;  /* 0x0000e400ff047b82 */ /* 0x001e220000000a00 */
        /* <DEDUP_REMOVED lines=21> */
.L_x_325:
[----:B------:R-:W2:Y:S02]  /*1340*/  LDG.E.U8 R4, desc[UR36][R4.64] ;  /* 0x0000002404047981 */ /* 0x000ea4000c1e1100 */
[----:B--2---:R-:W-:-:S04]  /*1350*/  I2FP.F32.U32 R0, R4 ;  /* 0x0000000400007245 */ /* 0x004fc80000201000 */
[----:B------:R-:W-:-:S04]  /*1360*/  F2FP.BF16.F32.PACK_AB R0, RZ, R0 ;  /* 0x00000000ff00723e */ /* 0x000fc800000010ff */
[----:B------:R-:W-:Y:S01]  /*1370*/  PRMT R18, R0, 0x7610, R18 ;  /* 0x0000761000127816 */ /* 0x000fe20000000012 */
[----:B------:R-:W-:Y:S06]  /*1380*/  BRA `(.L_x_327) ;  /* 0x0000000c00c47947 */ /* 0x000fec0003800000 */
.L_x_324:
        /* <DEDUP_REMOVED lines=11> */
.L_x_329:
[----:B------:R-:W2:Y:S02]  /*1440*/  LDG.E R4, desc[UR36][R4.64] ;  /* 0x0000002404047981 */ /* 0x000ea4000c1e1900 */
[----:B--2---:R-:W-:-:S04]  /*1450*/  I2FP.F32.S32 R0, R4 ;  /* 0x0000000400007245 */ /* 0x004fc80000201400 */
[----:B------:R-:W-:-:S04]  /*1460*/  F2FP.BF16.F32.PACK_AB R0, RZ, R0 ;  /* 0x00000000ff00723e */ /* 0x000fc800000010ff */
[----:B------:R-:W-:Y:S01]  /*1470*/  PRMT R18, R0, 0x7610, R18 ;  /* 0x0000761000127816 */ /* 0x000fe20000000012 */
[----:B------:R-:W-:Y:S06]  /*1480*/  BRA `(.L_x_327) ;  /* 0x0000000c00847947 */ /* 0x000fec0003800000 */
.L_x_328:
[----:B------:R-:W2:Y:S02]  /*1490*/  LDG.E.U16 R4, desc[UR36][R4.64] ;  /* 0x0000002404047981 */ /* 0x000ea4000c1e1500 */
[----:B--2---:R-:W0:Y:S02]  /*14a0*/  I2F.S16 R0, R4 ;  /* 0x0000000400007306 */ /* 0x004e240000101400 */
[----:B0-----:R-:W-:-:S04]  /*14b0*/  F2FP.BF16.F32.PACK_AB R0, RZ, R0 ;  /* 0x00000000ff00723e */ /* 0x001fc800000010ff */
[----:B------:R-:W-:Y:S01]  /*14c0*/  PRMT R18, R0, 0x7610, R18 ;  /* 0x0000761000127816 */ /* 0x000fe20000000012 */
[----:B------:R-:W-:Y:S06]  /*14d0*/  BRA `(.L_x_327) ;  /* 0x0000000c00707947 */ /* 0x000fec0003800000 */
.L_x_323:
        /* <DEDUP_REMOVED lines=9> */
.L_x_331:
[----:B------:R-:W2:Y:S02]  /*1570*/  LDG.E.U16 R0, desc[UR36][R4.64] ;  /* 0x0000002404007981 */ /* 0x000ea4000c1e1500 */
[----:B--2---:R-:W-:-:S05]  /*1580*/  HADD2.F32 R0, -RZ, R0.H0_H0 ;  /* 0x20000000ff007230 */ /* 0x004fca0000004100 */
[----:B------:R-:W-:-:S04]  /*1590*/  F2FP.BF16.F32.PACK_AB R0, RZ, R0 ;  /* 0x00000000ff00723e */ /* 0x000fc800000010ff */
[----:B------:R-:W-:Y:S01]  /*15a0*/  PRMT R18, R0, 0x7610, R18 ;  /* 0x0000761000127816 */ /* 0x000fe20000000012 */
[----:B------:R-:W-:Y:S06]  /*15b0*/  BRA `(.L_x_327) ;  /* 0x0000000c00387947 */ /* 0x000fec0003800000 */
.L_x_330:
        /* <DEDUP_REMOVED lines=9> */
.L_x_333:
[----:B------:R-:W2:Y:S02]  /*1650*/  LDG.E.U16 R4, desc[UR36][R4.64] ;  /* 0x0000002404047981 */ /* 0x000ea4000c1e1500 */
[----:B--2---:R-:W-:-:S05]  /*1660*/  HADD2.F32 R0, -RZ, R4.H0_H0 ;  /* 0x20000004ff007230 */ /* 0x004fca0000004100 */
[----:B------:R-:W-:-:S04]  /*1670*/  F2FP.BF16.F32.PACK_AB R0, RZ, R0 ;  /* 0x00000000ff00723e */ /* 0x000fc800000010ff */
[----:B------:R-:W-:Y:S01]  /*1680*/  PRMT R18, R0, 0x7610, R18 ;  /* 0x0000761000127816 */ /* 0x000fe20000000012 */
[----:B------:R-:W-:Y:S06]  /*1690*/  BRA `(.L_x_327) ;  /* 0x0000000c00007947 */ /* 0x000fec0003800000 */
.L_x_332:
        /* <DEDUP_REMOVED lines=9> */
.L_x_322:
        /* <DEDUP_REMOVED lines=14> */
.L_x_336:
        /* <DEDUP_REMOVED lines=9> */
.L_x_335:
        /* <DEDUP_REMOVED lines=27> */
.L_x_338:
[----:B------:R-:W2:Y:S02]  /*1a50*/  LDG.E.U8 R4, desc[UR36][R4.64] ;  /* 0x0000002404047981 */ /* 0x000ea4000c1e1100 */
[C---:B--2---:R-:W-:Y:S02]  /*1a60*/  IMAD.SHL.U32 R0, R4.reuse, 0x2000000, RZ ;  /* 0x0200000004007824 */ /* 0x044fe400078e00ff */
[----:B------:R-:W-:-:S03]  /*1a70*/  IMAD.SHL.U32 R6, R4, 0x100, RZ ;  /* 0x0000010004067824 */ /* 0x000fc600078e00ff */
[----:B------:R-:W-:-:S13]  /*1a80*/  ISETP.GE.U32.AND P0, PT, R0, 0x8000000, PT ;  /* 0x080000000000780c */ /* 0x000fda0003f06070 */
[----:B------:R-:W-:Y:S02]  /*1a90*/  @!P0 LOP3.LUT R3, R6, 0x7f00, RZ, 0xc0, !PT ;  /* 0x00007f0006038812 */ /* 0x000fe400078ec0ff */
[----:B------:R-:W-:Y:S02]  /*1aa0*/  @P0 LEA.HI R0, R0, 0x70000000, RZ, 0x1c ;  /* 0x7000000000000811 */ /* 0x000fe400078fe0ff */
[----:B------:R-:W-:Y:S02]  /*1ab0*/  @!P0 LOP3.LUT R3, R3, 0x3f000000, RZ, 0xfc, !PT ;  /* 0x3f00000003038812 */ /* 0x000fe400078efcff */
[----:B------:R-:W-:Y:S01]  /*1ac0*/  PRMT R6, R6, 0x9910, RZ ;  /* 0x0000991006067816 */ /* 0x000fe200000000ff */
[----:B------:R-:W-:Y:S02]  /*1ad0*/  @P0 FMUL.FTZ R0, R0, 1.9259299443872358531e-34 ;  /* 0x0780000000000820 */ /* 0x000fe40000410000 */
[----:B------:R-:W-:Y:S02]  /*1ae0*/  @!P0 FADD.FTZ R0, R3, -0.5 ;  /* 0xbf00000003008421 */ /* 0x000fe40000010000 */
[----:B------:R-:W-:-:S05]  /*1af0*/  IMAD.MOV.U32 R3, RZ, RZ, R6 ;  /* 0x000000ffff037224 */ /* 0x000fca00078e0006 */
[----:B------:R-:W-:-:S04]  /*1b00*/  LOP3.LUT R0, R0, 0x80000000, R3, 0xf8, !PT ;  /* 0x8000000000007812 */ /* 0x000fc800078ef803 */
[----:B------:R-:W-:-:S04]  /*1b10*/  F2FP.BF16.F32.PACK_AB R0, RZ, R0 ;  /* 0x00000000ff00723e */ /* 0x000fc800000010ff */
[----:B------:R-:W-:Y:S01]  /*1b20*/  PRMT R18, R0, 0x7610, R18 ;  /* 0x0000761000127816 */ /* 0x000fe20000000012 */
[----:B------:R-:W-:Y:S06]  /*1b30*/  BRA `(.L_x_327) ;  /* 0x0000000400d87947 */ /* 0x000fec0003800000 */
.L_x_337:
[----:B------:R0:W5:Y:S01]  /*1b40*/  LDG.E.U16 R18, desc[UR36][R4.64] ;  /* 0x0000002404127981 */ /* 0x000162000c1e1500 */
[----:B------:R-:W-:Y:S05]  /*1b50*/  BRA `(.L_x_327) ;  /* 0x0000000400d07947 */ /* 0x000fea0003800000 */
.L_x_334:
        /* <DEDUP_REMOVED lines=13> */
.L_x_341:
        /* <DEDUP_REMOVED lines=21> */
.L_x_345:
[----:B------:R-:W-:Y:S05]  /*1d80*/  BSYNC.RECONVERGENT B1 ;  /* 0x0000000000017941 */ /* 0x000fea0003800200 */
.L_x_344:
[----:B------:R-:W-:Y:S01]  /*1d90*/  IMAD.SHL.U32 R0, R0, 0x100000, RZ ;  /* 0x0010000000007824 */ /* 0x000fe200078e00ff */
[----:B------:R-:W-:-:S04]  /*1da0*/  LEA R3, R3, 0x3b800000, 0x17 ;  /* 0x3b80000003037811 */ /* 0x000fc800078eb8ff */
[----:B------:R-:W-:-:S07]  /*1db0*/  LOP3.LUT R0, R3, R0, R7, 0xfe, !PT ;  /* 0x0000000003007212 */ /* 0x000fce00078efe07 */
.L_x_343:
[----:B------:R-:W-:Y:S05]  /*1dc0*/  BSYNC.RECONVERGENT B0 ;  /* 0x0000000000007941 */ /* 0x000fea0003800200 */
.L_x_342:
[----:B------:R-:W-:-:S04]  /*1dd0*/  F2FP.BF16.F32.PACK_AB R0, RZ, R0 ;  /* 0x00000000ff00723e */ /* 0x000fc800000010ff */
[----:B------:R-:W-:Y:S01]  /*1de0*/  PRMT R18, R0, 0x7610, R18 ;  /* 0x0000761000127816 */ /* 0x000fe20000000012 */
[----:B------:R-:W-:Y:S06]  /*1df0*/  BRA `(.L_x_327) ;  /* 0x0000000400287947 */ /* 0x000fec0003800000 */
.L_x_340:
        /* <DEDUP_REMOVED lines=21> */
.L_x_349:
[----:B------:R-:W-:Y:S05]  /*1f50*/  BSYNC.RECONVERGENT B1 ;  /* 0x0000000000017941 */ /* 0x000fea0003800200 */
.L_x_348:
[----:B------:R-:W-:Y:S01]  /*1f60*/  IMAD.SHL.U32 R0, R0, 0x200000, RZ ;  /* 0x0020000000007824 */ /* 0x000fe200078e00ff */
[----:B------:R-:W-:-:S04]  /*1f70*/  LEA R3, R3, 0x37800000, 0x17 ;  /* 0x3780000003037811 */ /* 0x000fc800078eb8ff */
[----:B------:R-:W-:-:S07]  /*1f80*/  LOP3.LUT R0, R3, R0, R7, 0xfe, !PT ;  /* 0x0000000003007212 */ /* 0x000fce00078efe07 */
.L_x_347:
[----:B------:R-:W-:Y:S05]  /*1f90*/  BSYNC.RECONVERGENT B0 ;  /* 0x0000000000007941 */ /* 0x000fea0003800200 */
.L_x_346:
[----:B------:R-:W-:-:S04]  /*1fa0*/  F2FP.BF16.F32.PACK_AB R0, RZ, R0 ;  /* 0x00000000ff00723e */ /* 0x000fc800000010ff */
[----:B------:R-:W-:Y:S01]  /*1fb0*/  PRMT R18, R0, 0x7610, R18 ;  /* 0x0000761000127816 */ /* 0x000fe20000000012 */
[----:B------:R-:W-:Y:S06]  /*1fc0*/  BRA `(.L_x_327) ;  /* 0x0000000000b47947 */ /* 0x000fec0003800000 */
.L_x_339:
        /* <DEDUP_REMOVED lines=14> */
.L_x_353:
[----:B------:R-:W-:Y:S05]  /*20b0*/  BSYNC.RECONVERGENT B0 ;  /* 0x0000000000007941 */ /* 0x000fea0003800200 */
.L_x_352:
[----:B------:R-:W-:-:S04]  /*20c0*/  F2FP.BF16.F32.PACK_AB R0, RZ, R0 ;  /* 0x00000000ff00723e */ /* 0x000fc800000010ff */
[----:B------:R-:W-:Y:S01]  /*20d0*/  PRMT R18, R0, 0x7610, R18 ;  /* 0x0000761000127816 */ /* 0x000fe20000000012 */
[----:B------:R-:W-:Y:S06]  /*20e0*/  BRA `(.L_x_327) ;  /* 0x00000000006c7947 */ /* 0x000fec0003800000 */
.L_x_326:
        /* <DEDUP_REMOVED lines=15> */
[----:B--2--5:R-:W-:Y:S05]  /*21e0*/  CALL.ABS.NOINC R14 ;  /* 0x000000000e007343 */ /* 0x024fea0003c00000 */
.L_x_354:
[----:B------:R-:W-:Y:S01]  /*21f0*/  PRMT R18, RZ, 0x7610, R18 ;  /* 0x00007610ff127816 */ /* 0x000fe20000000012 */
[----:B------:R-:W-:Y:S06]  /*2200*/  BRA `(.L_x_327) ;  /* 0x0000000000247947 */ /* 0x000fec0003800000 */
.L_x_351:
[----:B------:R-:W2:Y:S02]  /*2210*/  LDG.E.64 R4, desc[UR36][R4.64] ;  /* 0x0000002404047981 */ /* 0x000ea4000c1e1b00 */
[----:B--2---:R-:W0:Y:S02]  /*2220*/  I2F.U64 R0, R4 ;  /* 0x0000000400007312 */ /* 0x004e240000301000 */
[----:B0-----:R-:W-:-:S04]  /*2230*/  F2FP.BF16.F32.PACK_AB R0, RZ, R0 ;  /* 0x00000000ff00723e */ /* 0x001fc800000010ff */
[----:B------:R-:W-:Y:S01]  /*2240*/  PRMT R18, R0, 0x7610, R18 ;  /* 0x0000761000127816 */ /* 0x000fe20000000012 */
[----:B------:R-:W-:Y:S06]  /*2250*/  BRA `(.L_x_327) ;  /* 0x0000000000107947 */ /* 0x000fec0003800000 */
.L_x_350:
[----:B------:R-:W2:Y:S02]  /*2260*/  LDG.E R4, desc[UR36][R4.64] ;  /* 0x0000002404047981 */ /* 0x000ea4000c1e1900 */
[----:B--2---:R-:W-:-:S04]  /*2270*/  I2FP.F32.U32 R0, R4 ;  /* 0x0000000400007245 */ /* 0x004fc80000201000 */
[----:B------:R-:W-:-:S04]  /*2280*/  F2FP.BF16.F32.PACK_AB R0, RZ, R0 ;  /* 0x00000000ff00723e */ /* 0x000fc800000010ff */
[----:B------:R-:W-:-:S07]  /*2290*/  PRMT R18, R0, 0x7610, R18 ;  /* 0x0000761000127816 */ /* 0x000fce0000000012 */
.L_x_327:
[----:B------:R-:W-:-:S07]  /*22a0*/  VIADD R23, R23, 0x80 ;  /* 0x0000008017177836 */ /* 0x000fce0000000000 */
.L_x_321:
[----:B------:R-:W-:Y:S05]  /*22b0*/  BSYNC.RECONVERGENT B6 ;  /* 0x0000000000067941 */ /* 0x000fea0003800200 */
.L_x_320:
        /* <DEDUP_REMOVED lines=26> */
.L_x_360:
[----:B------:R-:W2:Y:S02]  /*2460*/  LDG.E.U8 R4, desc[UR36][R4.64] ;  /* 0x0000002404047981 */ /* 0x000ea4000c1e1100 */
[----:B--2---:R-:W-:-:S04]  /*2470*/  I2FP.F32.U32 R0, R4 ;  /* 0x0000000400007245 */ /* 0x004fc80000201000 */
[----:B------:R-:W-:-:S04]  /*2480*/  F2FP.BF16.F32.PACK_AB R0, RZ, R0 ;  /* 0x00000000ff00723e */ /* 0x000fc800000010ff */
[----:B------:R-:W-:Y:S01]  /*2490*/  PRMT R19, R0, 0x7610, R19 ;  /* 0x0000761000137816 */ /* 0x000fe20000000013 */
[----:B------:R-:W-:Y:S06]  /*24a0*/  BRA `(.L_x_362) ;  /* 0x0000000c00c47947 */ /* 0x000fec0003800000 */
.L_x_359:
        /* <DEDUP_REMOVED lines=11> */
.L_x_364:
[----:B------:R-:W2:Y:S02]  /*2560*/  LDG.E R4, desc[UR36][R4.64] ;  /* 0x0000002404047981 */ /* 0x000ea4000c1e1900 */
[----:B--2---:R-:W-:-:S04]  /*2570*/  I2FP.F32.S32 R0, R4 ;  /* 0x0000000400007245 */ /* 0x004fc80000201400 */
[----:B------:R-:W-:-:S04]  /*2580*/  F2FP.BF16.F32.PACK_AB R0, RZ, R0 ;  /* 0x00000000ff00723e */ /* 0x000fc800000010ff */
[----:B------:R-:W-:Y:S01]  /*2590*/  PRMT R19, R0, 0x7610, R19 ;  /* 0x0000761000137816 */ /* 0x000fe20000000013 */
[----:B------:R-:W-:Y:S06]  /*25a0*/  BRA `(.L_x_362) ;  /* 0x0000000c00847947 */ /* 0x000fec0003800000 */
.L_x_363:
[----:B------:R-:W2:Y:S02]  /*25b0*/  LDG.E.U16 R4, desc[UR36][R4.64] ;  /* 0x0000002404047981 */ /* 0x000ea4000c1e1500 */
[----:B--2---:R-:W0:Y:S02]  /*25c0*/  I2F.S16 R0, R4 ;  /* 0x0000000400007306 */ /* 0x004e240000101400 */
[----:B0-----:R-:W-:-:S04]  /*25d0*/  F2FP.BF16.F32.PACK_AB R0, RZ, R0 ;  /* 0x00000000ff00723e */ /* 0x001fc800000010ff */
[----:B------:R-:W-:Y:S01]  /*25e0*/  PRMT R19, R0, 0x7610, R19 ;  /* 0x0000761000137816 */ /* 0x000fe20000000013 */
[----:B------:R-:W-:Y:S06]  /*25f0*/  BRA `(.L_x_362) ;  /* 0x0000000c00707947 */ /* 0x000fec0003800000 */
.L_x_358:
        /* <DEDUP_REMOVED lines=9> */
.L_x_366:
[----:B------:R-:W2:Y:S02]  /*2690*/  LDG.E.U16 R0, desc[UR36][R4.64] ;  /* 0x0000002404007981 */ /* 0x000ea4000c1e1500 */
[----:B--2---:R-:W-:-:S05]  /*26a0*/  HADD2.F32 R0, -RZ, R0.H0_H0 ;  /* 0x20000000ff007230 */ /* 0x004fca0000004100 */
[----:B------:R-:W-:-:S04]  /*26b0*/  F2FP.BF16.F32.PACK_AB R0, RZ, R0 ;  /* 0x00000000ff00723e */ /* 0x000fc800000010ff */
[----:B------:R-:W-:Y:S01]  /*26c0*/  PRMT R19, R0, 0x7610, R19 ;  /* 0x0000761000137816 */ /* 0x000fe20000000013 */
[----:B------:R-:W-:Y:S06]  /*26d0*/  BRA `(.L_x_362) ;  /* 0x0000000c00387947 */ /* 0x000fec0003800000 */
.L_x_365:
        /* <DEDUP_REMOVED lines=9> */
.L_x_368:
[----:B------:R-:W2:Y:S02]  /*2770*/  LDG.E.U16 R4, desc[UR36][R4.64] ;  /* 0x0000002404047981 */ /* 0x000ea4000c1e1500 */
[----:B--2---:R-:W-:-:S05]  /*2780*/  HADD2.F32 R0, -RZ, R4.H0_H0 ;  /* 0x20000004ff007230 */ /* 0x004fca0000004100 */
[----:B------:R-:W-:-:S04]  /*2790*/  F2FP.BF16.F32.PACK_AB R0, RZ, R0 ;  /* 0x00000000ff00723e */ /* 0x000fc800000010ff */
[----:B------:R-:W-:Y:S01]  /*27a0*/  PRMT R19, R0, 0x7610, R19 ;  /* 0x0000761000137816 */ /* 0x000fe20000000013 */
[----:B------:R-:W-:Y:S06]  /*27b0*/  BRA `(.L_x_362) ;  /* 0x0000000c00007947 */ /* 0x000fec0003800000 */
.L_x_367:
        /* <DEDUP_REMOVED lines=9> */
.L_x_357:
        /* <DEDUP_REMOVED lines=14> */
.L_x_371:
        /* <DEDUP_REMOVED lines=9> */
.L_x_370:
        /* <DEDUP_REMOVED lines=27> */
.L_x_373:
        /* <DEDUP_REMOVED lines=15> */
.L_x_372:
[----:B------:R0:W5:Y:S01]  /*2c60*/  LDG.E.U16 R19, desc[UR36][R4.64] ;  /* 0x0000002404137981 */ /* 0x000162000c1e1500 */
[----:B------:R-:W-:Y:S05]  /*2c70*/  BRA `(.L_x_362) ;  /* 0x0000000400d07947 */ /* 0x000fea0003800000 */
.L_x_369:
        /* <DEDUP_REMOVED lines=13> */
.L_x_376:
        /* <DEDUP_REMOVED lines=21> */
.L_x_380:
[----:B------:R-:W-:Y:S05]  /*2ea0*/  BSYNC.RECONVERGENT B1 ;  /* 0x0000000000017941 */ /* 0x000fea0003800200 */
.L_x_379:
[----:B------:R-:W-:Y:S01]  /*2eb0*/  IMAD.SHL.U32 R0, R0, 0x100000, RZ ;  /* 0x0010000000007824 */ /* 0x000fe200078e00ff */
[----:B------:R-:W-:-:S04]  /*2ec0*/  LEA R3, R3, 0x3b800000, 0x17 ;  /* 0x3b80000003037811 */ /* 0x000fc800078eb8ff */
[----:B------:R-:W-:-:S07]  /*2ed0*/  LOP3.LUT R0, R3, R0, R7, 0xfe, !PT ;  /* 0x0000000003007212 */ /* 0x000fce00078efe07 */
.L_x_378:
[----:B------:R-:W-:Y:S05]  /*2ee0*/  BSYNC.RECONVERGENT B0 ;  /* 0x0000000000007941 */ /* 0x000fea0003800200 */
.L_x_377:
[----:B------:R-:W-:-:S04]  /*2ef0*/  F2FP.BF16.F32.PACK_AB R0, RZ, R0 ;  /* 0x00000000ff00723e */ /* 0x000fc800000010ff */
[----:B------:R-:W-:Y:S01]  /*2f00*/  PRMT R19, R0, 0x7610, R19 ;  /* 0x0000761000137816 */ /* 0x000fe20000000013 */
[----:B------:R-:W-:Y:S06]  /*2f10*/  BRA `(.L_x_362) ;  /* 0x0000000400287947 */ /* 0x000fec0003800000 */
.L_x_375:
        /* <DEDUP_REMOVED lines=21> */
.L_x_384:
[----:B------:R-:W-:Y:S05]  /*3070*/  BSYNC.RECONVERGENT B1 ;  /* 0x0000000000017941 */ /* 0x000fea0003800200 */
.L_x_383:
[----:B------:R-:W-:Y:S01]  /*3080*/  IMAD.SHL.U32 R0, R0, 0x200000, RZ ;  /* 0x0020000000007824 */ /* 0x000fe200078e00ff */
[----:B------:R-:W-:-:S04]  /*3090*/  LEA R3, R3, 0x37800000, 0x17 ;  /* 0x3780000003037811 */ /* 0x000fc800078eb8ff */
[----:B------:R-:W-:-:S07]  /*30a0*/  LOP3.LUT R0, R3, R0, R7, 0xfe, !PT ;  /* 0x0000000003007212 */ /* 0x000fce00078efe07 */
.L_x_382:
[----:B------:R-:W-:Y:S05]  /*30b0*/  BSYNC.RECONVERGENT B0 ;  /* 0x0000000000007941 */ /* 0x000fea0003800200 */
.L_x_381:
[----:B------:R-:W-:-:S04]  /*30c0*/  F2FP.BF16.F32.PACK_AB R0, RZ, R0 ;  /* 0x00000000ff00723e */ /* 0x000fc800000010ff */
[----:B------:R-:W-:Y:S01]  /*30d0*/  PRMT R19, R0, 0x7610, R19 ;  /* 0x0000761000137816 */ /* 0x000fe20000000013 */
[----:B------:R-:W-:Y:S06]  /*30e0*/  BRA `(.L_x_362) ;  /* 0x0000000000b47947 */ /* 0x000fec0003800000 */
.L_x_374:
        /* <DEDUP_REMOVED lines=14> */
.L_x_388:
[----:B------:R-:W-:Y:S05]  /*31d0*/  BSYNC.RECONVERGENT B0 ;  /* 0x0000000000007941 */ /* 0x000fea0003800200 */
.L_x_387:
[----:B------:R-:W-:-:S04]  /*31e0*/  F2FP.BF16.F32.PACK_AB R0, RZ, R0 ;  /* 0x00000000ff00723e */ /* 0x000fc800000010ff */
[----:B------:R-:W-:Y:S01]  /*31f0*/  PRMT R19, R0, 0x7610, R19 ;  /* 0x0000761000137816 */ /* 0x000fe20000000013 */
[----:B------:R-:W-:Y:S06]  /*3200*/  BRA `(.L_x_362) ;  /* 0x00000000006c7947 */ /* 0x000fec0003800000 */
.L_x_361:
        /* <DEDUP_REMOVED lines=16> */
.L_x_389:
[----:B------:R-:W-:Y:S01]  /*3310*/  PRMT R19, RZ, 0x7610, R19 ;  /* 0x00007610ff137816 */ /* 0x000fe20000000013 */
[----:B------:R-:W-:Y:S06]  /*3320*/  BRA `(.L_x_362) ;  /* 0x0000000000247947 */ /* 0x000fec0003800000 */
.L_x_386:
[----:B------:R-:W2:Y:S02]  /*3330*/  LDG.E.64 R4, desc[UR36][R4.64] ;  /* 0x0000002404047981 */ /* 0x000ea4000c1e1b00 */
[----:B--2---:R-:W0:Y:S02]  /*3340*/  I2F.U64 R0, R4 ;  /* 0x0000000400007312 */ /* 0x004e240000301000 */
[----:B0-----:R-:W-:-:S04]  /*3350*/  F2FP.BF16.F32.PACK_AB R0, RZ, R0 ;  /* 0x00000000ff00723e */ /* 0x001fc800000010ff */
[----:B------:R-:W-:Y:S01]  /*3360*/  PRMT R19, R0, 0x7610, R19 ;  /* 0x0000761000137816 */ /* 0x000fe20000000013 */
[----:B------:R-:W-:Y:S06]  /*3370*/  BRA `(.L_x_362) ;  /* 0x0000000000107947 */ /* 0x000fec0003800000 */
.L_x_385:
[----:B------:R-:W2:Y:S02]  /*3380*/  LDG.E R4, desc[UR36][R4.64] ;  /* 0x0000002404047981 */ /* 0x000ea4000c1e1900 */
[----:B--2---:R-:W-:-:S04]  /*3390*/  I2FP.F32.U32 R0, R4 ;  /* 0x0000000400007245 */ /* 0x004fc80000201000 */
[----:B------:R-:W-:-:S04]  /*33a0*/  F2FP.BF16.F32.PACK_AB R0, RZ, R0 ;  /* 0x00000000ff00723e */ /* 0x000fc800000010ff */
[----:B------:R-:W-:-:S07]  /*33b0*/  PRMT R19, R0, 0x7610, R19 ;  /* 0x0000761000137816 */ /* 0x000fce0000000013 */
.L_x_362:
[----:B------:R-:W-:-:S07]  /*33c0*/  VIADD R23, R23, 0x80 ;  /* 0x0000008017177836 */ /* 0x000fce0000000000 */
.L_x_356:
[----:B------:R-:W-:Y:S05]  /*33d0*/  BSYNC.RECONVERGENT B6 ;  /* 0x0000000000067941 */ /* 0x000fea0003800200 */
.L_x_355:
        /* <DEDUP_REMOVED lines=25> */
.L_x_395:
[----:B------:R-:W2:Y:S02]  /*3570*/  LDG.E.U8 R4, desc[UR36][R4.64] ;  /* 0x0000002404047981 */ /* 0x000ea4000c1e1100 */
[----:B--2---:R-:W-:-:S04]  /*3580*/  I2FP.F32.U32 R0, R4 ;  /* 0x0000000400007245 */ /* 0x004fc80000201000 */
[----:B------:R-:W-:Y:S01]  /*3590*/  F2FP.BF16.F32.PACK_AB R0, RZ, R0 ;  /* 0x00000000ff00723e */ /* 0x000fe200000010ff */
[----:B------:R-:W-:Y:S06]  /*35a0*/  BRA `(.L_x_391) ;  /* 0x0000000c00887947 */ /* 0x000fec0003800000 */
.L_x_394:
        /* <DEDUP_REMOVED lines=10> */
.L_x_398:
[----:B------:R-:W2:Y:S02]  /*3650*/  LDG.E R4, desc[UR36][R4.64] ;  /* 0x0000002404047981 */ /* 0x000ea4000c1e1900 */
[----:B--2---:R-:W-:-:S04]  /*3660*/  I2FP.F32.S32 R0, R4 ;  /* 0x0000000400007245 */ /* 0x004fc80000201400 */
[----:B------:R-:W-:Y:S01]  /*3670*/  F2FP.BF16.F32.PACK_AB R0, RZ, R0 ;  /* 0x00000000ff00723e */ /* 0x000fe200000010ff */
[----:B------:R-:W-:Y:S06]  /*3680*/  BRA `(.L_x_391) ;  /* 0x0000000c00507947 */ /* 0x000fec0003800000 */
.L_x_397:
[----:B------:R-:W2:Y:S02]  /*3690*/  LDG.E.U16 R4, desc[UR36][R4.64] ;  /* 0x0000002404047981 */ /* 0x000ea4000c1e1500 */
[----:B--2---:R-:W0:Y:S02]  /*36a0*/  I2F.S16 R0, R4 ;  /* 0x0000000400007306 */ /* 0x004e240000101400 */
[----:B0-----:R-:W-:Y:S01]  /*36b0*/  F2FP.BF16.F32.PACK_AB R0, RZ, R0 ;  /* 0x00000000ff00723e */ /* 0x001fe200000010ff */
[----:B------:R-:W-:Y:S06]  /*36c0*/  BRA `(.L_x_391) ;  /* 0x0000000c00407947 */ /* 0x000fec0003800000 */
.L_x_393:
        /* <DEDUP_REMOVED lines=9> */
.L_x_400:
[----:B------:R-:W2:Y:S02]  /*3760*/  LDG.E.U16 R0, desc[UR36][R4.64] ;  /* 0x0000002404007981 */ /* 0x000ea4000c1e1500 */
[----:B--2---:R-:W-:-:S05]  /*3770*/  HADD2.F32 R0, -RZ, R0.H0_H0 ;  /* 0x20000000ff007230 */ /* 0x004fca0000004100 */
[----:B------:R-:W-:Y:S01]  /*3780*/  F2FP.BF16.F32.PACK_AB R0, RZ, R0 ;  /* 0x00000000ff00723e */ /* 0x000fe200000010ff */
[----:B------:R-:W-:Y:S06]  /*3790*/  BRA `(.L_x_391) ;  /* 0x0000000c000c7947 */ /* 0x000fec0003800000 */
.L_x_399:
        /* <DEDUP_REMOVED lines=9> */
.L_x_402:
[----:B------:R-:W2:Y:S02]  /*3830*/  LDG.E.U16 R4, desc[UR36][R4.64] ;  /* 0x0000002404047981 */ /* 0x000ea4000c1e1500 */
[----:B--2---:R-:W-:-:S05]  /*3840*/  HADD2.F32 R0, -RZ, R4.H0_H0 ;  /* 0x20000004ff007230 */ /* 0x004fca0000004100 */
[----:B------:R-:W-:Y:S01]  /*3850*/  F2FP.BF16.F32.PACK_AB R0, RZ, R0 ;  /* 0x00000000ff00723e */ /* 0x000fe200000010ff */
[----:B------:R-:W-:Y:S06]  /*3860*/  BRA `(.L_x_391) ;  /* 0x0000000800d87947 */ /* 0x000fec0003800000 */
.L_x_401:
        /* <DEDUP_REMOVED lines=8> */
.L_x_392:
        /* <DEDUP_REMOVED lines=13> */
.L_x_405:
        /* <DEDUP_REMOVED lines=8> */
.L_x_404:
        /* <DEDUP_REMOVED lines=27> */
.L_x_407:
        /* <DEDUP_REMOVED lines=12> */
[----:B------:R-:W-:Y:S01]  /*3cb0*/  F2FP.BF16.F32.PACK_AB R0, RZ, R0 ;  /* 0x00000000ff00723e */ /* 0x000fe200000010ff */
[----:B------:R-:W-:Y:S06]  /*3cc0*/  BRA `(.L_x_391) ;  /* 0x0000000400c07947 */ /* 0x000fec0003800000 */
.L_x_406:
[----:B------:R1:W5:Y:S01]  /*3cd0*/  LDG.E.U16 R0, desc[UR36][R4.64] ;  /* 0x0000002404007981 */ /* 0x000362000c1e1500 */
[----:B------:R-:W-:Y:S05]  /*3ce0*/  BRA `(.L_x_391) ;  /* 0x0000000400b87947 */ /* 0x000fea0003800000 */
.L_x_403:
        /* <DEDUP_REMOVED lines=12> */
.L_x_410:
        /* <DEDUP_REMOVED lines=21> */
.L_x_414:
[----:B------:R-:W-:Y:S05]  /*3f00*/  BSYNC.RECONVERGENT B1 ;  /* 0x0000000000017941 */ /* 0x000fea0003800200 */
.L_x_413:
[----:B------:R-:W-:Y:S01]  /*3f10*/  IMAD.SHL.U32 R0, R0, 0x100000, RZ ;  /* 0x0010000000007824 */ /* 0x000fe200078e00ff */
[----:B------:R-:W-:-:S04]  /*3f20*/  LEA R3, R3, 0x3b800000, 0x17 ;  /* 0x3b80000003037811 */ /* 0x000fc800078eb8ff */
[----:B------:R-:W-:-:S07]  /*3f30*/  LOP3.LUT R0, R3, R0, R7, 0xfe, !PT ;  /* 0x0000000003007212 */ /* 0x000fce00078efe07 */
.L_x_412:
[----:B------:R-:W-:Y:S05]  /*3f40*/  BSYNC.RECONVERGENT B0 ;  /* 0x0000000000007941 */ /* 0x000fea0003800200 */
.L_x_411:
[----:B------:R-:W-:Y:S01]  /*3f50*/  F2FP.BF16.F32.PACK_AB R0, RZ, R0 ;  /* 0x00000000ff00723e */ /* 0x000fe200000010ff */
[----:B------:R-:W-:Y:S06]  /*3f60*/  BRA `(.L_x_391) ;  /* 0x0000000400187947 */ /* 0x000fec0003800000 */
.L_x_409:
        /* <DEDUP_REMOVED lines=21> */
.L_x_418:
[----:B------:R-:W-:Y:S05]  /*40c0*/  BSYNC.RECONVERGENT B1 ;  /* 0x0000000000017941 */ /* 0x000fea0003800200 */
.L_x_417:
[----:B------:R-:W-:Y:S01]  /*40d0*/  IMAD.SHL.U32 R0, R0, 0x200000, RZ ;  /* 0x0020000000007824 */ /* 0x000fe200078e00ff */
[----:B------:R-:W-:-:S04]  /*40e0*/  LEA R3, R3, 0x37800000, 0x17 ;  /* 0x3780000003037811 */ /* 0x000fc800078eb8ff */
[----:B------:R-:W-:-:S07]  /*40f0*/  LOP3.LUT R0, R3, R0, R7, 0xfe, !PT ;  /* 0x0000000003007212 */ /* 0x000fce00078efe07 */
.L_x_416:
[----:B------:R-:W-:Y:S05]  /*4100*/  BSYNC.RECONVERGENT B0 ;  /* 0x0000000000007941 */ /* 0x000fea0003800200 */
.L_x_415:
[----:B------:R-:W-:Y:S01]  /*4110*/  F2FP.BF16.F32.PACK_AB R0, RZ, R0 ;  /* 0x00000000ff00723e */ /* 0x000fe200000010ff */
[----:B------:R-:W-:Y:S06]  /*4120*/  BRA `(.L_x_391) ;  /* 0x0000000000a87947 */ /* 0x000fec0003800000 */
.L_x_408:
        /* <DEDUP_REMOVED lines=14> */
.L_x_422:
[----:B------:R-:W-:Y:S05]  /*4210*/  BSYNC.RECONVERGENT B0 ;  /* 0x0000000000007941 */ /* 0x000fea0003800200 */
.L_x_421:
[----:B------:R-:W-:Y:S01]  /*4220*/  F2FP.BF16.F32.PACK_AB R0, RZ, R0 ;  /* 0x00000000ff00723e */ /* 0x000fe200000010ff */
[----:B------:R-:W-:Y:S06]  /*4230*/  BRA `(.L_x_391) ;  /* 0x0000000000647947 */ /* 0x000fec0003800000 */
.L_x_396:
        /* <DEDUP_REMOVED lines=16> */
.L_x_423:
[----:B------:R-:W-:Y:S01]  /*4340*/  PRMT R0, RZ, 0x7610, R0 ;  /* 0x00007610ff007816 */ /* 0x000fe20000000000 */
[----:B------:R-:W-:Y:S06]  /*4350*/  BRA `(.L_x_391) ;  /* 0x00000000001c7947 */ /* 0x000fec0003800000 */
.L_x_420:
[----:B------:R-:W2:Y:S02]  /*4360*/  LDG.E.64 R4, desc[UR36][R4.64] ;  /* 0x0000002404047981 */ /* 0x000ea4000c1e1b00 */
[----:B--2---:R-:W0:Y:S02]  /*4370*/  I2F.U64 R0, R4 ;  /* 0x0000000400007312 */ /* 0x004e240000301000 */
[----:B0-----:R-:W-:Y:S01]  /*4380*/  F2FP.BF16.F32.PACK_AB R0, RZ, R0 ;  /* 0x00000000ff00723e */ /* 0x001fe200000010ff */
[----:B------:R-:W-:Y:S06]  /*4390*/  BRA `(.L_x_391) ;  /* 0x00000000000c7947 */ /* 0x000fec0003800000 */
.L_x_419:
[----:B------:R-:W2:Y:S02]  /*43a0*/  LDG.E R4, desc[UR36][R4.64] ;  /* 0x0000002404047981 */ /* 0x000ea4000c1e1900 */
[----:B--2---:R-:W-:-:S04]  /*43b0*/  I2FP.F32.U32 R0, R4 ;  /* 0x0000000400007245 */ /* 0x004fc80000201000 */
[----:B------:R-:W-:-:S07]  /*43c0*/  F2FP.BF16.F32.PACK_AB R0, RZ, R0 ;  /* 0x00000000ff00723e */ /* 0x000fce00000010ff */
.L_x_391:
[----:B------:R-:W-:Y:S05]  /*43d0*/  BSYNC.RECONVERGENT B6 ;  /* 0x0000000000067941 */ /* 0x000fea0003800200 */
.L_x_390:
[C---:B01----:R-:W-:Y:S01]  /*43e0*/  VIADD R5, R25.reuse, 0x100 ;  /* 0x0000010019057836 */ /* 0x043fe20000000000 */
[CC--:B------:R-:W-:Y:S01]  /*43f0*/  ISETP.GE.AND P0, PT, R25.reuse, R16.reuse, PT ;  /* 0x000000101900720c */ /* 0x0c0fe20003f06270 */
[----:B------:R-:W-:Y:S01]  /*4400*/  VIADD R23, R25, 0x80 ;  /* 0x0000008019177836 */ /* 0x000fe20000000000 */
[----:B------:R-:W-:Y:S02]  /*4410*/  BSSY.RECONVERGENT B6, `(.L_x_424) ;  /* 0x000011f000067945 */ /* 0x000fe40003800200 */
[-C--:B------:R-:W-:Y:S01]  /*4420*/  ISETP.GE.AND P2, PT, R5, R16.reuse, PT ;  /* 0x000000100500720c */ /* 0x080fe20003f46270 */
[----:B------:R-:W-:Y:S01]  /*4430*/  VIADD R5, R25, 0x180 ;  /* 0x0000018019057836 */ /* 0x000fe20000000000 */
[----:B------:R-:W-:-:S04]  /*4440*/  ISETP.GE.AND P1, PT, R23, R16, PT ;  /* 0x000000101700720c */ /* 0x000fc80003f26270 */
[----:B------:R-:W-:-:S03]  /*4450*/  ISETP.GE.AND P3, PT, R5, R16, PT ;  /* 0x000000100500720c */ /* 0x000fc60003f66270 */
[----:B-----5:R-:W-:-:S04]  /*4460*/  @!P0 IMAD.U32 R4, R17, 0x10000, RZ ;  /* 0x0001000011048824 */ /* 0x020fc800078e00ff */
[----:B------:R-:W-:Y:S02]  /*4470*/  @!P2 IMAD.U32 R5, R19, 0x10000, RZ ;  /* 0x000100001305a824 */ /* 0x000fe400078e00ff */
[----:B------:R-:W0:Y:S04]  /*4480*/  @!P0 MUFU.TANH R4, R4 ;  /* 0x0000000400048308 */ /* 0x000e280000002400 */
[----:B------:R-:W-:Y:S02]  /*4490*/  @!P3 IMAD.U32 R6, R0, 0x10000, RZ ;  /* 0x000100000006b824 */ /* 0x000fe400078e00ff */
[----:B------:R-:W-:Y:S02]  /*44a0*/  @!P1 IMAD.U32 R0, R18, 0x10000, RZ ;  /* 0x0001000012009824 */ /* 0x000fe400078e00ff */
[----:B------:R-:W1:Y:S01]  /*44b0*/  @!P2 MUFU.TANH R5, R5 ;  /* 0x000000050005a308 */ /* 0x000e620000002400 */
[----:B------:R-:W2:Y:S07]  /*44c0*/  LDC.U8 R18, c[0x0][0x3a4] ;  /* 0x0000e900ff127b82 */ /* 0x000eae0000000000 */
[----:B------:R-:W3:Y:S08]  /*44d0*/  @!P3 MUFU.TANH R6, R6 ;  /* 0x000000060006b308 */ /* 0x000ef00000002400 */
[----:B------:R-:W4:Y:S08]  /*44e0*/  @!P1 MUFU.TANH R0, R0 ;  /* 0x0000000000009308 */ /* 0x000f300000002400 */
[----:B0-----:R0:W0:Y:S08]  /*44f0*/  @!P0 F2F.BF16.F32 R3, R4 ;  /* 0x0000000400038304 */ /* 0x0010300000202000 */
[----:B-1----:R1:W0:Y:S08]  /*4500*/  @!P2 F2F.BF16.F32 R17, R5 ;  /* 0x000000050011a304 */ /* 0x0022300000202000 */
[----:B---3--:R1:W3:Y:S08]  /*4510*/  @!P3 F2F.BF16.F32 R19, R6 ;  /* 0x000000060013b304 */ /* 0x0082f00000202000 */
[----:B----4-:R1:W4:Y:S01]  /*4520*/  @!P1 F2F.BF16.F32 R22, R0 ;  /* 0x0000000000169304 */ /* 0x0103220000202000 */
[----:B0-2---:R-:W-:Y:S05]  /*4530*/  @P0 BRA `(.L_x_425) ;  /* 0x0000001000300947 */ /* 0x005fea0003800000 */
[----:B------:R-:W0:Y:S01]  /*4540*/  LDCU UR4, c[0x0][0x3a8] ;  /* 0x00007500ff0477ac */ /* 0x000e220008000800 */
[----:B------:R-:W2:Y:S01]  /*4550*/  LDC.64 R8, c[0x0][0x388] ;  /* 0x0000e200ff087b82 */ /* 0x000ea20000000a00 */
[----:B-1----:R-:W-:Y:S01]  /*4560*/  IMAD R0, R2, 0x200, R25 ;  /* 0x0000020002007824 */ /* 0x002fe200078e0219 */
[----:B------:R-:W-:-:S03]  /*4570*/  PRMT R4, R18, 0x9910, RZ ;  /* 0x0000991012047816 */ /* 0x000fc600000000ff */
[----:B0-----:R-:W-:Y:S02]  /*4580*/  IMAD R5, R0, UR4, RZ ;  /* 0x0000000400057c24 */ /* 0x001fe4000f8e02ff */
[----:B------:R-:W-:-:S05]  /*4590*/  IMAD.MOV.U32 R0, RZ, RZ, R4 ;  /* 0x000000ffff007224 */ /* 0x000fca00078e0004 */
[----:B------:R-:W-:Y:S02]  /*45a0*/  ISETP.GT.AND P0, PT, R0, 0x9, PT ;  /* 0x000000090000780c */ /* 0x000fe40003f04270 */
[----:B--2---:R-:W-:-:S05]  /*45b0*/  IADD3 R8, P1, PT, R5, R8, RZ ;  /* 0x0000000805087210 */ /* 0x004fca0007f3e0ff */
[----:B------:R-:W-:-:S06]  /*45c0*/  IMAD.X R9, RZ, RZ, R9, P1 ;  /* 0x000000ffff097224 */ /* 0x000fcc00008e0609 */
[----:B------:R-:W-:Y:S05]  /*45d0*/  @P0 BRA `(.L_x_426) ;  /* 0x0000000400340947 */ /* 0x000fea0003800000 */
[----:B------:R-:W-:-:S13]  /*45e0*/  ISETP.GT.AND P0, PT, R0, 0x4, PT ;  /* 0x000000040000780c */ /* 0x000fda0003f04270 */
[----:B------:R-:W-:Y:S05]  /*45f0*/  @P0 BRA `(.L_x_427) ;  /* 0x0000000000940947 */ /* 0x000fea0003800000 */
[----:B------:R-:W-:-:S13]  /*4600*/  ISETP.GT.AND P0, PT, R0, 0x1, PT ;  /* 0x000000010000780c */ /* 0x000fda0003f04270 */
[----:B------:R-:W-:Y:S05]  /*4610*/  @P0 BRA `(.L_x_428) ;  /* 0x0000000000380947 */ /* 0x000fea0003800000 */
[----:B------:R-:W-:-:S13]  /*4620*/  ISETP.NE.AND P0, PT, R18, RZ, PT ;  /* 0x000000ff1200720c */ /* 0x000fda0003f05270 */
[----:B------:R-:W-:Y:S05]  /*4630*/  @!P0 BRA `(.L_x_429) ;  /* 0x00000000001c8947 */ /* 0x000fea0003800000 */
[----:B------:R-:W-:-:S13]  /*4640*/  ISETP.NE.AND P0, PT, R0, 0x1, PT ;  /* 0x000000010000780c */ /* 0x000fda0003f05270 */
[----:B------:R-:W-:Y:S05]  /*4650*/  @P0 BRA `(.L_x_430) ;  /* 0x0000000c00380947 */ /* 0x000fea0003800000 */
[----:B------:R-:W-:Y:S02]  /*4660*/  IMAD.U32 R3, R3, 0x10000, RZ ;  /* 0x0001000003037824 */ /* 0x000fe400078e00ff */
[----:B------:R-:W-:-:S04]  /*4670*/  IMAD.MOV.U32 R25, RZ, RZ, R23 ;  /* 0x000000ffff197224 */ /* 0x000fc800078e0017 */
[----:B------:R-:W0:Y:S02]  /*4680*/  F2I.FTZ.TRUNC.NTZ R3, R3 ;  /* 0x0000000300037305 */ /* 0x000e24000021f100 */
[----:B0-----:R0:W-:Y:S01]  /*4690*/  STG.E.U8 desc[UR36][R8.64], R3 ;  /* 0x0000000308007986 */ /* 0x0011e2000c101124 */
[----:B------:R-:W-:Y:S05]  /*46a0*/  BRA `(.L_x_425) ;  /* 0x0000000c00d47947 */ /* 0x000fea0003800000 */
.L_x_429:
[----:B------:R-:W-:Y:S02]  /*46b0*/  IMAD.U32 R5, R3, 0x10000, RZ ;  /* 0x0001000003057824 */ /* 0x000fe400078e00ff */
[----:B------:R-:W-:-:S04]  /*46c0*/  IMAD.MOV.U32 R25, RZ, RZ, R23 ;  /* 0x000000ffff197224 */ /* 0x000fc800078e0017 */
[----:B------:R-:W0:Y:S02]  /*46d0*/  F2I.S64.TRUNC R4, R5 ;  /* 0x0000000500047311 */ /* 0x000e24000020d900 */
[----:B0-----:R0:W-:Y:S01]  /*46e0*/  STG.E.U8 desc[UR36][R8.64], R4 ;  /* 0x0000000408007986 */ /* 0x0011e2000c101124 */
[----:B------:R-:W-:Y:S05]  /*46f0*/  BRA `(.L_x_425) ;  /* 0x0000000c00c07947 */ /* 0x000fea0003800000 */
.L_x_428:
[----:B------:R-:W-:-:S13]  /*4700*/  ISETP.NE.AND P0, PT, R0, 0x2, PT ;  /* 0x000000020000780c */ /* 0x000fda0003f05270 */
[----:B------:R-:W-:Y:S05]  /*4710*/  @!P0 BRA `(.L_x_431) ;  /* 0x0000000000388947 */ /* 0x000fea0003800000 */
[----:B------:R-:W-:-:S13]  /*4720*/  ISETP.NE.AND P0, PT, R0, 0x3, PT ;  /* 0x000000030000780c */ /* 0x000fda0003f05270 */
[----:B------:R-:W-:Y:S05]  /*4730*/  @!P0 BRA `(.L_x_432) ;  /* 0x00000000001c8947 */ /* 0x000fea0003800000 */
[----:B------:R-:W-:-:S13]  /*4740*/  ISETP.NE.AND P0, PT, R0, 0x4, PT ;  /* 0x000000040000780c */ /* 0x000fda0003f05270 */
[----:B------:R-:W-:Y:S05]  /*4750*/  @P0 BRA `(.L_x_430) ;  /* 0x0000000800f80947 */ /* 0x000fea0003800000 */
[----:B------:R-:W-:Y:S02]  /*4760*/  IMAD.U32 R4, R3, 0x10000, RZ ;  /* 0x0001000003047824 */ /* 0x000fe400078e00ff */
[----:B------:R-:W-:-:S04]  /*4770*/  IMAD.MOV.U32 R25, RZ, RZ, R23 ;  /* 0x000000ffff197224 */ /* 0x000fc800078e0017 */
[----:B------:R-:W0:Y:S02]  /*4780*/  F2I.S64.TRUNC R4, R4 ;  /* 0x0000000400047311 */ /* 0x000e24000020d900 */
[----:B0-----:R0:W-:Y:S01]  /*4790*/  STG.E.64 desc[UR36][R8.64], R4 ;  /* 0x0000000408007986 */ /* 0x0011e2000c101b24 */
[----:B------:R-:W-:Y:S05]  /*47a0*/  BRA `(.L_x_425) ;  /* 0x0000000c00947947 */ /* 0x000fea0003800000 */
.L_x_432:
[----:B------:R-:W-:Y:S02]  /*47b0*/  IMAD.U32 R3, R3, 0x10000, RZ ;  /* 0x0001000003037824 */ /* 0x000fe400078e00ff */
[----:B------:R-:W-:-:S04]  /*47c0*/  IMAD.MOV.U32 R25, RZ, RZ, R23 ;  /* 0x000000ffff197224 */ /* 0x000fc800078e0017 */
[----:B------:R-:W0:Y:S02]  /*47d0*/  F2I.FTZ.TRUNC.NTZ R3, R3 ;  /* 0x0000000300037305 */ /* 0x000e24000021f100 */
[----:B0-----:R0:W-:Y:S01]  /*47e0*/  STG.E desc[UR36][R8.64], R3 ;  /* 0x0000000308007986 */ /* 0x0011e2000c101924 */
[----:B------:R-:W-:Y:S05]  /*47f0*/  BRA `(.L_x_425) ;  /* 0x0000000c00807947 */ /* 0x000fea0003800000 */
.L_x_431:
[----:B------:R-:W-:Y:S02]  /*4800*/  IMAD.U32 R3, R3, 0x10000, RZ ;  /* 0x0001000003037824 */ /* 0x000fe400078e00ff */
[----:B------:R-:W-:-:S04]  /*4810*/  IMAD.MOV.U32 R25, RZ, RZ, R23 ;  /* 0x000000ffff197224 */ /* 0x000fc800078e0017 */
[----:B------:R-:W0:Y:S02]  /*4820*/  F2I.FTZ.TRUNC.NTZ R3, R3 ;  /* 0x0000000300037305 */ /* 0x000e24000021f100 */
[----:B0-----:R0:W-:Y:S01]  /*4830*/  STG.E.U16 desc[UR36][R8.64], R3 ;  /* 0x0000000308007986 */ /* 0x0011e2000c101524 */
[----:B------:R-:W-:Y:S05]  /*4840*/  BRA `(.L_x_425) ;  /* 0x0000000c006c7947 */ /* 0x000fea0003800000 */
.L_x_427:
[----:B------:R-:W-:-:S13]  /*4850*/  ISETP.GT.AND P0, PT, R0, 0x6, PT ;  /* 0x000000060000780c */ /* 0x000fda0003f04270 */
[----:B------:R-:W-:Y:S05]  /*4860*/  @P0 BRA `(.L_x_433) ;  /* 0x0000000000340947 */ /* 0x000fea0003800000 */
[----:B------:R-:W-:-:S13]  /*4870*/  ISETP.NE.AND P0, PT, R0, 0x5, PT ;  /* 0x000000050000780c */ /* 0x000fda0003f05270 */
[----:B------:R-:W-:Y:S05]  /*4880*/  @!P0 BRA `(.L_x_434) ;  /* 0x0000000000188947 */ /* 0x000fea0003800000 */
[----:B------:R-:W-:-:S13]  /*4890*/  ISETP.NE.AND P0, PT, R0, 0x6, PT ;  /* 0x000000060000780c */ /* 0x000fda0003f05270 */
[----:B------:R-:W-:Y:S05]  /*48a0*/  @P0 BRA `(.L_x_430) ;  /* 0x0000000800a40947 */ /* 0x000fea0003800000 */
[----:B------:R-:W-:Y:S02]  /*48b0*/  IMAD.U32 R3, R3, 0x10000, RZ ;  /* 0x0001000003037824 */ /* 0x000fe400078e00ff */
[----:B------:R-:W-:-:S03]  /*48c0*/  IMAD.MOV.U32 R25, RZ, RZ, R23 ;  /* 0x000000ffff197224 */ /* 0x000fc600078e0017 */
[----:B------:R0:W-:Y:S01]  /*48d0*/  STG.E desc[UR36][R8.64], R3 ;  /* 0x0000000308007986 */ /* 0x0001e2000c101924 */
[----:B------:R-:W-:Y:S05]  /*48e0*/  BRA `(.L_x_425) ;  /* 0x0000000c00447947 */ /* 0x000fea0003800000 */
.L_x_434:
[----:B------:R-:W-:Y:S02]  /*48f0*/  IMAD.U32 R0, R3, 0x10000, RZ ;  /* 0x0001000003007824 */ /* 0x000fe400078e00ff */
[----:B------:R-:W-:-:S03]  /*4900*/  IMAD.MOV.U32 R25, RZ, RZ, R23 ;  /* 0x000000ffff197224 */ /* 0x000fc600078e0017 */
[----:B------:R-:W-:-:S05]  /*4910*/  F2FP.F16.F32.PACK_AB R0, RZ, R0 ;  /* 0x00000000ff00723e */ /* 0x000fca00000000ff */
[----:B------:R0:W-:Y:S01]  /*4920*/  STG.E.U16 desc[UR36][R8.64], R0 ;  /* 0x0000000008007986 */ /* 0x0001e2000c101524 */
[----:B------:R-:W-:Y:S05]  /*4930*/  BRA `(.L_x_425) ;  /* 0x0000000c00307947 */ /* 0x000fea0003800000 */
.L_x_433:
[----:B------:R-:W-:-:S13]  /*4940*/  ISETP.NE.AND P0, PT, R0, 0x7, PT ;  /* 0x000000070000780c */ /* 0x000fda0003f05270 */
[----:B------:R-:W-:Y:S05]  /*4950*/  @!P0 BRA `(.L_x_435) ;  /* 0x00000000003c8947 */ /* 0x000fea0003800000 */
[----:B------:R-:W-:-:S13]  /*4960*/  ISETP.NE.AND P0, PT, R0, 0x8, PT ;  /* 0x000000080000780c */ /* 0x000fda0003f05270 */
[----:B------:R-:W-:Y:S05]  /*4970*/  @!P0 BRA `(.L_x_436) ;  /* 0x00000000001c8947 */ /* 0x000fea0003800000 */
[----:B------:R-:W-:-:S13]  /*4980*/  ISETP.NE.AND P0, PT, R0, 0x9, PT ;  /* 0x000000090000780c */ /* 0x000fda0003f05270 */
[----:B------:R-:W-:Y:S05]  /*4990*/  @P0 BRA `(.L_x_430) ;  /* 0x0000000800680947 */ /* 0x000fea0003800000 */
[----:B------:R-:W-:Y:S02]  /*49a0*/  IMAD.U32 R4, R3, 0x10000, RZ ;  /* 0x0001000003047824 */ /* 0x000fe400078e00ff */
[----:B------:R-:W-:Y:S02]  /*49b0*/  IMAD.MOV.U32 R5, RZ, RZ, RZ ;  /* 0x000000ffff057224 */ /* 0x000fe400078e00ff */
[----:B------:R-:W-:-:S03]  /*49c0*/  IMAD.MOV.U32 R25, RZ, RZ, R23 ;  /* 0x000000ffff197224 */ /* 0x000fc600078e0017 */
[----:B------:R0:W-:Y:S01]  /*49d0*/  STG.E.64 desc[UR36][R8.64], R4 ;  /* 0x0000000408007986 */ /* 0x0001e2000c101b24 */
[----:B------:R-:W-:Y:S05]  /*49e0*/  BRA `(.L_x_425) ;  /* 0x0000000c00047947 */ /* 0x000fea0003800000 */
.L_x_436:
[----:B------:R-:W-:Y:S02]  /*49f0*/  IMAD.U32 R3, R3, 0x10000, RZ ;  /* 0x0001000003037824 */ /* 0x000fe400078e00ff */
[----:B------:R-:W-:-:S03]  /*4a00*/  IMAD.MOV.U32 R25, RZ, RZ, R23 ;  /* 0x000000ffff197224 */ /* 0x000fc600078e0017 */
[----:B------:R-:W-:-:S04]  /*4a10*/  F2FP.F16.F32.PACK_AB R3, RZ, R3 ;  /* 0x00000003ff03723e */ /* 0x000fc800000000ff */
[----:B------:R-:W-:-:S05]  /*4a20*/  PRMT R3, R3, 0x5410, RZ ;  /* 0x0000541003037816 */ /* 0x000fca00000000ff */
[----:B------:R0:W-:Y:S01]  /*4a30*/  STG.E desc[UR36][R8.64], R3 ;  /* 0x0000000308007986 */ /* 0x0001e2000c101924 */
[----:B------:R-:W-:Y:S05]  /*4a40*/  BRA `(.L_x_425) ;  /* 0x0000000800ec7947 */ /* 0x000fea0003800000 */
.L_x_435:
[----:B------:R-:W-:Y:S02]  /*4a50*/  IMAD.U32 R4, R3, 0x10000, RZ ;  /* 0x0001000003047824 */ /* 0x000fe400078e00ff */
[----:B------:R-:W-:Y:S02]  /*4a60*/  IMAD.MOV.U32 R25, RZ, RZ, R23 ;  /* 0x000000ffff197224 */ /* 0x000fe400078e0017 */
[----:B------:R-:W-:-:S06]  /*4a70*/  FMUL.FTZ R4, R4, 1 ;  /* 0x3f80000004047820 */ /* 0x000fcc0000410000 */
[----:B------:R-:W0:Y:S02]  /*4a80*/  F2F.F64.F32 R4, R4 ;  /* 0x0000000400047310 */ /* 0x000e240000201800 */
[----:B0-----:R0:W-:Y:S01]  /*4a90*/  STG.E.64 desc[UR36][R8.64], R4 ;  /* 0x0000000408007986 */ /* 0x0011e2000c101b24 */
[----:B------:R-:W-:Y:S05]  /*4aa0*/  BRA `(.L_x_425) ;  /* 0x0000000800d47947 */ /* 0x000fea0003800000 */
.L_x_426:
[----:B------:R-:W-:-:S13]  /*4ab0*/  ISETP.GT.AND P0, PT, R0, 0x18, PT ;  /* 0x000000180000780c */ /* 0x000fda0003f04270 */
[----:B------:R-:W-:Y:S05]  /*4ac0*/  @P0 BRA `(.L_x_437) ;  /* 0x0000000400080947 */ /* 0x000fea0003800000 */
        /* <DEDUP_REMOVED lines=8> */
[----:B------:R-:W-:-:S04]  /*4b50*/  FSETP.NEU.FTZ.AND P0, PT, R3, RZ, PT ;  /* 0x000000ff0300720b */ /* 0x000fc80003f1d000 */
[----:B------:R-:W-:-:S05]  /*4b60*/  SEL R3, RZ, 0x1, !P0 ;  /* 0x00000001ff037807 */ /* 0x000fca0004000000 */
[----:B------:R0:W-:Y:S01]  /*4b70*/  STG.E.U8 desc[UR36][R8.64], R3 ;  /* 0x0000000308007986 */ /* 0x0001e2000c101124 */
[----:B------:R-:W-:Y:S05]  /*4b80*/  BRA `(.L_x_425) ;  /* 0x00000008009c7947 */ /* 0x000fea0003800000 */
.L_x_439:
[----:B------:R-:W-:Y:S01]  /*4b90*/  IMAD.U32 R3, R3, 0x10000, RZ ;  /* 0x0001000003037824 */ /* 0x000fe200078e00ff */
[----:B------:R-:W-:Y:S01]  /*4ba0*/  CS2R R6, SRZ ;  /* 0x0000000000067805 */ /* 0x000fe2000001ff00 */
[----:B------:R-:W-:Y:S02]  /*4bb0*/  IMAD.MOV.U32 R25, RZ, RZ, R23 ;  /* 0x000000ffff197224 */ /* 0x000fe400078e0017 */
[----:B------:R-:W-:-:S04]  /*4bc0*/  FMUL.FTZ R3, R3, 1 ;  /* 0x3f80000003037820 */ /* 0x000fc80000410000 */
[----:B------:R-:W0:Y:S02]  /*4bd0*/  F2F.F64.F32 R4, R3 ;  /* 0x0000000300047310 */ /* 0x000e240000201800 */
[----:B0-----:R0:W-:Y:S01]  /*4be0*/  STG.E.128 desc[UR36][R8.64], R4 ;  /* 0x0000000408007986 */ /* 0x0011e2000c101d24 */
[----:B------:R-:W-:Y:S05]  /*4bf0*/  BRA `(.L_x_425) ;  /* 0x0000000800807947 */ /* 0x000fea0003800000 */
.L_x_438:
[----:B------:R-:W-:-:S13]  /*4c00*/  ISETP.NE.AND P0, PT, R0, 0xf, PT ;  /* 0x0000000f0000780c */ /* 0x000fda0003f05270 */
[----:B------:R-:W-:Y:S05]  /*4c10*/  @!P0 BRA `(.L_x_440) ;  /* 0x0000000000a88947 */ /* 0x000fea0003800000 */
[----:B------:R-:W-:-:S13]  /*4c20*/  ISETP.NE.AND P0, PT, R0, 0x17, PT ;  /* 0x000000170000780c */ /* 0x000fda0003f05270 */
[----:B------:R-:W-:Y:S05]  /*4c30*/  @!P0 BRA `(.L_x_441) ;  /* 0x0000000000508947 */ /* 0x000fea0003800000 */
[----:B------:R-:W-:-:S13]  /*4c40*/  ISETP.NE.AND P0, PT, R0, 0x18, PT ;  /* 0x000000180000780c */ /* 0x000fda0003f05270 */
[----:B------:R-:W-:Y:S05]  /*4c50*/  @P0 BRA `(.L_x_430) ;  /* 0x0000000400b80947 */ /* 0x000fea0003800000 */
[----:B------:R-:W-:Y:S01]  /*4c60*/  IMAD.U32 R6, R3, 0x10000, RZ ;  /* 0x0001000003067824 */ /* 0x000fe200078e00ff */
[----:B------:R-:W-:Y:S01]  /*4c70*/  BSSY.RECONVERGENT B0, `(.L_x_442) ;  /* 0x000000c000007945 */ /* 0x000fe20003800200 */
[----:B------:R-:W-:-:S03]  /*4c80*/  IMAD.MOV.U32 R0, RZ, RZ, 0x7f ;  /* 0x0000007fff007424 */ /* 0x000fc600078e00ff */
        /* <DEDUP_REMOVED lines=10> */
.L_x_443:
[----:B------:R-:W-:Y:S05]  /*4d30*/  BSYNC.RECONVERGENT B0 ;  /* 0x0000000000007941 */ /* 0x000fea0003800200 */
.L_x_442:
[----:B------:R-:W-:Y:S01]  /*4d40*/  LOP3.LUT R5, R0, 0x80, R5, 0xf8, !PT ;  /* 0x0000008000057812 */ /* 0x000fe200078ef805 */
[----:B------:R-:W-:-:S04]  /*4d50*/  IMAD.MOV.U32 R25, RZ, RZ, R23 ;  /* 0x000000ffff197224 */ /* 0x000fc800078e0017 */
[----:B------:R0:W-:Y:S01]  /*4d60*/  STG.E.U8 desc[UR36][R8.64], R5 ;  /* 0x0000000508007986 */ /* 0x0001e2000c101124 */
[----:B------:R-:W-:Y:S05]  /*4d70*/  BRA `(.L_x_425) ;  /* 0x0000000800207947 */ /* 0x000fea0003800000 */
.L_x_441:
[----:B------:R-:W-:Y:S01]  /*4d80*/  IMAD.U32 R6, R3, 0x10000, RZ ;  /* 0x0001000003067824 */ /* 0x000fe200078e00ff */
[----:B------:R-:W-:Y:S04]  /*4d90*/  BSSY.RECONVERGENT B0, `(.L_x_444) ;  /* 0x000000e000007945 */ /* 0x000fe80003800200 */
[----:B------:R-:W-:Y:S02]  /*4da0*/  LOP3.LUT R4, R6, 0x7fffffff, RZ, 0xc0, !PT ;  /* 0x7fffffff06047812 */ /* 0x000fe400078ec0ff */
[----:B------:R-:W-:Y:S02]  /*4db0*/  SHF.R.U32.HI R5, RZ, 0x18, R6 ;  /* 0x00000018ff057819 */ /* 0x000fe40000011606 */
[----:B------:R-:W-:-:S13]  /*4dc0*/  ISETP.GE.U32.AND P1, PT, R4, 0x47800000, PT ;  /* 0x478000000400780c */ /* 0x000fda0003f26070 */
[----:B------:R-:W-:Y:S01]  /*4dd0*/  @P1 IMAD.MOV.U32 R0, RZ, RZ, 0x7f ;  /* 0x0000007fff001424 */ /* 0x000fe200078e00ff */
        /* <DEDUP_REMOVED lines=9> */
.L_x_445:
[----:B------:R-:W-:Y:S05]  /*4e70*/  BSYNC.RECONVERGENT B0 ;  /* 0x0000000000007941 */ /* 0x000fea0003800200 */
.L_x_444:
[----:B------:R-:W-:Y:S01]  /*4e80*/  LOP3.LUT R5, R0, 0x80, R5, 0xf8, !PT ;  /* 0x0000008000057812 */ /* 0x000fe200078ef805 */
[----:B------:R-:W-:-:S04]  /*4e90*/  IMAD.MOV.U32 R25, RZ, RZ, R23 ;  /* 0x000000ffff197224 */ /* 0x000fc800078e0017 */
[----:B------:R2:W-:Y:S01]  /*4ea0*/  STG.E.U8 desc[UR36][R8.64], R5 ;  /* 0x0000000508007986 */ /* 0x0005e2000c101124 */
[----:B------:R-:W-:Y:S05]  /*4eb0*/  BRA `(.L_x_425) ;  /* 0x0000000400d07947 */ /* 0x000fea0003800000 */
.L_x_440:
[----:B------:R0:W-:Y:S01]  /*4ec0*/  STG.E.U16 desc[UR36][R8.64], R3 ;  /* 0x0000000308007986 */ /* 0x0001e2000c101524 */
[----:B------:R-:W-:Y:S01]  /*4ed0*/  IMAD.MOV.U32 R25, RZ, RZ, R23 ;  /* 0x000000ffff197224 */ /* 0x000fe200078e0017 */
[----:B------:R-:W-:Y:S06]  /*4ee0*/  BRA `(.L_x_425) ;  /* 0x0000000400c47947 */ /* 0x000fec0003800000 */
.L_x_437:
[----:B------:R-:W-:-:S13]  /*4ef0*/  ISETP.GT.AND P0, PT, R0, 0x1b, PT ;  /* 0x0000001b0000780c */ /* 0x000fda0003f04270 */
[----:B------:R-:W-:Y:S05]  /*4f00*/  @P0 BRA `(.L_x_446) ;  /* 0x0000000000f40947 */ /* 0x000fea0003800000 */
        /* <DEDUP_REMOVED lines=8> */
[----:B------:R-:W0:Y:S02]  /*4f90*/  F2I.FTZ.U32.TRUNC.NTZ R3, R3 ;  /* 0x0000000300037305 */ /* 0x000e24000021f000 */
[----:B0-----:R0:W-:Y:S01]  /*4fa0*/  STG.E.U16 desc[UR36][R8.64], R3 ;  /* 0x0000000308007986 */ /* 0x0011e2000c101524 */
[----:B------:R-:W-:Y:S05]  /*4fb0*/  BRA `(.L_x_425) ;  /* 0x0000000400907947 */ /* 0x000fea0003800000 */
.L_x_448:
[----:B------:R-:W-:Y:S01]  /*4fc0*/  IMAD.U32 R3, R3, 0x10000, RZ ;  /* 0x0001000003037824 */ /* 0x000fe200078e00ff */
[----:B------:R-:W-:Y:S01]  /*4fd0*/  BSSY.RECONVERGENT B0, `(.L_x_449) ;  /* 0x0000014000007945 */ /* 0x000fe20003800200 */
[----:B------:R-:W-:-:S03]  /*4fe0*/  IMAD.MOV.U32 R4, RZ, RZ, 0x80 ;  /* 0x00000080ff047424 */ /* 0x000fc600078e00ff */
[----:B------:R-:W-:-:S04]  /*4ff0*/  LOP3.LUT R0, R3, 0x7fffffff, RZ, 0xc0, !PT ;  /* 0x7fffffff03007812 */ /* 0x000fc800078ec0ff */
[----:B------:R-:W-:-:S13]  /*5000*/  ISETP.GT.U32.AND P0, PT, R0, 0x437fffff, PT ;  /* 0x437fffff0000780c */ /* 0x000fda0003f04070 */
[----:B------:R-:W-:Y:S05]  /*5010*/  @P0 BRA `(.L_x_450) ;  /* 0x00000000003c0947 */ /* 0x000fea0003800000 */
[----:B------:R-:W-:-:S13]  /*5020*/  ISETP.GT.U32.AND P0, PT, R0, 0x3bffffff, PT ;  /* 0x3bffffff0000780c */ /* 0x000fda0003f04070 */
[----:B------:R-:W-:Y:S05]  /*5030*/  @P0 BRA `(.L_x_451) ;  /* 0x0000000000140947 */ /* 0x000fea0003800000 */
[----:B------:R-:W-:Y:S01]  /*5040*/  FADD.FTZ R0, R0, 8192 ;  /* 0x4600000000007421 */ /* 0x000fe20000010000 */
[----:B------:R-:W-:-:S04]  /*5050*/  PRMT R4, RZ, 0x7610, R4 ;  /* 0x00007610ff047816 */ /* 0x000fc80000000004 */
[----:B------:R-:W-:-:S13]  /*5060*/  LOP3.LUT P0, R0, R0, 0xff, RZ, 0xc0, !PT ;  /* 0x000000ff00007812 */ /* 0x000fda000780c0ff */
[----:B------:R-:W-:Y:S05]  /*5070*/  @!P0 BRA `(.L_x_450) ;  /* 0x0000000000248947 */ /* 0x000fea0003800000 */
[----:B------:R-:W-:Y:S05]  /*5080*/  BRA `(.L_x_452) ;  /* 0x0000000000147947 */ /* 0x000fea0003800000 */
.L_x_451:
[----:B------:R-:W-:-:S04]  /*5090*/  SHF.R.U32.HI R0, RZ, 0x14, R3 ;  /* 0x00000014ff007819 */ /* 0x000fc80000011603 */
[----:B------:R-:W-:-:S04]  /*50a0*/  LOP3.LUT R0, R0, 0x1, RZ, 0xc0, !PT ;  /* 0x0000000100007812 */ /* 0x000fc800078ec0ff */
[----:B------:R-:W-:-:S04]  /*50b0*/  IADD3 R0, PT, PT, R3, 0x487ffff, R0 ;  /* 0x0487ffff03007810 */ /* 0x000fc80007ffe000 */
[----:B------:R-:W-:-:S04]  /*50c0*/  SHF.R.U32.HI R0, RZ, 0x14, R0 ;  /* 0x00000014ff007819 */ /* 0x000fc80000011600 */
[----:B------:R-:W-:-:S07]  /*50d0*/  LOP3.LUT R0, R0, 0xff, RZ, 0xc0, !PT ;  /* 0x000000ff00007812 */ /* 0x000fce00078ec0ff */
.L_x_452:
[----:B------:R-:W-:-:S04]  /*50e0*/  SHF.R.U32.HI R3, RZ, 0x18, R3 ;  /* 0x00000018ff037819 */ /* 0x000fc80000011603 */
[----:B------:R-:W-:-:S04]  /*50f0*/  LOP3.LUT R0, R0, 0x80, R3, 0xf8, !PT ;  /* 0x0000008000007812 */ /* 0x000fc800078ef803 */
[----:B------:R-:W-:-:S07]  /*5100*/  PRMT R4, R0, 0x7610, R4 ;  /* 0x0000761000047816 */ /* 0x000fce0000000004 */
.L_x_450:
[----:B------:R-:W-:Y:S05]  /*5110*/  BSYNC.RECONVERGENT B0 ;  /* 0x0000000000007941 */ /* 0x000fea0003800200 */
.L_x_449:
[----:B------:R0:W-:Y:S01]  /*5120*/  STG.E.U8 desc[UR36][R8.64], R4 ;  /* 0x0000000408007986 */ /* 0x0001e2000c101124 */
[----:B------:R-:W-:Y:S01]  /*5130*/  IMAD.MOV.U32 R25, RZ, RZ, R23 ;  /* 0x000000ffff197224 */ /* 0x000fe200078e0017 */
[----:B------:R-:W-:Y:S06]  /*5140*/  BRA `(.L_x_425) ;  /* 0x00000004002c7947 */ /* 0x000fec0003800000 */
.L_x_447:
        /* <DEDUP_REMOVED lines=13> */
.L_x_455:
[----:B------:R-:W-:-:S04]  /*5220*/  SHF.R.U32.HI R0, RZ, 0x15, R3 ;  /* 0x00000015ff007819 */ /* 0x000fc80000011603 */
[----:B------:R-:W-:-:S04]  /*5230*/  LOP3.LUT R0, R0, 0x1, RZ, 0xc0, !PT ;  /* 0x0000000100007812 */ /* 0x000fc800078ec0ff */
[----:B------:R-:W-:-:S04]  /*5240*/  IADD3 R0, PT, PT, R3, 0x88fffff, R0 ;  /* 0x088fffff03007810 */ /* 0x000fc80007ffe000 */
[----:B------:R-:W-:-:S04]  /*5250*/  SHF.R.U32.HI R0, RZ, 0x15, R0 ;  /* 0x00000015ff007819 */ /* 0x000fc80000011600 */
[----:B------:R-:W-:-:S07]  /*5260*/  LOP3.LUT R0, R0, 0xff, RZ, 0xc0, !PT ;  /* 0x000000ff00007812 */ /* 0x000fce00078ec0ff */
.L_x_456:
[----:B------:R-:W-:-:S04]  /*5270*/  SHF.R.U32.HI R3, RZ, 0x18, R3 ;  /* 0x00000018ff037819 */ /* 0x000fc80000011603 */
[----:B------:R-:W-:-:S04]  /*5280*/  LOP3.LUT R0, R0, 0x80, R3, 0xf8, !PT ;  /* 0x0000008000007812 */ /* 0x000fc800078ef803 */
[----:B------:R-:W-:-:S07]  /*5290*/  PRMT R4, R0, 0x7610, R4 ;  /* 0x0000761000047816 */ /* 0x000fce0000000004 */
.L_x_454:
[----:B------:R-:W-:Y:S05]  /*52a0*/  BSYNC.RECONVERGENT B0 ;  /* 0x0000000000007941 */ /* 0x000fea0003800200 */
.L_x_453:
[----:B------:R0:W-:Y:S01]  /*52b0*/  STG.E.U8 desc[UR36][R8.64], R4 ;  /* 0x0000000408007986 */ /* 0x0001e2000c101124 */
[----:B------:R-:W-:Y:S01]  /*52c0*/  IMAD.MOV.U32 R25, RZ, RZ, R23 ;  /* 0x000000ffff197224 */ /* 0x000fe200078e0017 */
[----:B------:R-:W-:Y:S06]  /*52d0*/  BRA `(.L_x_425) ;  /* 0x0000000000c87947 */ /* 0x000fec0003800000 */
.L_x_446:
[----:B------:R-:W-:-:S13]  /*52e0*/  ISETP.NE.AND P0, PT, R0, 0x1c, PT ;  /* 0x0000001c0000780c */ /* 0x000fda0003f05270 */
[----:B------:R-:W-:Y:S05]  /*52f0*/  @!P0 BRA `(.L_x_457) ;  /* 0x0000000000b08947 */ /* 0x000fea0003800000 */
[----:B------:R-:W-:-:S13]  /*5300*/  ISETP.NE.AND P0, PT, R0, 0x1d, PT ;  /* 0x0000001d0000780c */ /* 0x000fda0003f05270 */
[----:B------:R-:W-:Y:S05]  /*5310*/  @!P0 BRA `(.L_x_458) ;  /* 0x0000000000948947 */ /* 0x000fea0003800000 */
[----:B------:R-:W-:-:S13]  /*5320*/  ISETP.NE.AND P0, PT, R0, 0x2c, PT ;  /* 0x0000002c0000780c */ /* 0x000fda0003f05270 */
[----:B------:R-:W-:Y:S05]  /*5330*/  @!P0 BRA `(.L_x_459) ;  /* 0x0000000000488947 */ /* 0x000fea0003800000 */
.L_x_430:
[----:B------:R-:W-:Y:S01]  /*5340*/  MOV R14, 0x0 ;  /* 0x00000000000e7802 */ /* 0x000fe20000000f00 */
[----:B------:R-:W0:Y:S01]  /*5350*/  LDCU.64 UR6, c[0x4][0x158] ;  /* 0x01002b00ff0677ac */ /* 0x000e220008000a00 */
[----:B------:R-:W-:Y:S02]  /*5360*/  IMAD.MOV.U32 R8, RZ, RZ, 0x65 ;  /* 0x00000065ff087424 */ /* 0x000fe400078e00ff */
[----:B------:R-:W-:Y:S01]  /*5370*/  IMAD.MOV.U32 R12, RZ, RZ, 0x1 ;  /* 0x00000001ff0c7424 */ /* 0x000fe200078e00ff */
[----:B------:R-:W1:Y:S01]  /*5380*/  LDCU.64 UR8, c[0x4][0x160] ;  /* 0x01002c00ff0877ac */ /* 0x000e620008000a00 */
[----:B------:R-:W2:Y:S01]  /*5390*/  LDC.64 R14, c[0x4][R14] ;  /* 0x010000000e0e7b82 */ /* 0x000ea20000000a00 */
[----:B------:R-:W-:Y:S01]  /*53a0*/  IMAD.MOV.U32 R13, RZ, RZ, RZ ;  /* 0x000000ffff0d7224 */ /* 0x000fe200078e00ff */
[----:B------:R-:W5:Y:S01]  /*53b0*/  LDCU.64 UR4, c[0x4][0x70] ;  /* 0x01000e00ff0477ac */ /* 0x000f620008000a00 */
[----:B0-----:R-:W-:Y:S02]  /*53c0*/  IMAD.U32 R4, RZ, RZ, UR6 ;  /* 0x00000006ff047e24 */ /* 0x001fe4000f8e00ff */
[----:B------:R-:W-:-:S02]  /*53d0*/  IMAD.U32 R5, RZ, RZ, UR7 ;  /* 0x00000007ff057e24 */ /* 0x000fc4000f8e00ff */
[----:B-1----:R-:W-:Y:S02]  /*53e0*/  IMAD.U32 R6, RZ, RZ, UR8 ;  /* 0x00000008ff067e24 */ /* 0x002fe4000f8e00ff */
[----:B------:R-:W-:Y:S02]  /*53f0*/  IMAD.U32 R7, RZ, RZ, UR9 ;  /* 0x00000009ff077e24 */ /* 0x000fe4000f8e00ff */
[----:B-----5:R-:W-:Y:S02]  /*5400*/  IMAD.U32 R10, RZ, RZ, UR4 ;  /* 0x00000004ff0a7e24 */ /* 0x020fe4000f8e00ff */
[----:B------:R-:W-:-:S07]  /*5410*/  IMAD.U32 R11, RZ, RZ, UR5 ;  /* 0x00000005ff0b7e24 */ /* 0x000fce000f8e00ff */
[----:B------:R-:W-:-:S07]  /*5420*/  LEPC R20, `(.L_x_460) ;  /* 0x000000001014794e */ /* 0x000fce0000000000 */
[----:B--234-:R-:W-:Y:S05]  /*5430*/  CALL.ABS.NOINC R14 ;  /* 0x000000000e007343 */ /* 0x01cfea0003c00000 */
.L_x_460:
[----:B------:R-:W-:Y:S01]  /*5440*/  IMAD.MOV.U32 R25, RZ, RZ, R23 ;  /* 0x000000ffff197224 */ /* 0x000fe200078e0017 */
[----:B------:R-:W-:Y:S06]  /*5450*/  BRA `(.L_x_425) ;  /* 0x0000000000687947 */ /* 0x000fec0003800000 */
.L_x_459:
[----:B------:R-:W-:Y:S02]  /*5460*/  IMAD.U32 R4, R3, 0x10000, RZ ;  /* 0x0001000003047824 */ /* 0x000fe400078e00ff */
[----:B------:R-:W-:-:S03]  /*5470*/  IMAD.MOV.U32 R25, RZ, RZ, R23 ;  /* 0x000000ffff197224 */ /* 0x000fc600078e0017 */
[----:B------:R-:W-:-:S04]  /*5480*/  SHF.R.U32.HI R5, RZ, 0x17, R4 ;  /* 0x00000017ff057819 */ /* 0x000fc80000011604 */
[----:B------:R-:W-:-:S04]  /*5490*/  LOP3.LUT R3, R5, 0xff, RZ, 0xc0, !PT ;  /* 0x000000ff05037812 */ /* 0x000fc800078ec0ff */
[----:B------:R-:W-:-:S13]  /*54a0*/  ISETP.NE.AND P2, PT, R3, 0xff, PT ;  /* 0x000000ff0300780c */ /* 0x000fda0003f45270 */
[--C-:B------:R-:W-:Y:S02]  /*54b0*/  @P2 SHF.R.U32.HI R0, RZ, 0x16, R4.reuse ;  /* 0x00000016ff002819 */ /* 0x100fe40000011604 */
[----:B------:R-:W-:Y:S01]  /*54c0*/  @P2 LOP3.LUT P0, RZ, R3, 0x3fffff, R4, 0xf8, !PT ;  /* 0x003fffff03ff2812 */ /* 0x000fe2000780f804 */
[----:B------:R-:W-:Y:S01]  /*54d0*/  IMAD.MOV.U32 R3, RZ, RZ, 0xff ;  /* 0x000000ffff037424 */ /* 0x000fe200078e00ff */
[----:B------:R-:W-:-:S04]  /*54e0*/  @P2 LOP3.LUT R0, R0, 0x1, RZ, 0xc0, !PT ;  /* 0x0000000100002812 */ /* 0x000fc800078ec0ff */
[----:B------:R-:W-:Y:S01]  /*54f0*/  @P2 ISETP.EQ.U32.AND P1, PT, R0, 0x1, P0 ;  /* 0x000000010000280c */ /* 0x000fe20000722070 */
[----:B------:R-:W-:Y:S01]  /*5500*/  @P2 VIADD R0, R5, 0x1 ;  /* 0x0000000105002836 */ /* 0x000fe20000000000 */
[----:B------:R-:W-:Y:S02]  /*5510*/  PLOP3.LUT P0, PT, PT, PT, PT, 0x80, 0x8 ;  /* 0x000000000008781c */ /* 0x000fe40003f0f070 */
[----:B------:R-:W-:-:S13]  /*5520*/  @P2 PLOP3.LUT P0, PT, P1, PT, PT, 0x80, 0x8 ;  /* 0x000000000008281c */ /* 0x000fda0000f0f070 */
[----:B------:R-:W-:-:S04]  /*5530*/  @!P0 IMAD.MOV R0, RZ, RZ, R5 ;  /* 0x000000ffff008224 */ /* 0x000fc800078e0205 */
[----:B------:R-:W-:-:S05]  /*5540*/  @P2 IMAD.MOV.U32 R3, RZ, RZ, R0 ;  /* 0x000000ffff032224 */ /* 0x000fca00078e0000 */
[----:B------:R0:W-:Y:S01]  /*5550*/  STG.E.U8 desc[UR36][R8.64], R3 ;  /* 0x0000000308007986 */ /* 0x0001e2000c101124 */
[----:B------:R-:W-:Y:S05]  /*5560*/  BRA `(.L_x_425) ;  /* 0x0000000000247947 */ /* 0x000fea0003800000 */
.L_x_458:
[----:B------:R-:W-:Y:S02]  /*5570*/  IMAD.U32 R4, R3, 0x10000, RZ ;  /* 0x0001000003047824 */ /* 0x000fe400078e00ff */
[----:B------:R-:W-:-:S04]  /*5580*/  IMAD.MOV.U32 R25, RZ, RZ, R23 ;  /* 0x000000ffff197224 */ /* 0x000fc800078e0017 */
[----:B------:R-:W0:Y:S02]  /*5590*/  F2I.U64.TRUNC R4, R4 ;  /* 0x0000000400047311 */ /* 0x000e24000020d800 */
[----:B0-----:R0:W-:Y:S01]  /*55a0*/  STG.E.64 desc[UR36][R8.64], R4 ;  /* 0x0000000408007986 */ /* 0x0011e2000c101b24 */
[----:B------:R-:W-:Y:S05]  /*55b0*/  BRA `(.L_x_425) ;  /* 0x0000000000107947 */ /* 0x000fea0003800000 */
.L_x_457:
[----:B------:R-:W-:Y:S02]  /*55c0*/  IMAD.U32 R3, R3, 0x10000, RZ ;  /* 0x0001000003037824 */ /* 0x000fe400078e00ff */
[----:B------:R-:W-:-:S04]  /*55d0*/  IMAD.MOV.U32 R25, RZ, RZ, R23 ;  /* 0x000000ffff197224 */ /* 0x000fc800078e0017 */
[----:B------:R-:W0:Y:S02]  /*55e0*/  F2I.FTZ.U32.TRUNC.NTZ R3, R3 ;  /* 0x0000000300037305 */ /* 0x000e24000021f000 */
[----:B0-----:R0:W-:Y:S02]  /*55f0*/  STG.E desc[UR36][R8.64], R3 ;  /* 0x0000000308007986 */ /* 0x0011e4000c101924 */
.L_x_425:
[----:B------:R-:W-:Y:S05]  /*5600*/  BSYNC.RECONVERGENT B6 ;  /* 0x0000000000067941 */ /* 0x000fea0003800200 */
.L_x_424:
[----:B------:R-:W-:Y:S01]  /*5610*/  ISETP.GE.AND P0, PT, R25, R16, PT ;  /* 0x000000101900720c */ /* 0x000fe20003f06270 */
[----:B------:R-:W-:-:S12]  /*5620*/  BSSY.RECONVERGENT B6, `(.L_x_461) ;  /* 0x00001f0000067945 */ /* 0x000fd80003800200 */
[----:B------:R-:W-:Y:S05]  /*5630*/  @P0 BRA `(.L_x_462) ;  /* 0x0000001c00b80947 */ /* 0x000fea0003800000 */
[----:B------:R-:W5:Y:S01]  /*5640*/  LDCU UR4, c[0x0][0x3a8] ;  /* 0x00007500ff0477ac */ /* 0x000f620008000800 */
[----:B0-2---:R-:W0:Y:S01]  /*5650*/  LDC.64 R8, c[0x0][0x388] ;  /* 0x0000e200ff087b82 */ /* 0x005e220000000a00 */
[----:B-1----:R-:W-:Y:S01]  /*5660*/  IMAD R0, R2, 0x200, R25 ;  /* 0x0000020002007824 */ /* 0x002fe200078e0219 */
[----:B------:R-:W-:-:S03]  /*5670*/  PRMT R4, R18, 0x9910, RZ ;  /* 0x0000991012047816 */ /* 0x000fc600000000ff */
[----:B-----5:R-:W-:Y:S02]  /*5680*/  IMAD R3, R0, UR4, RZ ;  /* 0x0000000400037c24 */ /* 0x020fe4000f8e02ff */
[----:B------:R-:W-:-:S05]  /*5690*/  IMAD.MOV.U32 R0, RZ, RZ, R4 ;  /* 0x000000ffff007224 */ /* 0x000fca00078e0004 */
[----:B------:R-:W-:Y:S02]  /*56a0*/  ISETP.GT.AND P1, PT, R0, 0x9, PT ;  /* 0x000000090000780c */ /* 0x000fe40003f24270 */
[----:B0-----:R-:W-:-:S05]  /*56b0*/  IADD3 R8, P0, PT, R3, R8, RZ ;  /* 0x0000000803087210 */ /* 0x001fca0007f1e0ff */
        /* <DEDUP_REMOVED lines=10> */
[----:B----4-:R-:W-:-:S04]  /*5760*/  IMAD.U32 R22, R22, 0x10000, RZ ;  /* 0x0001000016167824 */ /* 0x010fc800078e00ff */
[----:B------:R-:W0:Y:S02]  /*5770*/  F2I.FTZ.TRUNC.NTZ R3, R22 ;  /* 0x0000001600037305 */ /* 0x000e24000021f100 */
[----:B0-----:R0:W-:Y:S01]  /*5780*/  STG.E.U8 desc[UR36][R8.64], R3 ;  /* 0x0000000308007986 */ /* 0x0011e2000c101124 */
[----:B------:R-:W-:Y:S05]  /*5790*/  BRA `(.L_x_468) ;  /* 0x0000000c007c7947 */ /* 0x000fea0003800000 */
.L_x_466:
[----:B----4-:R-:W-:-:S06]  /*57a0*/  IMAD.U32 R5, R22, 0x10000, RZ ;  /* 0x0001000016057824 */ /* 0x010fcc00078e00ff */
[----:B------:R-:W0:Y:S02]  /*57b0*/  F2I.S64.TRUNC R4, R5 ;  /* 0x0000000500047311 */ /* 0x000e24000020d900 */
[----:B0-----:R0:W-:Y:S01]  /*57c0*/  STG.E.U8 desc[UR36][R8.64], R4 ;  /* 0x0000000408007986 */ /* 0x0011e2000c101124 */
[----:B------:R-:W-:Y:S05]  /*57d0*/  BRA `(.L_x_468) ;  /* 0x0000000c006c7947 */ /* 0x000fea0003800000 */
.L_x_465:
[----:B------:R-:W-:-:S13]  /*57e0*/  ISETP.NE.AND P0, PT, R0, 0x2, PT ;  /* 0x000000020000780c */ /* 0x000fda0003f05270 */
[----:B------:R-:W-:Y:S05]  /*57f0*/  @!P0 BRA `(.L_x_469) ;  /* 0x0000000000308947 */ /* 0x000fea0003800000 */
[----:B------:R-:W-:-:S13]  /*5800*/  ISETP.NE.AND P0, PT, R0, 0x3, PT ;  /* 0x000000030000780c */ /* 0x000fda0003f05270 */
[----:B------:R-:W-:Y:S05]  /*5810*/  @!P0 BRA `(.L_x_470) ;  /* 0x0000000000188947 */ /* 0x000fea0003800000 */
[----:B------:R-:W-:-:S13]  /*5820*/  ISETP.NE.AND P0, PT, R0, 0x4, PT ;  /* 0x000000040000780c */ /* 0x000fda0003f05270 */
[----:B------:R-:W-:Y:S05]  /*5830*/  @P0 BRA `(.L_x_467) ;  /* 0x0000000800780947 */ /* 0x000fea0003800000 */
[----:B----4-:R-:W-:-:S06]  /*5840*/  IMAD.U32 R4, R22, 0x10000, RZ ;  /* 0x0001000016047824 */ /* 0x010fcc00078e00ff */
[----:B------:R-:W0:Y:S02]  /*5850*/  F2I.S64.TRUNC R4, R4 ;  /* 0x0000000400047311 */ /* 0x000e24000020d900 */
[----:B0-----:R0:W-:Y:S01]  /*5860*/  STG.E.64 desc[UR36][R8.64], R4 ;  /* 0x0000000408007986 */ /* 0x0011e2000c101b24 */
[----:B------:R-:W-:Y:S05]  /*5870*/  BRA `(.L_x_468) ;  /* 0x0000000c00447947 */ /* 0x000fea0003800000 */
.L_x_470:
[----:B----4-:R-:W-:-:S04]  /*5880*/  IMAD.U32 R22, R22, 0x10000, RZ ;  /* 0x0001000016167824 */ /* 0x010fc800078e00ff */
[----:B------:R-:W0:Y:S02]  /*5890*/  F2I.FTZ.TRUNC.NTZ R3, R22 ;  /* 0x0000001600037305 */ /* 0x000e24000021f100 */
[----:B0-----:R0:W-:Y:S01]  /*58a0*/  STG.E desc[UR36][R8.64], R3 ;  /* 0x0000000308007986 */ /* 0x0011e2000c101924 */
[----:B------:R-:W-:Y:S05]  /*58b0*/  BRA `(.L_x_468) ;  /* 0x0000000c00347947 */ /* 0x000fea0003800000 */
.L_x_469:
[----:B----4-:R-:W-:-:S04]  /*58c0*/  IMAD.U32 R22, R22, 0x10000, RZ ;  /* 0x0001000016167824 */ /* 0x010fc800078e00ff */
[----:B------:R-:W0:Y:S02]  /*58d0*/  F2I.FTZ.TRUNC.NTZ R3, R22 ;  /* 0x0000001600037305 */ /* 0x000e24000021f100 */
[----:B0-----:R0:W-:Y:S01]  /*58e0*/  STG.E.U16 desc[UR36][R8.64], R3 ;  /* 0x0000000308007986 */ /* 0x0011e2000c101524 */
[----:B------:R-:W-:Y:S05]  /*58f0*/  BRA `(.L_x_468) ;  /* 0x0000000c00247947 */ /* 0x000fea0003800000 */
.L_x_464:
[----:B------:R-:W-:-:S13]  /*5900*/  ISETP.GT.AND P0, PT, R0, 0x6, PT ;  /* 0x000000060000780c */ /* 0x000fda0003f04270 */
[----:B------:R-:W-:Y:S05]  /*5910*/  @P0 BRA `(.L_x_471) ;  /* 0x00000000002c0947 */ /* 0x000fea0003800000 */
[----:B------:R-:W-:-:S13]  /*5920*/  ISETP.NE.AND P0, PT, R0, 0x5, PT ;  /* 0x000000050000780c */ /* 0x000fda0003f05270 */
[----:B------:R-:W-:Y:S05]  /*5930*/  @!P0 BRA `(.L_x_472) ;  /* 0x0000000000148947 */ /* 0x000fea0003800000 */
[----:B------:R-:W-:-:S13]  /*5940*/  ISETP.NE.AND P0, PT, R0, 0x6, PT ;  /* 0x000000060000780c */ /* 0x000fda0003f05270 */
[----:B------:R-:W-:Y:S05]  /*5950*/  @P0 BRA `(.L_x_467) ;  /* 0x0000000800300947 */ /* 0x000fea0003800000 */
[----:B----4-:R-:W-:-:S05]  /*5960*/  IMAD.U32 R3, R22, 0x10000, RZ ;  /* 0x0001000016037824 */ /* 0x010fca00078e00ff */
[----:B------:R0:W-:Y:S01]  /*5970*/  STG.E desc[UR36][R8.64], R3 ;  /* 0x0000000308007986 */ /* 0x0001e2000c101924 */
[----:B------:R-:W-:Y:S05]  /*5980*/  BRA `(.L_x_468) ;  /* 0x0000000c00007947 */ /* 0x000fea0003800000 */
.L_x_472:
[----:B----4-:R-:W-:-:S05]  /*5990*/  IMAD.U32 R0, R22, 0x10000, RZ ;  /* 0x0001000016007824 */ /* 0x010fca00078e00ff */
[----:B------:R-:W-:-:S05]  /*59a0*/  F2FP.F16.F32.PACK_AB R0, RZ, R0 ;  /* 0x00000000ff00723e */ /* 0x000fca00000000ff */
[----:B------:R0:W-:Y:S01]  /*59b0*/  STG.E.U16 desc[UR36][R8.64], R0 ;  /* 0x0000000008007986 */ /* 0x0001e2000c101524 */
[----:B------:R-:W-:Y:S05]  /*59c0*/  BRA `(.L_x_468) ;  /* 0x0000000800f07947 */ /* 0x000fea0003800000 */
.L_x_471:
[----:B------:R-:W-:-:S13]  /*59d0*/  ISETP.NE.AND P0, PT, R0, 0x7, PT ;  /* 0x000000070000780c */ /* 0x000fda0003f05270 */
[----:B------:R-:W-:Y:S05]  /*59e0*/  @!P0 BRA `(.L_x_473) ;  /* 0x0000000000348947 */ /* 0x000fea0003800000 */
[----:B------:R-:W-:-:S13]  /*59f0*/  ISETP.NE.AND P0, PT, R0, 0x8, PT ;  /* 0x000000080000780c */ /* 0x000fda0003f05270 */
[----:B------:R-:W-:Y:S05]  /*5a00*/  @!P0 BRA `(.L_x_474) ;  /* 0x0000000000188947 */ /* 0x000fea0003800000 */
[----:B------:R-:W-:-:S13]  /*5a10*/  ISETP.NE.AND P0, PT, R0, 0x9, PT ;  /* 0x000000090000780c */ /* 0x000fda0003f05270 */
[----:B------:R-:W-:Y:S05]  /*5a20*/  @P0 BRA `(.L_x_467) ;  /* 0x0000000400fc0947 */ /* 0x000fea0003800000 */
[----:B----4-:R-:W-:Y:S02]  /*5a30*/  IMAD.U32 R22, R22, 0x10000, RZ ;  /* 0x0001000016167824 */ /* 0x010fe400078e00ff */
[----:B------:R-:W-:-:S05]  /*5a40*/  IMAD.MOV.U32 R23, RZ, RZ, RZ ;  /* 0x000000ffff177224 */ /* 0x000fca00078e00ff */
[----:B------:R0:W-:Y:S01]  /*5a50*/  STG.E.64 desc[UR36][R8.64], R22 ;  /* 0x0000001608007986 */ /* 0x0001e2000c101b24 */
[----:B------:R-:W-:Y:S05]  /*5a60*/  BRA `(.L_x_468) ;  /* 0x0000000800c87947 */ /* 0x000fea0003800000 */
.L_x_474:
[----:B----4-:R-:W-:-:S05]  /*5a70*/  IMAD.U32 R22, R22, 0x10000, RZ ;  /* 0x0001000016167824 */ /* 0x010fca00078e00ff */
[----:B------:R-:W-:-:S04]  /*5a80*/  F2FP.F16.F32.PACK_AB R3, RZ, R22 ;  /* 0x00000016ff03723e */ /* 0x000fc800000000ff */
[----:B------:R-:W-:-:S05]  /*5a90*/  PRMT R3, R3, 0x5410, RZ ;  /* 0x0000541003037816 */ /* 0x000fca00000000ff */
[----:B------:R0:W-:Y:S01]  /*5aa0*/  STG.E desc[UR36][R8.64], R3 ;  /* 0x0000000308007986 */ /* 0x0001e2000c101924 */
[----:B------:R-:W-:Y:S05]  /*5ab0*/  BRA `(.L_x_468) ;  /* 0x0000000800b47947 */ /* 0x000fea0003800000 */
.L_x_473:
[----:B----4-:R-:W-:-:S04]  /*5ac0*/  IMAD.U32 R4, R22, 0x10000, RZ ;  /* 0x0001000016047824 */ /* 0x010fc800078e00ff */
[----:B------:R-:W-:-:S06]  /*5ad0*/  FMUL.FTZ R4, R4, 1 ;  /* 0x3f80000004047820 */ /* 0x000fcc0000410000 */
[----:B------:R-:W0:Y:S02]  /*5ae0*/  F2F.F64.F32 R4, R4 ;  /* 0x0000000400047310 */ /* 0x000e240000201800 */
[----:B0-----:R0:W-:Y:S01]  /*5af0*/  STG.E.64 desc[UR36][R8.64], R4 ;  /* 0x0000000408007986 */ /* 0x0011e2000c101b24 */
[----:B------:R-:W-:Y:S05]  /*5b00*/  BRA `(.L_x_468) ;  /* 0x0000000800a07947 */ /* 0x000fea0003800000 */
.L_x_463:
[----:B------:R-:W-:-:S13]  /*5b10*/  ISETP.GT.AND P0, PT, R0, 0x18, PT ;  /* 0x000000180000780c */ /* 0x000fda0003f04270 */
[----:B------:R-:W-:Y:S05]  /*5b20*/  @!P0 BRA `(.L_x_475) ;  /* 0x0000000400608947 */ /* 0x000fea0003800000 */
        /* <DEDUP_REMOVED lines=8> */
[----:B----4-:R-:W-:-:S06]  /*5bb0*/  IMAD.U32 R3, R22, 0x10000, RZ ;  /* 0x0001000016037824 */ /* 0x010fcc00078e00ff */
[----:B------:R-:W0:Y:S02]  /*5bc0*/  F2I.FTZ.U32.TRUNC.NTZ R3, R3 ;  /* 0x0000000300037305 */ /* 0x000e24000021f000 */
[----:B0-----:R0:W-:Y:S01]  /*5bd0*/  STG.E.U16 desc[UR36][R8.64], R3 ;  /* 0x0000000308007986 */ /* 0x0011e2000c101524 */
[----:B------:R-:W-:Y:S05]  /*5be0*/  BRA `(.L_x_468) ;  /* 0x0000000800687947 */ /* 0x000fea0003800000 */
.L_x_478:
[----:B----4-:R-:W-:Y:S01]  /*5bf0*/  IMAD.U32 R5, R22, 0x10000, RZ ;  /* 0x0001000016057824 */ /* 0x010fe200078e00ff */
[----:B------:R-:W-:Y:S01]  /*5c00*/  BSSY.RECONVERGENT B0, `(.L_x_479) ;  /* 0x0000013000007945 */ /* 0x000fe20003800200 */
[----:B------:R-:W-:-:S03]  /*5c10*/  IMAD.MOV.U32 R4, RZ, RZ, 0x80 ;  /* 0x00000080ff047424 */ /* 0x000fc600078e00ff */
        /* <DEDUP_REMOVED lines=14> */
.L_x_481:
[----:B------:R-:W-:-:S04]  /*5d00*/  SHF.R.U32.HI R3, RZ, 0x18, R5 ;  /* 0x00000018ff037819 */ /* 0x000fc80000011605 */
[----:B------:R-:W-:-:S04]  /*5d10*/  LOP3.LUT R0, R0, 0x80, R3, 0xf8, !PT ;  /* 0x0000008000007812 */ /* 0x000fc800078ef803 */
[----:B------:R-:W-:-:S07]  /*5d20*/  PRMT R4, R0, 0x7610, R4 ;  /* 0x0000761000047816 */ /* 0x000fce0000000004 */
.L_x_480:
[----:B------:R-:W-:Y:S05]  /*5d30*/  BSYNC.RECONVERGENT B0 ;  /* 0x0000000000007941 */ /* 0x000fea0003800200 */
.L_x_479:
[----:B------:R0:W-:Y:S01]  /*5d40*/  STG.E.U8 desc[UR36][R8.64], R4 ;  /* 0x0000000408007986 */ /* 0x0001e2000c101124 */
[----:B------:R-:W-:Y:S05]  /*5d50*/  BRA `(.L_x_468) ;  /* 0x00000008000c7947 */ /* 0x000fea0003800000 */
.L_x_477:
        /* <DEDUP_REMOVED lines=17> */
.L_x_484:
[----:B------:R-:W-:-:S04]  /*5e70*/  SHF.R.U32.HI R3, RZ, 0x18, R5 ;  /* 0x00000018ff037819 */ /* 0x000fc80000011605 */
[----:B------:R-:W-:-:S04]  /*5e80*/  LOP3.LUT R0, R0, 0x80, R3, 0xf8, !PT ;  /* 0x0000008000007812 */ /* 0x000fc800078ef803 */
[----:B------:R-:W-:-:S07]  /*5e90*/  PRMT R4, R0, 0x7610, R4 ;  /* 0x0000761000047816 */ /* 0x000fce0000000004 */
.L_x_483:
[----:B------:R-:W-:Y:S05]  /*5ea0*/  BSYNC.RECONVERGENT B0 ;  /* 0x0000000000007941 */ /* 0x000fea0003800200 */
.L_x_482:
[----:B------:R0:W-:Y:S01]  /*5eb0*/  STG.E.U8 desc[UR36][R8.64], R4 ;  /* 0x0000000408007986 */ /* 0x0001e2000c101124 */
[----:B------:R-:W-:Y:S05]  /*5ec0*/  BRA `(.L_x_468) ;  /* 0x0000000400b07947 */ /* 0x000fea0003800000 */
.L_x_476:
[----:B------:R-:W-:-:S13]  /*5ed0*/  ISETP.NE.AND P0, PT, R0, 0x1c, PT ;  /* 0x0000001c0000780c */ /* 0x000fda0003f05270 */
[----:B------:R-:W-:Y:S05]  /*5ee0*/  @!P0 BRA `(.L_x_485) ;  /* 0x0000000000608947 */ /* 0x000fea0003800000 */
[----:B------:R-:W-:-:S13]  /*5ef0*/  ISETP.NE.AND P0, PT, R0, 0x1d, PT ;  /* 0x0000001d0000780c */ /* 0x000fda0003f05270 */
[----:B------:R-:W-:Y:S05]  /*5f00*/  @!P0 BRA `(.L_x_486) ;  /* 0x0000000000488947 */ /* 0x000fea0003800000 */
[----:B------:R-:W-:-:S13]  /*5f10*/  ISETP.NE.AND P0, PT, R0, 0x2c, PT ;  /* 0x0000002c0000780c */ /* 0x000fda0003f05270 */
[----:B------:R-:W-:Y:S05]  /*5f20*/  @P0 BRA `(.L_x_467) ;  /* 0x0000000000bc0947 */ /* 0x000fea0003800000 */
[----:B----4-:R-:W-:-:S05]  /*5f30*/  IMAD.U32 R22, R22, 0x10000, RZ ;  /* 0x0001000016167824 */ /* 0x010fca00078e00ff */
        /* <DEDUP_REMOVED lines=15> */
.L_x_486:
[----:B----4-:R-:W-:-:S06]  /*6030*/  IMAD.U32 R4, R22, 0x10000, RZ ;  /* 0x0001000016047824 */ /* 0x010fcc00078e00ff */
[----:B------:R-:W0:Y:S02]  /*6040*/  F2I.U64.TRUNC R4, R4 ;  /* 0x0000000400047311 */ /* 0x000e24000020d800 */
[----:B0-----:R0:W-:Y:S01]  /*6050*/  STG.E.64 desc[UR36][R8.64], R4 ;  /* 0x0000000408007986 */ /* 0x0011e2000c101b24 */
[----:B------:R-:W-:Y:S05]  /*6060*/  BRA `(.L_x_468) ;  /* 0x0000000400487947 */ /* 0x000fea0003800000 */
.L_x_485:
[----:B----4-:R-:W-:-:S04]  /*6070*/  IMAD.U32 R22, R22, 0x10000, RZ ;  /* 0x0001000016167824 */ /* 0x010fc800078e00ff */
[----:B------:R-:W0:Y:S02]  /*6080*/  F2I.FTZ.U32.TRUNC.NTZ R3, R22 ;  /* 0x0000001600037305 */ /* 0x000e24000021f000 */
[----:B0-----:R0:W-:Y:S01]  /*6090*/  STG.E desc[UR36][R8.64], R3 ;  /* 0x0000000308007986 */ /* 0x0011e2000c101924 */
[----:B------:R-:W-:Y:S05]  /*60a0*/  BRA `(.L_x_468) ;  /* 0x0000000400387947 */ /* 0x000fea0003800000 */
.L_x_475:
[----:B------:R-:W-:-:S13]  /*60b0*/  ISETP.GT.AND P0, PT, R0, 0xe, PT ;  /* 0x0000000e0000780c */ /* 0x000fda0003f04270 */
[----:B------:R-:W-:Y:S05]  /*60c0*/  @P0 BRA `(.L_x_487) ;  /* 0x00000000003c0947 */ /* 0x000fea0003800000 */
[----:B------:R-:W-:-:S13]  /*60d0*/  ISETP.NE.AND P0, PT, R0, 0xa, PT ;  /* 0x0000000a0000780c */ /* 0x000fda0003f05270 */
[----:B------:R-:W-:Y:S05]  /*60e0*/  @!P0 BRA `(.L_x_488) ;  /* 0x00000000001c8947 */ /* 0x000fea0003800000 */
[----:B------:R-:W-:-:S13]  /*60f0*/  ISETP.NE.AND P0, PT, R0, 0xb, PT ;  /* 0x0000000b0000780c */ /* 0x000fda0003f05270 */
[----:B------:R-:W-:Y:S05]  /*6100*/  @P0 BRA `(.L_x_467) ;  /* 0x0000000000440947 */ /* 0x000fea0003800000 */
[----:B----4-:R-:W-:-:S05]  /*6110*/  IMAD.U32 R22, R22, 0x10000, RZ ;  /* 0x0001000016167824 */ /* 0x010fca00078e00ff */
[----:B------:R-:W-:-:S04]  /*6120*/  FSETP.NEU.FTZ.AND P0, PT, R22, RZ, PT ;  /* 0x000000ff1600720b */ /* 0x000fc80003f1d000 */
[----:B------:R-:W-:-:S05]  /*6130*/  SEL R3, RZ, 0x1, !P0 ;  /* 0x00000001ff037807 */ /* 0x000fca0004000000 */
[----:B------:R4:W-:Y:S01]  /*6140*/  STG.E.U8 desc[UR36][R8.64], R3 ;  /* 0x0000000308007986 */ /* 0x0009e2000c101124 */
[----:B------:R-:W-:Y:S05]  /*6150*/  BRA `(.L_x_468) ;  /* 0x00000004000c7947 */ /* 0x000fea0003800000 */
.L_x_488:
[----:B----4-:R-:W-:Y:S01]  /*6160*/  IMAD.U32 R22, R22, 0x10000, RZ ;  /* 0x0001000016167824 */ /* 0x010fe200078e00ff */
[----:B------:R-:W-:-:S03]  /*6170*/  CS2R R6, SRZ ;  /* 0x0000000000067805 */ /* 0x000fc6000001ff00 */
[----:B------:R-:W-:-:S06]  /*6180*/  FMUL.FTZ R4, R22, 1 ;  /* 0x3f80000016047820 */ /* 0x000fcc0000410000 */
[----:B------:R-:W0:Y:S02]  /*6190*/  F2F.F64.F32 R4, R4 ;  /* 0x0000000400047310 */ /* 0x000e240000201800 */
[----:B0-----:R0:W-:Y:S01]  /*61a0*/  STG.E.128 desc[UR36][R8.64], R4 ;  /* 0x0000000408007986 */ /* 0x0011e2000c101d24 */
[----:B------:R-:W-:Y:S05]  /*61b0*/  BRA `(.L_x_468) ;  /* 0x0000000000f47947 */ /* 0x000fea0003800000 */
.L_x_487:
[----:B------:R-:W-:-:S13]  /*61c0*/  ISETP.NE.AND P0, PT, R0, 0xf, PT ;  /* 0x0000000f0000780c */ /* 0x000fda0003f05270 */
[----:B------:R-:W-:Y:S05]  /*61d0*/  @!P0 BRA `(.L_x_489) ;  /* 0x0000000000e88947 */ /* 0x000fea0003800000 */
[----:B------:R-:W-:-:S13]  /*61e0*/  ISETP.NE.AND P0, PT, R0, 0x17, PT ;  /* 0x000000170000780c */ /* 0x000fda0003f05270 */
[----:B------:R-:W-:Y:S05]  /*61f0*/  @!P0 BRA `(.L_x_490) ;  /* 0x0000000000908947 */ /* 0x000fea0003800000 */
[----:B------:R-:W-:-:S13]  /*6200*/  ISETP.NE.AND P0, PT, R0, 0x18, PT ;  /* 0x000000180000780c */ /* 0x000fda0003f05270 */
[----:B------:R-:W-:Y:S05]  /*6210*/  @!P0 BRA `(.L_x_491) ;  /* 0x0000000000448947 */ /* 0x000fea0003800000 */
.L_x_467:
        /* <DEDUP_REMOVED lines=16> */
.L_x_492:
[----:B------:R-:W-:Y:S05]  /*6320*/  BRA `(.L_x_468) ;  /* 0x0000000000987947 */ /* 0x000fea0003800000 */
.L_x_491:
[----:B----4-:R-:W-:Y:S01]  /*6330*/  IMAD.U32 R5, R22, 0x10000, RZ ;  /* 0x0001000016057824 */ /* 0x010fe200078e00ff */
[----:B------:R-:W-:Y:S01]  /*6340*/  BSSY.RECONVERGENT B0, `(.L_x_493) ;  /* 0x000000c000007945 */ /* 0x000fe20003800200 */
[----:B------:R-:W-:-:S03]  /*6350*/  IMAD.MOV.U32 R0, RZ, RZ, 0x7f ;  /* 0x0000007fff007424 */ /* 0x000fc600078e00ff */
        /* <DEDUP_REMOVED lines=10> */
.L_x_494:
[----:B------:R-:W-:Y:S05]  /*6400*/  BSYNC.RECONVERGENT B0 ;  /* 0x0000000000007941 */ /* 0x000fea0003800200 */
.L_x_493:
[----:B------:R-:W-:-:S05]  /*6410*/  LOP3.LUT R3, R0, 0x80, R3, 0xf8, !PT ;  /* 0x0000008000037812 */ /* 0x000fca00078ef803 */
[----:B------:R2:W-:Y:S01]  /*6420*/  STG.E.U8 desc[UR36][R8.64], R3 ;  /* 0x0000000308007986 */ /* 0x0005e2000c101124 */
[----:B------:R-:W-:Y:S05]  /*6430*/  BRA `(.L_x_468) ;  /* 0x0000000000547947 */ /* 0x000fea0003800000 */
.L_x_490:
[----:B----4-:R-:W-:Y:S01]  /*6440*/  IMAD.U32 R3, R22, 0x10000, RZ ;  /* 0x0001000016037824 */ /* 0x010fe200078e00ff */
[----:B------:R-:W-:Y:S04]  /*6450*/  BSSY.RECONVERGENT B0, `(.L_x_495) ;  /* 0x000000e000007945 */ /* 0x000fe80003800200 */
[----:B------:R-:W-:-:S04]  /*6460*/  LOP3.LUT R4, R3, 0x7fffffff, RZ, 0xc0, !PT ;  /* 0x7fffffff03047812 */ /* 0x000fc800078ec0ff */
[----:B------:R-:W-:-:S13]  /*6470*/  ISETP.GT.U32.AND P0, PT, R4, 0x477fffff, PT ;  /* 0x477fffff0400780c */ /* 0x000fda0003f04070 */
[----:B------:R-:W-:Y:S05]  /*6480*/  @P0 BRA `(.L_x_496) ;  /* 0x00000000001c0947 */ /* 0x000fea0003800000 */
[----:B------:R-:W-:-:S13]  /*6490*/  ISETP.GE.U32.AND P0, PT, R4, 0x38800000, PT ;  /* 0x388000000400780c */ /* 0x000fda0003f06070 */
[----:B------:R-:W-:-:S04]  /*64a0*/  @P0 SHF.R.U32.HI R0, RZ, 0x15, R3 ;  /* 0x00000015ff000819 */ /* 0x000fc80000011603 */
[----:B------:R-:W-:-:S04]  /*64b0*/  @P0 LOP3.LUT R0, R0, 0x1, RZ, 0xc0, !PT ;  /* 0x0000000100000812 */ /* 0x000fc800078ec0ff */
[----:B------:R-:W-:-:S04]  /*64c0*/  @P0 IADD3 R0, PT, PT, R3, 0x80fffff, R0 ;  /* 0x080fffff03000810 */ /* 0x000fc80007ffe000 */
[----:B------:R-:W-:Y:S01]  /*64d0*/  @P0 SHF.R.U32.HI R0, RZ, 0x15, R0 ;  /* 0x00000015ff000819 */ /* 0x000fe20000011600 */
[----:B------:R-:W-:Y:S01]  /*64e0*/  @!P0 FADD.FTZ R0, R4, 128 ;  /* 0x4300000004008421 */ /* 0x000fe20000010000 */
[----:B------:R-:W-:Y:S06]  /*64f0*/  BRA `(.L_x_497) ;  /* 0x00000000000c7947 */ /* 0x000fec0003800000 */
.L_x_496:
[----:B------:R-:W-:Y:S01]  /*6500*/  IMAD.MOV.U32 R0, RZ, RZ, 0x7f ;  /* 0x0000007fff007424 */ /* 0x000fe200078e00ff */
[----:B------:R-:W-:-:S04]  /*6510*/  ISETP.GT.U32.AND P0, PT, R4, 0x7f800000, PT ;  /* 0x7f8000000400780c */ /* 0x000fc80003f04070 */
[----:B------:R-:W-:-:S09]  /*6520*/  SEL R0, R0, 0x7c, P0 ;  /* 0x0000007c00007807 */ /* 0x000fd20000000000 */
.L_x_497:
[----:B------:R-:W-:Y:S05]  /*6530*/  BSYNC.RECONVERGENT B0 ;  /* 0x0000000000007941 */ /* 0x000fea0003800200 */
.L_x_495:
[----:B------:R-:W-:-:S04]  /*6540*/  SHF.R.U32.HI R3, RZ, 0x18, R3 ;  /* 0x00000018ff037819 */ /* 0x000fc80000011603 */
[----:B------:R-:W-:-:S05]  /*6550*/  LOP3.LUT R3, R0, 0x80, R3, 0xf8, !PT ;  /* 0x0000008000037812 */ /* 0x000fca00078ef803 */
[----:B------:R1:W-:Y:S01]  /*6560*/  STG.E.U8 desc[UR36][R8.64], R3 ;  /* 0x0000000308007986 */ /* 0x0003e2000c101124 */
[----:B------:R-:W-:Y:S05]  /*6570*/  BRA `(.L_x_468) ;  /* 0x0000000000047947 */ /* 0x000fea0003800000 */
.L_x_489:
[----:B----4-:R0:W-:Y:S02]  /*6580*/  STG.E.U16 desc[UR36][R8.64], R22 ;  /* 0x0000001608007986 */ /* 0x0101e4000c101524 */
.L_x_468:
[----:B------:R-:W-:-:S05]  /*6590*/  VIADD R25, R25, 0x80 ;  /* 0x0000008019197836 */ /* 0x000fca0000000000 */
[----:B------:R-:W-:-:S13]  /*65a0*/  ISETP.GE.AND P0, PT, R25, R16, PT ;  /* 0x000000101900720c */ /* 0x000fda0003f06270 */
[----:B------:R-:W-:Y:S05]  /*65b0*/  @P0 BRA `(.L_x_462) ;  /* 0x0000000c00d80947 */ /* 0x000fea0003800000 */
[----:B------:R-:W5:Y:S01]  /*65c0*/  LDCU UR4, c[0x0][0x3a8] ;  /* 0x00007500ff0477ac */ /* 0x000f620008000800 */
[----:B012-4-:R-:W0:Y:S01]  /*65d0*/  LDC.64 R8, c[0x0][0x388] ;  /* 0x0000e200ff087b82 */ /* 0x017e220000000a00 */
[----:B------:R-:W-:Y:S01]  /*65e0*/  IMAD R0, R2, 0x200, R25 ;  /* 0x0000020002007824 */ /* 0x000fe200078e0219 */
        /* <DEDUP_REMOVED lines=15> */
[----:B------:R-:W-:-:S06]  /*66e0*/  IMAD.U32 R17, R17, 0x10000, RZ ;  /* 0x0001000011117824 */ /* 0x000fcc00078e00ff */
[----:B------:R-:W0:Y:S02]  /*66f0*/  F2I.FTZ.TRUNC.NTZ R17, R17 ;  /* 0x0000001100117305 */ /* 0x000e24000021f100 */
[----:B0-----:R1:W-:Y:S01]  /*6700*/  STG.E.U8 desc[UR36][R8.64], R17 ;  /* 0x0000001108007986 */ /* 0x0013e2000c101124 */
[----:B------:R-:W-:Y:S05]  /*6710*/  BRA `(.L_x_503) ;  /* 0x0000000c007c7947 */ /* 0x000fea0003800000 */
.L_x_501:
[----:B------:R-:W-:-:S06]  /*6720*/  IMAD.U32 R5, R17, 0x10000, RZ ;  /* 0x0001000011057824 */ /* 0x000fcc00078e00ff */
[----:B------:R-:W0:Y:S02]  /*6730*/  F2I.S64.TRUNC R4, R5 ;  /* 0x0000000500047311 */ /* 0x000e24000020d900 */
[----:B0-----:R0:W-:Y:S01]  /*6740*/  STG.E.U8 desc[UR36][R8.64], R4 ;  /* 0x0000000408007986 */ /* 0x0011e2000c101124 */
[----:B------:R-:W-:Y:S05]  /*6750*/  BRA `(.L_x_503) ;  /* 0x0000000c006c7947 */ /* 0x000fea0003800000 */
.L_x_500:
[----:B------:R-:W-:-:S13]  /*6760*/  ISETP.NE.AND P0, PT, R0, 0x2, PT ;  /* 0x000000020000780c */ /* 0x000fda0003f05270 */
[----:B------:R-:W-:Y:S05]  /*6770*/  @!P0 BRA `(.L_x_504) ;  /* 0x0000000000308947 */ /* 0x000fea0003800000 */
[----:B------:R-:W-:-:S13]  /*6780*/  ISETP.NE.AND P0, PT, R0, 0x3, PT ;  /* 0x000000030000780c */ /* 0x000fda0003f05270 */
[----:B------:R-:W-:Y:S05]  /*6790*/  @!P0 BRA `(.L_x_505) ;  /* 0x0000000000188947 */ /* 0x000fea0003800000 */
[----:B------:R-:W-:-:S13]  /*67a0*/  ISETP.NE.AND P0, PT, R0, 0x4, PT ;  /* 0x000000040000780c */ /* 0x000fda0003f05270 */
[----:B------:R-:W-:Y:S05]  /*67b0*/  @P0 BRA `(.L_x_502) ;  /* 0x0000000800780947 */ /* 0x000fea0003800000 */
[----:B------:R-:W-:-:S06]  /*67c0*/  IMAD.U32 R4, R17, 0x10000, RZ ;  /* 0x0001000011047824 */ /* 0x000fcc00078e00ff */
[----:B------:R-:W0:Y:S02]  /*67d0*/  F2I.S64.TRUNC R4, R4 ;  /* 0x0000000400047311 */ /* 0x000e24000020d900 */
[----:B0-----:R0:W-:Y:S01]  /*67e0*/  STG.E.64 desc[UR36][R8.64], R4 ;  /* 0x0000000408007986 */ /* 0x0011e2000c101b24 */
[----:B------:R-:W-:Y:S05]  /*67f0*/  BRA `(.L_x_503) ;  /* 0x0000000c00447947 */ /* 0x000fea0003800000 */
.L_x_505:
[----:B------:R-:W-:-:S06]  /*6800*/  IMAD.U32 R17, R17, 0x10000, RZ ;  /* 0x0001000011117824 */ /* 0x000fcc00078e00ff */
[----:B------:R-:W0:Y:S02]  /*6810*/  F2I.FTZ.TRUNC.NTZ R17, R17 ;  /* 0x0000001100117305 */ /* 0x000e24000021f100 */
[----:B0-----:R4:W-:Y:S01]  /*6820*/  STG.E desc[UR36][R8.64], R17 ;  /* 0x0000001108007986 */ /* 0x0019e2000c101924 */
[----:B------:R-:W-:Y:S05]  /*6830*/  BRA `(.L_x_503) ;  /* 0x0000000c00347947 */ /* 0x000fea0003800000 */
.L_x_504:
[----:B------:R-:W-:-:S06]  /*6840*/  IMAD.U32 R17, R17, 0x10000, RZ ;  /* 0x0001000011117824 */ /* 0x000fcc00078e00ff */
[----:B------:R-:W0:Y:S02]  /*6850*/  F2I.FTZ.TRUNC.NTZ R17, R17 ;  /* 0x0000001100117305 */ /* 0x000e24000021f100 */
[----:B0-----:R2:W-:Y:S01]  /*6860*/  STG.E.U16 desc[UR36][R8.64], R17 ;  /* 0x0000001108007986 */ /* 0x0015e2000c101524 */
[----:B------:R-:W-:Y:S05]  /*6870*/  BRA `(.L_x_503) ;  /* 0x0000000c00247947 */ /* 0x000fea0003800000 */
.L_x_499:
[----:B------:R-:W-:-:S13]  /*6880*/  ISETP.GT.AND P0, PT, R0, 0x6, PT ;  /* 0x000000060000780c */ /* 0x000fda0003f04270 */
[----:B------:R-:W-:Y:S05]  /*6890*/  @P0 BRA `(.L_x_506) ;  /* 0x00000000002c0947 */ /* 0x000fea0003800000 */
[----:B------:R-:W-:-:S13]  /*68a0*/  ISETP.NE.AND P0, PT, R0, 0x5, PT ;  /* 0x000000050000780c */ /* 0x000fda0003f05270 */
[----:B------:R-:W-:Y:S05]  /*68b0*/  @!P0 BRA `(.L_x_507) ;  /* 0x0000000000148947 */ /* 0x000fea0003800000 */
[----:B------:R-:W-:-:S13]  /*68c0*/  ISETP.NE.AND P0, PT, R0, 0x6, PT ;  /* 0x000000060000780c */ /* 0x000fda0003f05270 */
[----:B------:R-:W-:Y:S05]  /*68d0*/  @P0 BRA `(.L_x_502) ;  /* 0x0000000800300947 */ /* 0x000fea0003800000 */
[----:B------:R-:W-:-:S05]  /*68e0*/  IMAD.U32 R17, R17, 0x10000, RZ ;  /* 0x0001000011117824 */ /* 0x000fca00078e00ff */
[----:B------:R0:W-:Y:S01]  /*68f0*/  STG.E desc[UR36][R8.64], R17 ;  /* 0x0000001108007986 */ /* 0x0001e2000c101924 */
[----:B------:R-:W-:Y:S05]  /*6900*/  BRA `(.L_x_503) ;  /* 0x0000000c00007947 */ /* 0x000fea0003800000 */
.L_x_507:
[----:B------:R-:W-:-:S05]  /*6910*/  IMAD.U32 R0, R17, 0x10000, RZ ;  /* 0x0001000011007824 */ /* 0x000fca00078e00ff */
[----:B------:R-:W-:-:S05]  /*6920*/  F2FP.F16.F32.PACK_AB R0, RZ, R0 ;  /* 0x00000000ff00723e */ /* 0x000fca00000000ff */
[----:B------:R0:W-:Y:S01]  /*6930*/  STG.E.U16 desc[UR36][R8.64], R0 ;  /* 0x0000000008007986 */ /* 0x0001e2000c101524 */
[----:B------:R-:W-:Y:S05]  /*6940*/  BRA `(.L_x_503) ;  /* 0x0000000800f07947 */ /* 0x000fea0003800000 */
.L_x_506:
[----:B------:R-:W-:-:S13]  /*6950*/  ISETP.NE.AND P0, PT, R0, 0x7, PT ;  /* 0x000000070000780c */ /* 0x000fda0003f05270 */
[----:B------:R-:W-:Y:S05]  /*6960*/  @!P0 BRA `(.L_x_508) ;  /* 0x0000000000348947 */ /* 0x000fea0003800000 */
[----:B------:R-:W-:-:S13]  /*6970*/  ISETP.NE.AND P0, PT, R0, 0x8, PT ;  /* 0x000000080000780c */ /* 0x000fda0003f05270 */
[----:B------:R-:W-:Y:S05]  /*6980*/  @!P0 BRA `(.L_x_509) ;  /* 0x0000000000188947 */ /* 0x000fea0003800000 */
[----:B------:R-:W-:-:S13]  /*6990*/  ISETP.NE.AND P0, PT, R0, 0x9, PT ;  /* 0x000000090000780c */ /* 0x000fda0003f05270 */
[----:B------:R-:W-:Y:S05]  /*69a0*/  @P0 BRA `(.L_x_502) ;  /* 0x0000000400fc0947 */ /* 0x000fea0003800000 */
[----:B------:R-:W-:Y:S02]  /*69b0*/  IMAD.U32 R4, R17, 0x10000, RZ ;  /* 0x0001000011047824 */ /* 0x000fe400078e00ff */
[----:B------:R-:W-:-:S05]  /*69c0*/  IMAD.MOV.U32 R5, RZ, RZ, RZ ;  /* 0x000000ffff057224 */ /* 0x000fca00078e00ff */
[----:B------:R0:W-:Y:S01]  /*69d0*/  STG.E.64 desc[UR36][R8.64], R4 ;  /* 0x0000000408007986 */ /* 0x0001e2000c101b24 */
[----:B------:R-:W-:Y:S05]  /*69e0*/  BRA `(.L_x_503) ;  /* 0x0000000800c87947 */ /* 0x000fea0003800000 */
.L_x_509:
[----:B------:R-:W-:-:S05]  /*69f0*/  IMAD.U32 R17, R17, 0x10000, RZ ;  /* 0x0001000011117824 */ /* 0x000fca00078e00ff */
[----:B------:R-:W-:-:S04]  /*6a00*/  F2FP.F16.F32.PACK_AB R3, RZ, R17 ;  /* 0x00000011ff03723e */ /* 0x000fc800000000ff */
[----:B------:R-:W-:-:S05]  /*6a10*/  PRMT R3, R3, 0x5410, RZ ;  /* 0x0000541003037816 */ /* 0x000fca00000000ff */
[----:B------:R0:W-:Y:S01]  /*6a20*/  STG.E desc[UR36][R8.64], R3 ;  /* 0x0000000308007986 */ /* 0x0001e2000c101924 */
[----:B------:R-:W-:Y:S05]  /*6a30*/  BRA `(.L_x_503) ;  /* 0x0000000800b47947 */ /* 0x000fea0003800000 */
.L_x_508:
[----:B------:R-:W-:-:S04]  /*6a40*/  IMAD.U32 R4, R17, 0x10000, RZ ;  /* 0x0001000011047824 */ /* 0x000fc800078e00ff */
[----:B------:R-:W-:-:S06]  /*6a50*/  FMUL.FTZ R4, R4, 1 ;  /* 0x3f80000004047820 */ /* 0x000fcc0000410000 */
[----:B------:R-:W0:Y:S02]  /*6a60*/  F2F.F64.F32 R4, R4 ;  /* 0x0000000400047310 */ /* 0x000e240000201800 */
[----:B0-----:R0:W-:Y:S01]  /*6a70*/  STG.E.64 desc[UR36][R8.64], R4 ;  /* 0x0000000408007986 */ /* 0x0011e2000c101b24 */
[----:B------:R-:W-:Y:S05]  /*6a80*/  BRA `(.L_x_503) ;  /* 0x0000000800a07947 */ /* 0x000fea0003800000 */
.L_x_498:
        /* <DEDUP_REMOVED lines=10> */
[----:B------:R-:W-:-:S06]  /*6b30*/  IMAD.U32 R3, R17, 0x10000, RZ ;  /* 0x0001000011037824 */ /* 0x000fcc00078e00ff */
[----:B------:R-:W0:Y:S02]  /*6b40*/  F2I.FTZ.U32.TRUNC.NTZ R3, R3 ;  /* 0x0000000300037305 */ /* 0x000e24000021f000 */
[----:B0-----:R0:W-:Y:S01]  /*6b50*/  STG.E.U16 desc[UR36][R8.64], R3 ;  /* 0x0000000308007986 */ /* 0x0011e2000c101524 */
[----:B------:R-:W-:Y:S05]  /*6b60*/  BRA `(.L_x_503) ;  /* 0x0000000800687947 */ /* 0x000fea0003800000 */
.L_x_513:
[----:B------:R-:W-:Y:S01]  /*6b70*/  IMAD.U32 R17, R17, 0x10000, RZ ;  /* 0x0001000011117824 */ /* 0x000fe200078e00ff */
        /* <DEDUP_REMOVED lines=16> */
.L_x_516:
[----:B------:R-:W-:-:S04]  /*6c80*/  SHF.R.U32.HI R3, RZ, 0x18, R17 ;  /* 0x00000018ff037819 */ /* 0x000fc80000011611 */
[----:B------:R-:W-:-:S04]  /*6c90*/  LOP3.LUT R0, R0, 0x80, R3, 0xf8, !PT ;  /* 0x0000008000007812 */ /* 0x000fc800078ef803 */
[----:B------:R-:W-:-:S07]  /*6ca0*/  PRMT R4, R0, 0x7610, R4 ;  /* 0x0000761000047816 */ /* 0x000fce0000000004 */
.L_x_515:
[----:B------:R-:W-:Y:S05]  /*6cb0*/  BSYNC.RECONVERGENT B0 ;  /* 0x0000000000007941 */ /* 0x000fea0003800200 */
.L_x_514:
[----:B------:R0:W-:Y:S01]  /*6cc0*/  STG.E.U8 desc[UR36][R8.64], R4 ;  /* 0x0000000408007986 */ /* 0x0001e2000c101124 */
[----:B------:R-:W-:Y:S05]  /*6cd0*/  BRA `(.L_x_503) ;  /* 0x00000008000c7947 */ /* 0x000fea0003800000 */
.L_x_512:
        /* <DEDUP_REMOVED lines=17> */
.L_x_519:
[----:B------:R-:W-:-:S04]  /*6df0*/  SHF.R.U32.HI R3, RZ, 0x18, R17 ;  /* 0x00000018ff037819 */ /* 0x000fc80000011611 */
[----:B------:R-:W-:-:S04]  /*6e00*/  LOP3.LUT R0, R0, 0x80, R3, 0xf8, !PT ;  /* 0x0000008000007812 */ /* 0x000fc800078ef803 */
[----:B------:R-:W-:-:S07]  /*6e10*/  PRMT R4, R0, 0x7610, R4 ;  /* 0x0000761000047816 */ /* 0x000fce0000000004 */
.L_x_518:
[----:B------:R-:W-:Y:S05]  /*6e20*/  BSYNC.RECONVERGENT B0 ;  /* 0x0000000000007941 */ /* 0x000fea0003800200 */
.L_x_517:
[----:B------:R0:W-:Y:S01]  /*6e30*/  STG.E.U8 desc[UR36][R8.64], R4 ;  /* 0x0000000408007986 */ /* 0x0001e2000c101124 */
[----:B------:R-:W-:Y:S05]  /*6e40*/  BRA `(.L_x_503) ;  /* 0x0000000400b07947 */ /* 0x000fea0003800000 */
.L_x_511:
[----:B------:R-:W-:-:S13]  /*6e50*/  ISETP.NE.AND P0, PT, R0, 0x1c, PT ;  /* 0x0000001c0000780c */ /* 0x000fda0003f05270 */
[----:B------:R-:W-:Y:S05]  /*6e60*/  @!P0 BRA `(.L_x_520) ;  /* 0x0000000000608947 */ /* 0x000fea0003800000 */
[----:B------:R-:W-:-:S13]  /*6e70*/  ISETP.NE.AND P0, PT, R0, 0x1d, PT ;  /* 0x0000001d0000780c */ /* 0x000fda0003f05270 */
[----:B------:R-:W-:Y:S05]  /*6e80*/  @!P0 BRA `(.L_x_521) ;  /* 0x0000000000488947 */ /* 0x000fea0003800000 */
[----:B------:R-:W-:-:S13]  /*6e90*/  ISETP.NE.AND P0, PT, R0, 0x2c, PT ;  /* 0x0000002c0000780c */ /* 0x000fda0003f05270 */
[----:B------:R-:W-:Y:S05]  /*6ea0*/  @P0 BRA `(.L_x_502) ;  /* 0x0000000000bc0947 */ /* 0x000fea0003800000 */
[----:B------:R-:W-:-:S05]  /*6eb0*/  IMAD.U32 R4, R17, 0x10000, RZ ;  /* 0x0001000011047824 */ /* 0x000fca00078e00ff */
        /* <DEDUP_REMOVED lines=15> */
.L_x_521:
[----:B------:R-:W-:-:S06]  /*6fb0*/  IMAD.U32 R4, R17, 0x10000, RZ ;  /* 0x0001000011047824 */ /* 0x000fcc00078e00ff */
[----:B------:R-:W0:Y:S02]  /*6fc0*/  F2I.U64.TRUNC R4, R4 ;  /* 0x0000000400047311 */ /* 0x000e24000020d800 */
[----:B0-----:R0:W-:Y:S01]  /*6fd0*/  STG.E.64 desc[UR36][R8.64], R4 ;  /* 0x0000000408007986 */ /* 0x0011e2000c101b24 */
[----:B------:R-:W-:Y:S05]  /*6fe0*/  BRA `(.L_x_503) ;  /* 0x0000000400487947 */ /* 0x000fea0003800000 */
.L_x_520:
[----:B------:R-:W-:-:S06]  /*6ff0*/  IMAD.U32 R17, R17, 0x10000, RZ ;  /* 0x0001000011117824 */ /* 0x000fcc00078e00ff */
[----:B------:R-:W0:Y:S02]  /*7000*/  F2I.FTZ.U32.TRUNC.NTZ R17, R17 ;  /* 0x0000001100117305 */ /* 0x000e24000021f000 */
[----:B0-----:R0:W-:Y:S01]  /*7010*/  STG.E desc[UR36][R8.64], R17 ;  /* 0x0000001108007986 */ /* 0x0011e2000c101924 */
[----:B------:R-:W-:Y:S05]  /*7020*/  BRA `(.L_x_503) ;  /* 0x0000000400387947 */ /* 0x000fea0003800000 */
.L_x_510:
[----:B------:R-:W-:-:S13]  /*7030*/  ISETP.GT.AND P0, PT, R0, 0xe, PT ;  /* 0x0000000e0000780c */ /* 0x000fda0003f04270 */
[----:B------:R-:W-:Y:S05]  /*7040*/  @P0 BRA `(.L_x_522) ;  /* 0x00000000003c0947 */ /* 0x000fea0003800000 */
[----:B------:R-:W-:-:S13]  /*7050*/  ISETP.NE.AND P0, PT, R0, 0xa, PT ;  /* 0x0000000a0000780c */ /* 0x000fda0003f05270 */
[----:B------:R-:W-:Y:S05]  /*7060*/  @!P0 BRA `(.L_x_523) ;  /* 0x00000000001c8947 */ /* 0x000fea0003800000 */
[----:B------:R-:W-:-:S13]  /*7070*/  ISETP.NE.AND P0, PT, R0, 0xb, PT ;  /* 0x0000000b0000780c */ /* 0x000fda0003f05270 */
[----:B------:R-:W-:Y:S05]  /*7080*/  @P0 BRA `(.L_x_502) ;  /* 0x0000000000440947 */ /* 0x000fea0003800000 */
[----:B------:R-:W-:-:S05]  /*7090*/  IMAD.U32 R17, R17, 0x10000, RZ ;  /* 0x0001000011117824 */ /* 0x000fca00078e00ff */
[----:B------:R-:W-:-:S04]  /*70a0*/  FSETP.NEU.FTZ.AND P0, PT, R17, RZ, PT ;  /* 0x000000ff1100720b */ /* 0x000fc80003f1d000 */
[----:B------:R-:W-:-:S05]  /*70b0*/  SEL R3, RZ, 0x1, !P0 ;  /* 0x00000001ff037807 */ /* 0x000fca0004000000 */
[----:B------:R0:W-:Y:S01]  /*70c0*/  STG.E.U8 desc[UR36][R8.64], R3 ;  /* 0x0000000308007986 */ /* 0x0001e2000c101124 */
[----:B------:R-:W-:Y:S05]  /*70d0*/  BRA `(.L_x_503) ;  /* 0x00000004000c7947 */ /* 0x000fea0003800000 */
.L_x_523:
[----:B------:R-:W-:Y:S01]  /*70e0*/  IMAD.U32 R17, R17, 0x10000, RZ ;  /* 0x0001000011117824 */ /* 0x000fe200078e00ff */
[----:B------:R-:W-:-:S03]  /*70f0*/  CS2R R6, SRZ ;  /* 0x0000000000067805 */ /* 0x000fc6000001ff00 */
[----:B------:R-:W-:-:S06]  /*7100*/  FMUL.FTZ R4, R17, 1 ;  /* 0x3f80000011047820 */ /* 0x000fcc0000410000 */
[----:B------:R-:W0:Y:S02]  /*7110*/  F2F.F64.F32 R4, R4 ;  /* 0x0000000400047310 */ /* 0x000e240000201800 */
[----:B0-----:R0:W-:Y:S01]  /*7120*/  STG.E.128 desc[UR36][R8.64], R4 ;  /* 0x0000000408007986 */ /* 0x0011e2000c101d24 */
[----:B------:R-:W-:Y:S05]  /*7130*/  BRA `(.L_x_503) ;  /* 0x0000000000f47947 */ /* 0x000fea0003800000 */
.L_x_522:
[----:B------:R-:W-:-:S13]  /*7140*/  ISETP.NE.AND P0, PT, R0, 0xf, PT ;  /* 0x0000000f0000780c */ /* 0x000fda0003f05270 */
[----:B------:R-:W-:Y:S05]  /*7150*/  @!P0 BRA `(.L_x_524) ;  /* 0x0000000000e88947 */ /* 0x000fea0003800000 */
[----:B------:R-:W-:-:S13]  /*7160*/  ISETP.NE.AND P0, PT, R0, 0x17, PT ;  /* 0x000000170000780c */ /* 0x000fda0003f05270 */
[----:B------:R-:W-:Y:S05]  /*7170*/  @!P0 BRA `(.L_x_525) ;  /* 0x0000000000908947 */ /* 0x000fea0003800000 */
[----:B------:R-:W-:-:S13]  /*7180*/  ISETP.NE.AND P0, PT, R0, 0x18, PT ;  /* 0x000000180000780c */ /* 0x000fda0003f05270 */
[----:B------:R-:W-:Y:S05]  /*7190*/  @!P0 BRA `(.L_x_526) ;  /* 0x0000000000448947 */ /* 0x000fea0003800000 */
.L_x_502:
[----:B------:R-:W-:Y:S01]  /*71a0*/  MOV R14, 0x0 ;  /* 0x00000000000e7802 */ /* 0x000fe20000000f00 */
[----:B------:R-:W0:Y:S01]  /*71b0*/  LDCU.64 UR4, c[0x4][0x158] ;  /* 0x01002b00ff0477ac */ /* 0x000e220008000a00 */
[----:B------:R-:W-:Y:S02]  /*71c0*/  IMAD.MOV.U32 R8, RZ, RZ, 0x65 ;  /* 0x00000065ff087424 */ /* 0x000fe400078e00ff */
[----:B------:R-:W-:Y:S01]  /*71d0*/  IMAD.MOV.U32 R12, RZ, RZ, 0x1 ;  /* 0x00000001ff0c7424 */ /* 0x000fe200078e00ff */
[----:B------:R-:W1:Y:S01]  /*71e0*/  LDCU.64 UR6, c[0x4][0x160] ;  /* 0x01002c00ff0677ac */ /* 0x000e620008000a00 */
[----:B------:R-:W2:Y:S01]  /*71f0*/  LDC.64 R14, c[0x4][R14] ;  /* 0x010000000e0e7b82 */ /* 0x000ea20000000a00 */
[----:B------:R-:W-:Y:S01]  /*7200*/  IMAD.MOV.U32 R13, RZ, RZ, RZ ;  /* 0x000000ffff0d7224 */ /* 0x000fe200078e00ff */
[----:B------:R-:W4:Y:S01]  /*7210*/  LDCU.64 UR8, c[0x4][0x70] ;  /* 0x01000e00ff0877ac */ /* 0x000f220008000a00 */
[----:B0-----:R-:W-:Y:S02]  /*7220*/  IMAD.U32 R4, RZ, RZ, UR4 ;  /* 0x00000004ff047e24 */ /* 0x001fe4000f8e00ff */
[----:B------:R-:W-:-:S02]  /*7230*/  IMAD.U32 R5, RZ, RZ, UR5 ;  /* 0x00000005ff057e24 */ /* 0x000fc4000f8e00ff */
[----:B-1----:R-:W-:Y:S02]  /*7240*/  IMAD.U32 R6, RZ, RZ, UR6 ;  /* 0x00000006ff067e24 */ /* 0x002fe4000f8e00ff */
[----:B------:R-:W-:Y:S02]  /*7250*/  IMAD.U32 R7, RZ, RZ, UR7 ;  /* 0x00000007ff077e24 */ /* 0x000fe4000f8e00ff */
[----:B----4-:R-:W-:Y:S02]  /*7260*/  IMAD.U32 R10, RZ, RZ, UR8 ;  /* 0x00000008ff0a7e24 */ /* 0x010fe4000f8e00ff */
[----:B------:R-:W-:-:S07]  /*7270*/  IMAD.U32 R11, RZ, RZ, UR9 ;  /* 0x00000009ff0b7e24 */ /* 0x000fce000f8e00ff */
[----:B------:R-:W-:-:S07]  /*7280*/  LEPC R20, `(.L_x_527) ;  /* 0x000000001014794e */ /* 0x000fce0000000000 */
[----:B--23--:R-:W-:Y:S05]  /*7290*/  CALL.ABS.NOINC R14 ;  /* 0x000000000e007343 */ /* 0x00cfea0003c00000 */
.L_x_527:
[----:B------:R-:W-:Y:S05]  /*72a0*/  BRA `(.L_x_503) ;  /* 0x0000000000987947 */ /* 0x000fea0003800000 */
.L_x_526:
[----:B------:R-:W-:Y:S01]  /*72b0*/  IMAD.U32 R17, R17, 0x10000, RZ ;  /* 0x0001000011117824 */ /* 0x000fe200078e00ff */
        /* <DEDUP_REMOVED lines=12> */
.L_x_529:
[----:B------:R-:W-:Y:S05]  /*7380*/  BSYNC.RECONVERGENT B0 ;  /* 0x0000000000007941 */ /* 0x000fea0003800200 */
.L_x_528:
[----:B------:R-:W-:-:S05]  /*7390*/  LOP3.LUT R3, R0, 0x80, R3, 0xf8, !PT ;  /* 0x0000008000037812 */ /* 0x000fca00078ef803 */
[----:B------:R0:W-:Y:S01]  /*73a0*/  STG.E.U8 desc[UR36][R8.64], R3 ;  /* 0x0000000308007986 */ /* 0x0001e2000c101124 */
[----:B------:R-:W-:Y:S05]  /*73b0*/  BRA `(.L_x_503) ;  /* 0x0000000000547947 */ /* 0x000fea0003800000 */
.L_x_525:
[----:B------:R-:W-:Y:S01]  /*73c0*/  IMAD.U32 R3, R17, 0x10000, RZ ;  /* 0x0001000011037824 */ /* 0x000fe200078e00ff */
        /* <DEDUP_REMOVED lines=11> */
.L_x_531:
[----:B------:R-:W-:Y:S01]  /*7480*/  IMAD.MOV.U32 R0, RZ, RZ, 0x7f ;  /* 0x0000007fff007424 */ /* 0x000fe200078e00ff */
[----:B------:R-:W-:-:S04]  /*7490*/  ISETP.GT.U32.AND P0, PT, R4, 0x7f800000, PT ;  /* 0x7f8000000400780c */ /* 0x000fc80003f04070 */
[----:B------:R-:W-:-:S09]  /*74a0*/  SEL R0, R0, 0x7c, P0 ;  /* 0x0000007c00007807 */ /* 0x000fd20000000000 */
.L_x_532:
[----:B------:R-:W-:Y:S05]  /*74b0*/  BSYNC.RECONVERGENT B0 ;  /* 0x0000000000007941 */ /* 0x000fea0003800200 */
.L_x_530:
[----:B------:R-:W-:-:S04]  /*74c0*/  SHF.R.U32.HI R3, RZ, 0x18, R3 ;  /* 0x00000018ff037819 */ /* 0x000fc80000011603 */
[----:B------:R-:W-:-:S05]  /*74d0*/  LOP3.LUT R3, R0, 0x80, R3, 0xf8, !PT ;  /* 0x0000008000037812 */ /* 0x000fca00078ef803 */
[----:B------:R0:W-:Y:S01]  /*74e0*/  STG.E.U8 desc[UR36][R8.64], R3 ;  /* 0x0000000308007986 */ /* 0x0001e2000c101124 */
[----:B------:R-:W-:Y:S05]  /*74f0*/  BRA `(.L_x_503) ;  /* 0x0000000000047947 */ /* 0x000fea0003800000 */
.L_x_524:
[----:B------:R0:W-:Y:S02]  /*7500*/  STG.E.U16 desc[UR36][R8.64], R17 ;  /* 0x0000001108007986 */ /* 0x0001e4000c101524 */
.L_x_503:
[----:B------:R-:W-:-:S07]  /*7510*/  VIADD R25, R25, 0x80 ;  /* 0x0000008019197836 */ /* 0x000fce0000000000 */
.L_x_462:
[----:B------:R-:W-:Y:S05]  /*7520*/  BSYNC.RECONVERGENT B6 ;  /* 0x0000000000067941 */ /* 0x000fea0003800200 */
.L_x_461:
[----:B------:R-:W-:-:S13]  /*7530*/  ISETP.GE.AND P0, PT, R25, R16, PT ;  /* 0x000000101900720c */ /* 0x000fda0003f06270 */
[----:B------:R-:W-:Y:S05]  /*7540*/  @P0 EXIT ;  /* 0x000000000000094d */ /* 0x000fea0003800000 */
[----:B012---:R-:W0:Y:S01]  /*7550*/  LDC.64 R4, c[0x0][0x388] ;  /* 0x0000e200ff047b82 */ /* 0x007e220000000a00 */
[----:B------:R-:W4:Y:S01]  /*7560*/  LDCU UR4, c[0x0][0x3a8] ;  /* 0x00007500ff0477ac */ /* 0x000f220008000800 */
[----:B------:R-:W-:Y:S01]  /*7570*/  PRMT R0, R18, 0x9910, RZ ;  /* 0x0000991012007816 */ /* 0x000fe200000000ff */
[----:B------:R-:W-:-:S03]  /*7580*/  IMAD R2, R2, 0x200, R25 ;  /* 0x0000020002027824 */ /* 0x000fc600078e0219 */
[----:B------:R-:W-:Y:S01]  /*7590*/  ISETP.GT.AND P1, PT, R0, 0x9, PT ;  /* 0x000000090000780c */ /* 0x000fe20003f24270 */
[----:B----4-:R-:W-:-:S05]  /*75a0*/  IMAD R3, R2, UR4, RZ ;  /* 0x0000000402037c24 */ /* 0x010fca000f8e02ff */
[----:B0-----:R-:W-:-:S05]  /*75b0*/  IADD3 R2, P0, PT, R3, R4, RZ ;  /* 0x0000000403027210 */ /* 0x001fca0007f1e0ff */
[----:B------:R-:W-:Y:S02]  /*75c0*/  IMAD.X R3, RZ, RZ, R5, P0 ;  /* 0x000000ffff037224 */ /* 0x000fe400000e0605 */
[----:B------:R-:W-:Y:S06]  /*75d0*/  @P1 BRA `(.L_x_533) ;  /* 0x00000004000c1947 */ /* 0x000fec0003800000 */
        /* <DEDUP_REMOVED lines=8> */
[----:B---3--:R-:W-:-:S06]  /*7660*/  IMAD.U32 R19, R19, 0x10000, RZ ;  /* 0x0001000013137824 */ /* 0x008fcc00078e00ff */
[----:B------:R-:W0:Y:S02]  /*7670*/  F2I.FTZ.TRUNC.NTZ R19, R19 ;  /* 0x0000001300137305 */ /* 0x000e24000021f100 */
[----:B0-----:R-:W-:Y:S01]  /*7680*/  STG.E.U8 desc[UR36][R2.64], R19 ;  /* 0x0000001302007986 */ /* 0x001fe2000c101124 */
[----:B------:R-:W-:Y:S05]  /*7690*/  EXIT ;  /* 0x000000000000794d */ /* 0x000fea0003800000 */
.L_x_536:
[----:B---3--:R-:W-:-:S06]  /*76a0*/  IMAD.U32 R5, R19, 0x10000, RZ ;  /* 0x0001000013057824 */ /* 0x008fcc00078e00ff */
[----:B------:R-:W0:Y:S02]  /*76b0*/  F2I.S64.TRUNC R4, R5 ;  /* 0x0000000500047311 */ /* 0x000e24000020d900 */
[----:B0-----:R-:W-:Y:S01]  /*76c0*/  STG.E.U8 desc[UR36][R2.64], R4 ;  /* 0x0000000402007986 */ /* 0x001fe2000c101124 */
[----:B------:R-:W-:Y:S05]  /*76d0*/  EXIT ;  /* 0x000000000000794d */ /* 0x000fea0003800000 */
.L_x_535:
[----:B------:R-:W-:-:S13]  /*76e0*/  ISETP.NE.AND P0, PT, R0, 0x2, PT ;  /* 0x000000020000780c */ /* 0x000fda0003f05270 */
[----:B------:R-:W-:Y:S05]  /*76f0*/  @!P0 BRA `(.L_x_538) ;  /* 0x0000000000308947 */ /* 0x000fea0003800000 */
[----:B------:R-:W-:-:S13]  /*7700*/  ISETP.NE.AND P0, PT, R0, 0x3, PT ;  /* 0x000000030000780c */ /* 0x000fda0003f05270 */
[----:B------:R-:W-:Y:S05]  /*7710*/  @!P0 BRA `(.L_x_539) ;  /* 0x0000000000188947 */ /* 0x000fea0003800000 */
[----:B------:R-:W-:-:S13]  /*7720*/  ISETP.NE.AND P0, PT, R0, 0x4, PT ;  /* 0x000000040000780c */ /* 0x000fda0003f05270 */
[----:B------:R-:W-:Y:S05]  /*7730*/  @P0 BRA `(.L_x_537) ;  /* 0x0000000800780947 */ /* 0x000fea0003800000 */
[----:B---3--:R-:W-:-:S06]  /*7740*/  IMAD.U32 R4, R19, 0x10000, RZ ;  /* 0x0001000013047824 */ /* 0x008fcc00078e00ff */
[----:B------:R-:W0:Y:S02]  /*7750*/  F2I.S64.TRUNC R4, R4 ;  /* 0x0000000400047311 */ /* 0x000e24000020d900 */
[----:B0-----:R-:W-:Y:S01]  /*7760*/  STG.E.64 desc[UR36][R2.64], R4 ;  /* 0x0000000402007986 */ /* 0x001fe2000c101b24 */
[----:B------:R-:W-:Y:S05]  /*7770*/  EXIT ;  /* 0x000000000000794d */ /* 0x000fea0003800000 */
.L_x_539:
[----:B---3--:R-:W-:-:S06]  /*7780*/  IMAD.U32 R19, R19, 0x10000, RZ ;  /* 0x0001000013137824 */ /* 0x008fcc00078e00ff */
[----:B------:R-:W0:Y:S02]  /*7790*/  F2I.FTZ.TRUNC.NTZ R19, R19 ;  /* 0x0000001300137305 */ /* 0x000e24000021f100 */
[----:B0-----:R-:W-:Y:S01]  /*77a0*/  STG.E desc[UR36][R2.64], R19 ;  /* 0x0000001302007986 */ /* 0x001fe2000c101924 */
[----:B------:R-:W-:Y:S05]  /*77b0*/  EXIT ;  /* 0x000000000000794d */ /* 0x000fea0003800000 */
.L_x_538:
[----:B---3--:R-:W-:-:S06]  /*77c0*/  IMAD.U32 R19, R19, 0x10000, RZ ;  /* 0x0001000013137824 */ /* 0x008fcc00078e00ff */
[----:B------:R-:W0:Y:S02]  /*77d0*/  F2I.FTZ.TRUNC.NTZ R19, R19 ;  /* 0x0000001300137305 */ /* 0x000e24000021f100 */
[----:B0-----:R-:W-:Y:S01]  /*77e0*/  STG.E.U16 desc[UR36][R2.64], R19 ;  /* 0x0000001302007986 */ /* 0x001fe2000c101524 */
[----:B------:R-:W-:Y:S05]  /*77f0*/  EXIT ;  /* 0x000000000000794d */ /* 0x000fea0003800000 */
.L_x_534:
[----:B------:R-:W-:-:S13]  /*7800*/  ISETP.GT.AND P0, PT, R0, 0x6, PT ;  /* 0x000000060000780c */ /* 0x000fda0003f04270 */
[----:B------:R-:W-:Y:S05]  /*7810*/  @P0 BRA `(.L_x_540) ;  /* 0x00000000002c0947 */ /* 0x000fea0003800000 */
[----:B------:R-:W-:-:S13]  /*7820*/  ISETP.NE.AND P0, PT, R0, 0x5, PT ;  /* 0x000000050000780c */ /* 0x000fda0003f05270 */
[----:B------:R-:W-:Y:S05]  /*7830*/  @!P0 BRA `(.L_x_541) ;  /* 0x0000000000148947 */ /* 0x000fea0003800000 */
[----:B------:R-:W-:-:S13]  /*7840*/  ISETP.NE.AND P0, PT, R0, 0x6, PT ;  /* 0x000000060000780c */ /* 0x000fda0003f05270 */
[----:B------:R-:W-:Y:S05]  /*7850*/  @P0 BRA `(.L_x_537) ;  /* 0x0000000800300947 */ /* 0x000fea0003800000 */
[----:B---3--:R-:W-:-:S05]  /*7860*/  IMAD.U32 R19, R19, 0x10000, RZ ;  /* 0x0001000013137824 */ /* 0x008fca00078e00ff */
[----:B------:R-:W-:Y:S01]  /*7870*/  STG.E desc[UR36][R2.64], R19 ;  /* 0x0000001302007986 */ /* 0x000fe2000c101924 */
[----:B------:R-:W-:Y:S05]  /*7880*/  EXIT ;  /* 0x000000000000794d */ /* 0x000fea0003800000 */
.L_x_541:
[----:B---3--:R-:W-:-:S05]  /*7890*/  IMAD.U32 R0, R19, 0x10000, RZ ;  /* 0x0001000013007824 */ /* 0x008fca00078e00ff */
[----:B------:R-:W-:-:S05]  /*78a0*/  F2FP.F16.F32.PACK_AB R0, RZ, R0 ;  /* 0x00000000ff00723e */ /* 0x000fca00000000ff */
[----:B------:R-:W-:Y:S01]  /*78b0*/  STG.E.U16 desc[UR36][R2.64], R0 ;  /* 0x0000000002007986 */ /* 0x000fe2000c101524 */
[----:B------:R-:W-:Y:S05]  /*78c0*/  EXIT ;  /* 0x000000000000794d */ /* 0x000fea0003800000 */
.L_x_540:
[----:B------:R-:W-:-:S13]  /*78d0*/  ISETP.NE.AND P0, PT, R0, 0x7, PT ;  /* 0x000000070000780c */ /* 0x000fda0003f05270 */
[----:B------:R-:W-:Y:S05]  /*78e0*/  @!P0 BRA `(.L_x_542) ;  /* 0x0000000000348947 */ /* 0x000fea0003800000 */
[----:B------:R-:W-:-:S13]  /*78f0*/  ISETP.NE.AND P0, PT, R0, 0x8, PT ;  /* 0x000000080000780c */ /* 0x000fda0003f05270 */
[----:B------:R-:W-:Y:S05]  /*7900*/  @!P0 BRA `(.L_x_543) ;  /* 0x0000000000188947 */ /* 0x000fea0003800000 */
[----:B------:R-:W-:-:S13]  /*7910*/  ISETP.NE.AND P0, PT, R0, 0x9, PT ;  /* 0x000000090000780c */ /* 0x000fda0003f05270 */
[----:B------:R-:W-:Y:S05]  /*7920*/  @P0 BRA `(.L_x_537) ;  /* 0x0000000400fc0947 */ /* 0x000fea0003800000 */
[----:B---3--:R-:W-:Y:S02]  /*7930*/  IMAD.U32 R4, R19, 0x10000, RZ ;  /* 0x0001000013047824 */ /* 0x008fe400078e00ff */
[----:B------:R-:W-:-:S05]  /*7940*/  IMAD.MOV.U32 R5, RZ, RZ, RZ ;  /* 0x000000ffff057224 */ /* 0x000fca00078e00ff */
[----:B------:R-:W-:Y:S01]  /*7950*/  STG.E.64 desc[UR36][R2.64], R4 ;  /* 0x0000000402007986 */ /* 0x000fe2000c101b24 */
[----:B------:R-:W-:Y:S05]  /*7960*/  EXIT ;  /* 0x000000000000794d */ /* 0x000fea0003800000 */
.L_x_543:
[----:B---3--:R-:W-:-:S05]  /*7970*/  IMAD.U32 R19, R19, 0x10000, RZ ;  /* 0x0001000013137824 */ /* 0x008fca00078e00ff */
[----:B------:R-:W-:-:S04]  /*7980*/  F2FP.F16.F32.PACK_AB R5, RZ, R19 ;  /* 0x00000013ff05723e */ /* 0x000fc800000000ff */
[----:B------:R-:W-:-:S05]  /*7990*/  PRMT R5, R5, 0x5410, RZ ;  /* 0x0000541005057816 */ /* 0x000fca00000000ff */
[----:B------:R-:W-:Y:S01]  /*79a0*/  STG.E desc[UR36][R2.64], R5 ;  /* 0x0000000502007986 */ /* 0x000fe2000c101924 */
[----:B------:R-:W-:Y:S05]  /*79b0*/  EXIT ;  /* 0x000000000000794d */ /* 0x000fea0003800000 */
.L_x_542:
[----:B---3--:R-:W-:-:S04]  /*79c0*/  IMAD.U32 R4, R19, 0x10000, RZ ;  /* 0x0001000013047824 */ /* 0x008fc800078e00ff */
[----:B------:R-:W-:-:S06]  /*79d0*/  FMUL.FTZ R4, R4, 1 ;  /* 0x3f80000004047820 */ /* 0x000fcc0000410000 */
[----:B------:R-:W0:Y:S02]  /*79e0*/  F2F.F64.F32 R4, R4 ;  /* 0x0000000400047310 */ /* 0x000e240000201800 */
[----:B0-----:R-:W-:Y:S01]  /*79f0*/  STG.E.64 desc[UR36][R2.64], R4 ;  /* 0x0000000402007986 */ /* 0x001fe2000c101b24 */
[----:B------:R-:W-:Y:S05]  /*7a00*/  EXIT ;  /* 0x000000000000794d */ /* 0x000fea0003800000 */
.L_x_533:
        /* <DEDUP_REMOVED lines=10> */
[----:B---3--:R-:W-:-:S06]  /*7ab0*/  IMAD.U32 R5, R19, 0x10000, RZ ;  /* 0x0001000013057824 */ /* 0x008fcc00078e00ff */
[----:B------:R-:W0:Y:S02]  /*7ac0*/  F2I.FTZ.U32.TRUNC.NTZ R5, R5 ;  /* 0x0000000500057305 */ /* 0x000e24000021f000 */
[----:B0-----:R-:W-:Y:S01]  /*7ad0*/  STG.E.U16 desc[UR36][R2.64], R5 ;  /* 0x0000000502007986 */ /* 0x001fe2000c101524 */
[----:B------:R-:W-:Y:S05]  /*7ae0*/  EXIT ;  /* 0x000000000000794d */ /* 0x000fea0003800000 */
.L_x_547:
[----:B---3--:R-:W-:Y:S01]  /*7af0*/  IMAD.U32 R5, R19, 0x10000, RZ ;  /* 0x0001000013057824 */ /* 0x008fe200078e00ff */
        /* <DEDUP_REMOVED lines=17> */
.L_x_550:
[----:B------:R-:W-:-:S04]  /*7c10*/  SHF.R.U32.HI R5, RZ, 0x18, R5 ;  /* 0x00000018ff057819 */ /* 0x000fc80000011605 */
[----:B------:R-:W-:-:S07]  /*7c20*/  LOP3.LUT R0, R0, 0x80, R5, 0xf8, !PT ;  /* 0x0000008000007812 */ /* 0x000fce00078ef805 */
.L_x_549:
[----:B------:R-:W-:Y:S05]  /*7c30*/  BSYNC.RECONVERGENT B0 ;  /* 0x0000000000007941 */ /* 0x000fea0003800200 */
.L_x_548:
[----:B------:R-:W-:Y:S01]  /*7c40*/  STG.E.U8 desc[UR36][R2.64], R0 ;  /* 0x0000000002007986 */ /* 0x000fe2000c101124 */
[----:B------:R-:W-:Y:S05]  /*7c50*/  EXIT ;  /* 0x000000000000794d */ /* 0x000fea0003800000 */
.L_x_546:
        /* <DEDUP_REMOVED lines=18> */
.L_x_553:
[----:B------:R-:W-:-:S04]  /*7d80*/  SHF.R.U32.HI R5, RZ, 0x18, R5 ;  /* 0x00000018ff057819 */ /* 0x000fc80000011605 */
[----:B------:R-:W-:-:S07]  /*7d90*/  LOP3.LUT R0, R0, 0x80, R5, 0xf8, !PT ;  /* 0x0000008000007812 */ /* 0x000fce00078ef805 */
.L_x_552:
[----:B------:R-:W-:Y:S05]  /*7da0*/  BSYNC.RECONVERGENT B0 ;  /* 0x0000000000007941 */ /* 0x000fea0003800200 */
.L_x_551:
[----:B------:R-:W-:Y:S01]  /*7db0*/  STG.E.U8 desc[UR36][R2.64], R0 ;  /* 0x0000000002007986 */ /* 0x000fe2000c101124 */
[----:B------:R-:W-:Y:S05]  /*7dc0*/  EXIT ;  /* 0x000000000000794d */ /* 0x000fea0003800000 */
.L_x_545:
[----:B------:R-:W-:-:S13]  /*7dd0*/  ISETP.NE.AND P0, PT, R0, 0x1c, PT ;  /* 0x0000001c0000780c */ /* 0x000fda0003f05270 */
[----:B------:R-:W-:Y:S05]  /*7de0*/  @!P0 BRA `(.L_x_554) ;  /* 0x0000000000608947 */ /* 0x000fea0003800000 */
[----:B------:R-:W-:-:S13]  /*7df0*/  ISETP.NE.AND P0, PT, R0, 0x1d, PT ;  /* 0x0000001d0000780c */ /* 0x000fda0003f05270 */
[----:B------:R-:W-:Y:S05]  /*7e00*/  @!P0 BRA `(.L_x_555) ;  /* 0x0000000000488947 */ /* 0x000fea0003800000 */
[----:B------:R-:W-:-:S13]  /*7e10*/  ISETP.NE.AND P0, PT, R0, 0x2c, PT ;  /* 0x0000002c0000780c */ /* 0x000fda0003f05270 */
[----:B------:R-:W-:Y:S05]  /*7e20*/  @P0 BRA `(.L_x_537) ;  /* 0x0000000000bc0947 */ /* 0x000fea0003800000 */
[----:B---3--:R-:W-:Y:S02]  /*7e30*/  IMAD.U32 R19, R19, 0x10000, RZ ;  /* 0x0001000013137824 */ /* 0x008fe400078e00ff */
[----:B------:R-:W-:-:S03]  /*7e40*/  IMAD.MOV.U32 R5, RZ, RZ, 0xff ;  /* 0x000000ffff057424 */ /* 0x000fc600078e00ff */
[----:B------:R-:W-:-:S04]  /*7e50*/  SHF.R.U32.HI R6, RZ, 0x17, R19 ;  /* 0x00000017ff067819 */ /* 0x000fc80000011613 */
[----:B------:R-:W-:-:S04]  /*7e60*/  LOP3.LUT R4, R6, 0xff, RZ, 0xc0, !PT ;  /* 0x000000ff06047812 */ /* 0x000fc800078ec0ff */
[----:B------:R-:W-:-:S13]  /*7e70*/  ISETP.NE.AND P2, PT, R4, 0xff, PT ;  /* 0x000000ff0400780c */ /* 0x000fda0003f45270 */
[--C-:B------:R-:W-:Y:S02]  /*7e80*/  @P2 SHF.R.U32.HI R0, RZ, 0x16, R19.reuse ;  /* 0x00000016ff002819 */ /* 0x100fe40000011613 */
[----:B------:R-:W-:Y:S02]  /*7e90*/  @P2 LOP3.LUT P0, RZ, R4, 0x3fffff, R19, 0xf8, !PT ;  /* 0x003fffff04ff2812 */ /* 0x000fe4000780f813 */
[----:B------:R-:W-:-:S04]  /*7ea0*/  @P2 LOP3.LUT R0, R0, 0x1, RZ, 0xc0, !PT ;  /* 0x0000000100002812 */ /* 0x000fc800078ec0ff */
[----:B------:R-:W-:Y:S01]  /*7eb0*/  @P2 ISETP.EQ.U32.AND P1, PT, R0, 0x1, P0 ;  /* 0x000000010000280c */ /* 0x000fe20000722070 */
[----:B------:R-:W-:Y:S01]  /*7ec0*/  @P2 VIADD R0, R6, 0x1 ;  /* 0x0000000106002836 */ /* 0x000fe20000000000 */
[----:B------:R-:W-:Y:S02]  /*7ed0*/  PLOP3.LUT P0, PT, PT, PT, PT, 0x80, 0x8 ;  /* 0x000000000008781c */ /* 0x000fe40003f0f070 */
[----:B------:R-:W-:-:S13]  /*7ee0*/  @P2 PLOP3.LUT P0, PT, P1, PT, PT, 0x80, 0x8 ;  /* 0x000000000008281c */ /* 0x000fda0000f0f070 */
[----:B------:R-:W-:-:S04]  /*7ef0*/  @!P0 IMAD.MOV R0, RZ, RZ, R6 ;  /* 0x000000ffff008224 */ /* 0x000fc800078e0206 */
[----:B------:R-:W-:-:S05]  /*7f00*/  @P2 IMAD.MOV.U32 R5, RZ, RZ, R0 ;  /* 0x000000ffff052224 */ /* 0x000fca00078e0000 */
[----:B------:R-:W-:Y:S01]  /*7f10*/  STG.E.U8 desc[UR36][R2.64], R5 ;  /* 0x0000000502007986 */ /* 0x000fe2000c101124 */
[----:B------:R-:W-:Y:S05]  /*7f20*/  EXIT ;  /* 0x000000000000794d */ /* 0x000fea0003800000 */
.L_x_555:
[----:B---3--:R-:W-:-:S06]  /*7f30*/  IMAD.U32 R4, R19, 0x10000, RZ ;  /* 0x0001000013047824 */ /* 0x008fcc00078e00ff */
[----:B------:R-:W0:Y:S02]  /*7f40*/  F2I.U64.TRUNC R4, R4 ;  /* 0x0000000400047311 */ /* 0x000e24000020d800 */
[----:B0-----:R-:W-:Y:S01]  /*7f50*/  STG.E.64 desc[UR36][R2.64], R4 ;  /* 0x0000000402007986 */ /* 0x001fe2000c101b24 */
[----:B------:R-:W-:Y:S05]  /*7f60*/  EXIT ;  /* 0x000000000000794d */ /* 0x000fea0003800000 */
.L_x_554:
[----:B---3--:R-:W-:-:S06]  /*7f70*/  IMAD.U32 R19, R19, 0x10000, RZ ;  /* 0x0001000013137824 */ /* 0x008fcc00078e00ff */
[----:B------:R-:W0:Y:S02]  /*7f80*/  F2I.FTZ.U32.TRUNC.NTZ R19, R19 ;  /* 0x0000001300137305 */ /* 0x000e24000021f000 */
[----:B0-----:R-:W-:Y:S01]  /*7f90*/  STG.E desc[UR36][R2.64], R19 ;  /* 0x0000001302007986 */ /* 0x001fe2000c101924 */
[----:B------:R-:W-:Y:S05]  /*7fa0*/  EXIT ;  /* 0x000000000000794d */ /* 0x000fea0003800000 */
.L_x_544:
[----:B------:R-:W-:-:S13]  /*7fb0*/  ISETP.GT.AND P0, PT, R0, 0xe, PT ;  /* 0x0000000e0000780c */ /* 0x000fda0003f04270 */
[----:B------:R-:W-:Y:S05]  /*7fc0*/  @P0 BRA `(.L_x_556) ;  /* 0x00000000003c0947 */ /* 0x000fea0003800000 */
[----:B------:R-:W-:-:S13]  /*7fd0*/  ISETP.NE.AND P0, PT, R0, 0xa, PT ;  /* 0x0000000a0000780c */ /* 0x000fda0003f05270 */
[----:B------:R-:W-:Y:S05]  /*7fe0*/  @!P0 BRA `(.L_x_557) ;  /* 0x00000000001c8947 */ /* 0x000fea0003800000 */
[----:B------:R-:W-:-:S13]  /*7ff0*/  ISETP.NE.AND P0, PT, R0, 0xb, PT ;  /* 0x0000000b0000780c */ /* 0x000fda0003f05270 */
[----:B------:R-:W-:Y:S05]  /*8000*/  @P0 BRA `(.L_x_537) ;  /* 0x0000000000440947 */ /* 0x000fea0003800000 */
[----:B---3--:R-:W-:-:S05]  /*8010*/  IMAD.U32 R19, R19, 0x10000, RZ ;  /* 0x0001000013137824 */ /* 0x008fca00078e00ff */
[----:B------:R-:W-:-:S04]  /*8020*/  FSETP.NEU.FTZ.AND P0, PT, R19, RZ, PT ;  /* 0x000000ff1300720b */ /* 0x000fc80003f1d000 */
[----:B------:R-:W-:-:S05]  /*8030*/  SEL R5, RZ, 0x1, !P0 ;  /* 0x00000001ff057807 */ /* 0x000fca0004000000 */
[----:B------:R-:W-:Y:S01]  /*8040*/  STG.E.U8 desc[UR36][R2.64], R5 ;  /* 0x0000000502007986 */ /* 0x000fe2000c101124 */
[----:B------:R-:W-:Y:S05]  /*8050*/  EXIT ;  /* 0x000000000000794d */ /* 0x000fea0003800000 */
.L_x_557:
[----:B---3--:R-:W-:Y:S01]  /*8060*/  IMAD.U32 R19, R19, 0x10000, RZ ;  /* 0x0001000013137824 */ /* 0x008fe200078e00ff */
[----:B------:R-:W-:-:S03]  /*8070*/  CS2R R6, SRZ ;  /* 0x0000000000067805 */ /* 0x000fc6000001ff00 */
[----:B------:R-:W-:-:S06]  /*8080*/  FMUL.FTZ R4, R19, 1 ;  /* 0x3f80000013047820 */ /* 0x000fcc0000410000 */
[----:B------:R-:W0:Y:S02]  /*8090*/  F2F.F64.F32 R4, R4 ;  /* 0x0000000400047310 */ /* 0x000e240000201800 */
[----:B0-----:R-:W-:Y:S01]  /*80a0*/  STG.E.128 desc[UR36][R2.64], R4 ;  /* 0x0000000402007986 */ /* 0x001fe2000c101d24 */
[----:B------:R-:W-:Y:S05]  /*80b0*/  EXIT ;  /* 0x000000000000794d */ /* 0x000fea0003800000 */
.L_x_556:
[----:B------:R-:W-:-:S13]  /*80c0*/  ISETP.NE.AND P0, PT, R0, 0xf, PT ;  /* 0x0000000f0000780c */ /* 0x000fda0003f05270 */
[----:B------:R-:W-:Y:S05]  /*80d0*/  @!P0 BRA `(.L_x_558) ;  /* 0x0000000000e88947 */ /* 0x000fea0003800000 */
[----:B------:R-:W-:-:S13]  /*80e0*/  ISETP.NE.AND P0, PT, R0, 0x17, PT ;  /* 0x000000170000780c */ /* 0x000fda0003f05270 */
[----:B------:R-:W-:Y:S05]  /*80f0*/  @!P0 BRA `(.L_x_559) ;  /* 0x0000000000908947 */ /* 0x000fea0003800000 */
[----:B------:R-:W-:-:S13]  /*8100*/  ISETP.NE.AND P0, PT, R0, 0x18, PT ;  /* 0x000000180000780c */ /* 0x000fda0003f05270 */
[----:B------:R-:W-:Y:S05]  /*8110*/  @!P0 BRA `(.L_x_560) ;  /* 0x0000000000448947 */ /* 0x000fea0003800000 */
.L_x_537:
[----:B------:R-:W-:Y:S01]  /*8120*/  MOV R0, 0x0 ;  /* 0x0000000000007802 */ /* 0x000fe20000000f00 */
[----:B------:R-:W0:Y:S01]  /*8130*/  LDCU.64 UR4, c[0x4][0x158] ;  /* 0x01002b00ff0477ac */ /* 0x000e220008000a00 */
[----:B------:R-:W-:Y:S02]  /*8140*/  IMAD.MOV.U32 R8, RZ, RZ, 0x65 ;  /* 0x00000065ff087424 */ /* 0x000fe400078e00ff */
[----:B------:R1:W2:Y:S01]  /*8150*/  LDC.64 R2, c[0x4][R0] ;  /* 0x0100000000027b82 */ /* 0x0002a20000000a00 */
[----:B------:R-:W4:Y:S01]  /*8160*/  LDCU.64 UR6, c[0x4][0x160] ;  /* 0x01002c00ff0677ac */ /* 0x000f220008000a00 */
[----:B------:R-:W-:Y:S02]  /*8170*/  IMAD.MOV.U32 R12, RZ, RZ, 0x1 ;  /* 0x00000001ff0c7424 */ /* 0x000fe400078e00ff */
[----:B------:R-:W-:Y:S01]  /*8180*/  IMAD.MOV.U32 R13, RZ, RZ, RZ ;  /* 0x000000ffff0d7224 */ /* 0x000fe200078e00ff */
[----:B------:R-:W5:Y:S01]  /*8190*/  LDCU.64 UR8, c[0x4][0x70] ;  /* 0x01000e00ff0877ac */ /* 0x000f620008000a00 */
[----:B0-----:R-:W-:-:S02]  /*81a0*/  IMAD.U32 R4, RZ, RZ, UR4 ;  /* 0x00000004ff047e24 */ /* 0x001fc4000f8e00ff */
[----:B------:R-:W-:Y:S02]  /*81b0*/  IMAD.U32 R5, RZ, RZ, UR5 ;  /* 0x00000005ff057e24 */ /* 0x000fe4000f8e00ff */
[----:B----4-:R-:W-:Y:S02]  /*81c0*/  IMAD.U32 R6, RZ, RZ, UR6 ;  /* 0x00000006ff067e24 */ /* 0x010fe4000f8e00ff */
[----:B------:R-:W-:Y:S02]  /*81d0*/  IMAD.U32 R7, RZ, RZ, UR7 ;  /* 0x00000007ff077e24 */ /* 0x000fe4000f8e00ff */
[----:B-----5:R-:W-:Y:S02]  /*81e0*/  IMAD.U32 R10, RZ, RZ, UR8 ;  /* 0x00000008ff0a7e24 */ /* 0x020fe4000f8e00ff */
[----:B-1----:R-:W-:-:S07]  /*81f0*/  IMAD.U32 R11, RZ, RZ, UR9 ;  /* 0x00000009ff0b7e24 */ /* 0x002fce000f8e00ff */
[----:B------:R-:W-:-:S07]  /*8200*/  LEPC R20, `(.L_x_561) ;  /* 0x000000001014794e */ /* 0x000fce0000000000 */
[----:B--23--:R-:W-:Y:S05]  /*8210*/  CALL.ABS.NOINC R2 ;  /* 0x0000000002007343 */ /* 0x00cfea0003c00000 */
.L_x_561:
[----:B------:R-:W-:Y:S05]  /*8220*/  EXIT ;  /* 0x000000000000794d */ /* 0x000fea0003800000 */
.L_x_560:
[----:B---3--:R-:W-:Y:S01]  /*8230*/  IMAD.U32 R19, R19, 0x10000, RZ ;  /* 0x0001000013137824 */ /* 0x008fe200078e00ff */
        /* <DEDUP_REMOVED lines=12> */
.L_x_563:
[----:B------:R-:W-:Y:S05]  /*8300*/  BSYNC.RECONVERGENT B0 ;  /* 0x0000000000007941 */ /* 0x000fea0003800200 */
.L_x_562:
[----:B------:R-:W-:-:S05]  /*8310*/  LOP3.LUT R5, R0, 0x80, R5, 0xf8, !PT ;  /* 0x0000008000057812 */ /* 0x000fca00078ef805 */
[----:B------:R-:W-:Y:S01]  /*8320*/  STG.E.U8 desc[UR36][R2.64], R5 ;  /* 0x0000000502007986 */ /* 0x000fe2000c101124 */
[----:B------:R-:W-:Y:S05]  /*8330*/  EXIT ;  /* 0x000000000000794d */ /* 0x000fea0003800000 */
.L_x_559:
[----:B---3--:R-:W-:Y:S01]  /*8340*/  IMAD.U32 R5, R19, 0x10000, RZ ;  /* 0x0001000013057824 */ /* 0x008fe200078e00ff */
        /* <DEDUP_REMOVED lines=11> */
.L_x_565:
[----:B------:R-:W-:Y:S01]  /*8400*/  IMAD.MOV.U32 R0, RZ, RZ, 0x7f ;  /* 0x0000007fff007424 */ /* 0x000fe200078e00ff */
[----:B------:R-:W-:-:S04]  /*8410*/  ISETP.GT.U32.AND P0, PT, R4, 0x7f800000, PT ;  /* 0x7f8000000400780c */ /* 0x000fc80003f04070 */
[----:B------:R-:W-:-:S09]  /*8420*/  SEL R0, R0, 0x7c, P0 ;  /* 0x0000007c00007807 */ /* 0x000fd20000000000 */
.L_x_566:
[----:B------:R-:W-:Y:S05]  /*8430*/  BSYNC.RECONVERGENT B0 ;  /* 0x0000000000007941 */ /* 0x000fea0003800200 */
.L_x_564:
[----:B------:R-:W-:-:S04]  /*8440*/  SHF.R.U32.HI R5, RZ, 0x18, R5 ;  /* 0x00000018ff057819 */ /* 0x000fc80000011605 */
[----:B------:R-:W-:-:S05]  /*8450*/  LOP3.LUT R5, R0, 0x80, R5, 0xf8, !PT ;  /* 0x0000008000057812 */ /* 0x000fca00078ef805 */
[----:B------:R-:W-:Y:S01]  /*8460*/  STG.E.U8 desc[UR36][R2.64], R5 ;  /* 0x0000000502007986 */ /* 0x000fe2000c101124 */
[----:B------:R-:W-:Y:S05]  /*8470*/  EXIT ;  /* 0x000000000000794d */ /* 0x000fea0003800000 */
.L_x_558:
[----:B---3--:R-:W-:Y:S01]  /*8480*/  STG.E.U16 desc[UR36][R2.64], R19 ;  /* 0x0000001302007986 */ /* 0x008fe2000c101524 */
[----:B------:R-:W-:Y:S05]  /*8490*/  EXIT ;  /* 0x000000000000794d */ /* 0x000fea0003800000 */
.L_x_567:
        /* <DEDUP_REMOVED lines=14> */
.L_x_7012:


//--------------------- .text._ZN2at6native18elementwise_kernelILi128ELi4EZNS0_22gpu_kernel_impl_nocastIZZZNS0_16tanh_kernel_cudaERNS_18TensorIteratorBaseEENKUlvE0_clEvENKUlvE2_clEvEUlN3c108BFloat16EE_EEvS4_RKT_EUliE_EEviT1_ --------------------------
	.section	.text._ZN2at6native18elementwise_kernelILi128ELi4EZNS0_22gpu_kernel_impl_nocastIZZZNS0_16tanh_kernel_cudaERNS_18TensorIteratorBaseEENKUlvE0_clEvENKUlvE2_clEvEUlN3c108BFloat16EE_EEvS4_RKT_EUliE_EEviT1_,"ax",@progbits
	.align	128
        .global         _ZN2at6native18elementwise_kernelILi128ELi4EZNS0_22gpu_kernel_impl_nocastIZZZNS0_16tanh_kernel_cudaERNS_18TensorIteratorBaseEENKUlvE0_clEvENKUlvE2_clEvEUlN3c108BFloat16EE_EEvS4_RKT_EUliE_EEviT1_
        .type           _ZN2at6native18elementwise_kernelILi128ELi4EZNS0_22gpu_kernel_impl_nocastIZZZNS0_16tanh_kernel_cudaERNS_18TensorIteratorBaseEENKUlvE0_clEvENKUlvE2_clEvEUlN3c108BFloat16EE_EEvS4_RKT_EUliE_EEviT1_,@function
        .size           _ZN2at6native18elementwise_kernelILi128ELi4EZNS0_22gpu_kernel_impl_nocastIZZZNS0_16tanh_kernel_cudaERNS_18TensorIteratorBaseEENKUlvE0_clEvENKUlvE2_clEvEUlN3c108BFloat16EE_EEvS4_RKT_EUliE_EEviT1_,(.L_x_7013 - _ZN2at6native18elementwise_kernelILi128ELi4EZNS0_22gpu_kernel_impl_nocastIZZZNS0_16tanh_kernel_cudaERNS_18TensorIteratorBaseEENKUlvE0_clEvENKUlvE2_clEvEUlN3c108BFloat16EE_EEvS4_RKT_EUliE_EEviT1_)
        .other          _ZN2at6native18elementwise_kernelILi128ELi4EZNS0_22gpu_kernel_impl_nocastIZZZNS0_16tanh_kernel_cudaERNS_18TensorIteratorBaseEENKUlvE0_clEvENKUlvE2_clEvEUlN3c108BFloat16EE_EEvS4_RKT_EUliE_EEviT1_,@"STO_CUDA_ENTRY STV_DEFAULT"
_ZN2at6native18elementwise_kernelILi128ELi4EZNS0_22gpu_kernel_impl_nocastIZZZNS0_16tanh_kernel_cudaERNS_18TensorIteratorBaseEENKUlvE0_clEvENKUlvE2_clEvEUlN3c108BFloat16EE_EEvS4_RKT_EUliE_EEviT1_:
.text._ZN2at6native18elementwise_kernelILi128ELi4EZNS0_22gpu_kernel_impl_nocastIZZZNS0_16tanh_kernel_cudaERNS_18TensorIteratorBaseEENKUlvE0_clEvENKUlvE2_clEvEUlN3c108BFloat16EE_EEvS4_RKT_EUliE_EEviT1_:
[----:B------:R-:W-:Y:S08]  /*0000*/  LDC R1, c[0x0][0x37c] ;  /* 0x0000df00ff017b82 */ /* 0x000ff00000000800 */
[----:B------:R-:W0:Y:S01]  /*0010*/  LDC R2, c[0x0][0x388] ;  /* 0x0000e200ff027b82 */ /* 0x000e220000000800 */
[----:B------:R-:W1:Y:S01]  /*0020*/  S2R R3, SR_TID.X ;  /* 0x0000000000037919 */ /* 0x000e620000002100 */
[----:B------:R-:W2:Y:S06]  /*0030*/  LDCU.64 UR6, c[0x0][0x358] ;  /* 0x00006b00ff0677ac */ /* 0x000eac0008000a00 */
[----:B------:R-:W3:Y:S01]  /*0040*/  S2UR UR4, SR_CTAID.X ;  /* 0x00000000000479c3 */ /* 0x000ee20000002500 */
[----:B0-----:R-:W-:Y:S01]  /*0050*/  ISETP.NE.AND P0, PT, R2, RZ, PT ;  /* 0x000000ff0200720c */ /* 0x001fe20003f05270 */
[----:B---3--:R-:W-:-:S06]  /*0060*/  USHF.L.U32 UR4, UR4, 0x9, URZ ;  /* 0x0000000904047899 */ /* 0x008fcc00080006ff */
[----:B-1----:R-:W-:-:S06]  /*0070*/  LOP3.LUT R3, R3, UR4, RZ, 0xfc, !PT ;  /* 0x0000000403037c12 */ /* 0x002fcc000f8efcff */
[----:B--2---:R-:W-:Y:S05]  /*0080*/  @P0 BRA `(.L_x_568) ;  /* 0x0000000000c00947 */ /* 0x004fea0003800000 */
[----:B------:R-:W0:Y:S01]  /*0090*/  LDCU UR4, c[0x0][0x380] ;  /* 0x00007000ff0477ac */ /* 0x000e220008000800 */
[----:B------:R-:W-:Y:S04]  /*00a0*/  BSSY.RECONVERGENT B0, `(.L_x_569) ;  /* 0x0000023000007945 */ /* 0x000fe80003800200 */
[----:B------:R-:W-:Y:S01]  /*00b0*/  BSSY.RELIABLE B1, `(.L_x_570) ;  /* 0x0000019000017945 */ /* 0x000fe20003800100 */
[----:B0-----:R-:W-:-:S13]  /*00c0*/  ISETP.GE.AND P0, PT, R3, UR4, PT ;  /* 0x0000000403007c0c */ /* 0x001fda000bf06270 */
[----:B------:R-:W-:Y:S05]  /*00d0*/  @P0 BRA `(.L_x_571) ;  /* 0x00000000004c0947 */ /* 0x000fea0003800000 */
[----:B------:R-:W0:Y:S02]  /*00e0*/  LDC.64 R4, c[0x0][0x588] ;  /* 0x00016200ff047b82 */ /* 0x000e240000000a00 */
[----:B0-----:R-:W2:Y:S06]  /*00f0*/  LDG.E.U16 R4, desc[UR6][R4.64] ;  /* 0x0000000604047981 */ /* 0x001eac000c1e1500 */
[----:B------:R-:W0:Y:S01]  /*0100*/  LDC.64 R6, c[0x0][0x580] ;  /* 0x00016000ff067b82 */ /* 0x000e220000000a00 */
[----:B------:R-:W-:-:S04]  /*0110*/  IADD3 R3, PT, PT, R3, 0x80, RZ ;  /* 0x0000008003037810 */ /* 0x000fc80007ffe0ff */
[----:B------:R-:W-:-:S13]  /*0120*/  ISETP.GE.AND P0, PT, R3, UR4, PT ;  /* 0x0000000403007c0c */ /* 0x000fda000bf06270 */
[----:B------:R-:W-:Y:S05]  /*0130*/  @P0 BREAK.RELIABLE B1 ;  /* 0x0000000000010942 */ /* 0x000fea0003800100 */
[----:B--2---:R-:W-:-:S06]  /*0140*/  SHF.L.U32 R0, R4, 0x10, RZ ;  /* 0x0000001004007819 */ /* 0x004fcc00000006ff */
[----:B------:R-:W1:Y:S02]  /*0150*/  MUFU.TANH R0, R0 ;  /* 0x0000000000007308 */ /* 0x000e640000002400 */
[----:B-1----:R-:W-:-:S05]  /*0160*/  F2FP.BF16.F32.PACK_AB R2, RZ, R0 ;  /* 0x00000000ff02723e */ /* 0x002fca00000010ff */
[----:B0-----:R0:W-:Y:S01]  /*0170*/  STG.E.U16 desc[UR6][R6.64], R2 ;  /* 0x0000000206007986 */ /* 0x0011e2000c101506 */
[----:B------:R-:W-:Y:S05]  /*0180*/  @P0 BRA `(.L_x_572) ;  /* 0x0000000000500947 */ /* 0x000fea0003800000 */
[----:B------:R-:W1:Y:S02]  /*0190*/  LDC.64 R4, c[0x0][0x588] ;  /* 0x00016200ff047b82 */ /* 0x000e640000000a00 */
[----:B-1----:R-:W2:Y:S06]  /*01a0*/  LDG.E.U16 R4, desc[UR6][R4.64] ;  /* 0x0000000604047981 */ /* 0x002eac000c1e1500 */
[----:B0-----:R-:W0:Y:S01]  /*01b0*/  LDC.64 R6, c[0x0][0x580] ;  /* 0x00016000ff067b82 */ /* 0x001e220000000a00 */
[----:B------:R-:W-:Y:S02]  /*01c0*/  IADD3 R3, PT, PT, R3, 0x80, RZ ;  /* 0x0000008003037810 */ /* 0x000fe40007ffe0ff */
[----:B--2---:R-:W-:-:S06]  /*01d0*/  SHF.L.U32 R0, R4, 0x10, RZ ;  /* 0x0000001004007819 */ /* 0x004fcc00000006ff */
[----:B------:R-:W1:Y:S02]  /*01e0*/  MUFU.TANH R0, R0 ;  /* 0x0000000000007308 */ /* 0x000e640000002400 */
[----:B-1----:R-:W-:-:S05]  /*01f0*/  F2FP.BF16.F32.PACK_AB R2, RZ, R0 ;  /* 0x00000000ff02723e */ /* 0x002fca00000010ff */
[----:B0-----:R0:W-:Y:S02]  /*0200*/  STG.E.U16 desc[UR6][R6.64], R2 ;  /* 0x0000000206007986 */ /* 0x0011e4000c101506 */
.L_x_571:
[----:B------:R-:W-:-:S13]  /*0210*/  ISETP.GE.AND P0, PT, R3, UR4, PT ;  /* 0x0000000403007c0c */ /* 0x000fda000bf06270 */
[----:B------:R-:W-:Y:S05]  /*0220*/  @P0 BREAK.RELIABLE B1 ;  /* 0x0000000000010942 */ /* 0x000fea0003800100 */
[----:B------:R-:W-:Y:S05]  /*0230*/  @P0 BRA `(.L_x_572) ;  /* 0x0000000000240947 */ /* 0x000fea0003800000 */
[----:B------:R-:W-:Y:S05]  /*0240*/  BSYNC.RELIABLE B1 ;  /* 0x0000000000017941 */ /* 0x000fea0003800100 */
.L_x_570:
        /* <DEDUP_REMOVED lines=8> */
.L_x_572:
[----:B------:R-:W-:Y:S05]  /*02d0*/  BSYNC.RECONVERGENT B0 ;  /* 0x0000000000007941 */ /* 0x000fea0003800200 */
.L_x_569:
[----:B------:R-:W-:Y:S05]  /*02e0*/  WARPSYNC.ALL ;  /* 0x0000000000007948 */ /* 0x000fea0003800000 */
[----:B------:R-:W-:-:S13]  /*02f0*/  ISETP.GE.AND P0, PT, R3, UR4, PT ;  /* 0x0000000403007c0c */ /* 0x000fda000bf06270 */
[----:B------:R-:W-:Y:S05]  /*0300*/  @P0 EXIT ;  /* 0x000000000000094d */ /* 0x000fea0003800000 */
[----:B01----:R-:W0:Y:S02]  /*0310*/  LDC.64 R2, c[0x0][0x588] ;  /* 0x00016200ff027b82 */ /* 0x003e240000000a00 */
[----:B0-----:R-:W2:Y:S06]  /*0320*/  LDG.E.U16 R2, desc[UR6][R2.64] ;  /* 0x0000000602027981 */ /* 0x001eac000c1e1500 */
[----:B------:R-:W0:Y:S01]  /*0330*/  LDC.64 R4, c[0x0][0x580] ;  /* 0x00016000ff047b82 */ /* 0x000e220000000a00 */
[----:B--2---:R-:W-:-:S06]  /*0340*/  SHF.L.U32 R0, R2, 0x10, RZ ;  /* 0x0000001002007819 */ /* 0x004fcc00000006ff */
[----:B------:R-:W1:Y:S02]  /*0350*/  MUFU.TANH R0, R0 ;  /* 0x0000000000007308 */ /* 0x000e640000002400 */
[----:B-1----:R-:W-:-:S05]  /*0360*/  F2FP.BF16.F32.PACK_AB R3, RZ, R0 ;  /* 0x00000000ff03723e */ /* 0x002fca00000010ff */
[----:B0-----:R-:W-:Y:S01]  /*0370*/  STG.E.U16 desc[UR6][R4.64], R3 ;  /* 0x0000000304007986 */ /* 0x001fe2000c101506 */
[----:B------:R-:W-:Y:S05]  /*0380*/  EXIT ;  /* 0x000000000000794d */ /* 0x000fea0003800000 */
.L_x_568:
[----:B------:R-:W0:Y:S01]  /*0390*/  LDCU UR4, c[0x0][0x380] ;  /* 0x00007000ff0477ac */ /* 0x000e220008000800 */
[----:B------:R-:W-:Y:S01]  /*03a0*/  IADD3 R2, PT, PT, R2, -0x1, RZ ;  /* 0xffffffff02027810 */ /* 0x000fe20007ffe0ff */
[----:B------:R-:W-:Y:S04]  /*03b0*/  BSSY.RECONVERGENT B0, `(.L_x_573) ;  /* 0x00003ac000007945 */ /* 0x000fe80003800200 */
[----:B------:R-:W-:Y:S01]  /*03c0*/  BSSY.RELIABLE B1, `(.L_x_574) ;  /* 0x0000275000017945 */ /* 0x000fe20003800100 */
[----:B------:R-:W-:-:S05]  /*03d0*/  VIMNMX.U32 R0, PT, PT, R2, 0x18, PT ;  /* 0x0000001802007848 */ /* 0x000fca0003fe0000 */
[----:B------:R-:W-:Y:S01]  /*03e0*/  VIADD R0, R0, 0x1 ;  /* 0x0000000100007836 */ /* 0x000fe20000000000 */
[----:B0-----:R-:W-:-:S13]  /*03f0*/  ISETP.GE.AND P0, PT, R3, UR4, PT ;  /* 0x0000000403007c0c */ /* 0x001fda000bf06270 */
[----:B------:R-:W-:Y:S05]  /*0400*/  @P0 BRA `(.L_x_575) ;  /* 0x0000002400b40947 */ /* 0x000fea0003800000 */
[----:B------:R-:W0:Y:S01]  /*0410*/  LDCU.64 UR8, c[0x0][0x390] ;  /* 0x00007200ff0877ac */ /* 0x000e220008000a00 */
[----:B------:R-:W-:Y:S01]  /*0420*/  HFMA2 R4, -RZ, RZ, 0, 0 ;  /* 0x00000000ff047431 */ /* 0x000fe200000001ff */
[----:B------:R-:W-:Y:S01]  /*0430*/  MOV R5, R3 ;  /* 0x0000000300057202 */ /* 0x000fe20000000f00 */
[----:B------:R-:W1:Y:S01]  /*0440*/  LDCU UR5, c[0x0][0x38c] ;  /* 0x00007180ff0577ac */ /* 0x000e620008000800 */
[----:B------:R-:W-:Y:S01]  /*0450*/  ISETP.NE.AND P0, PT, R2, RZ, PT ;  /* 0x000000ff0200720c */ /* 0x000fe20003f05270 */
[----:B------:R-:W2:Y:S01]  /*0460*/  LDCU.64 UR10, c[0x0][0x4b8] ;  /* 0x00009700ff0a77ac */ /* 0x000ea20008000a00 */
[----:B0-----:R-:W-:-:S05]  /*0470*/  IMAD.HI.U32 R6, R3, UR8, R4 ;  /* 0x0000000803067c27 */ /* 0x001fca000f8e0004 */
[----:B------:R-:W-:-:S04]  /*0480*/  SHF.R.U32.HI R7, RZ, UR9, R6 ;  /* 0x00000009ff077c19 */ /* 0x000fc80008011606 */
[----:B------:R-:W-:-:S05]  /*0490*/  IADD3 R4, PT, PT, -R7, RZ, RZ ;  /* 0x000000ff07047210 */ /* 0x000fca0007ffe1ff */
[----:B-1----:R-:W-:-:S04]  /*04a0*/  IMAD R4, R4, UR5, R3 ;  /* 0x0000000504047c24 */ /* 0x002fc8000f8e0203 */
[C---:B--2---:R-:W-:Y:S02]  /*04b0*/  IMAD R5, R4.reuse, UR10, RZ ;  /* 0x0000000a04057c24 */ /* 0x044fe4000f8e02ff */
[----:B------:R-:W-:Y:S01]  /*04c0*/  IMAD R4, R4, UR11, RZ ;  /* 0x0000000b04047c24 */ /* 0x000fe2000f8e02ff */
[----:B------:R-:W-:Y:S06]  /*04d0*/  @!P0 BRA `(.L_x_576) ;  /* 0x0000001000748947 */ /* 0x000fec0003800000 */
[----:B------:R-:W0:Y:S01]  /*04e0*/  LDCU.64 UR8, c[0x0][0x398] ;  /* 0x00007300ff0877ac */ /* 0x000e220008000a00 */
[----:B------:R-:W-:Y:S02]  /*04f0*/  MOV R6, RZ ;  /* 0x000000ff00067202 */ /* 0x000fe40000000f00 */
[----:B------:R-:W-:Y:S01]  /*0500*/  ISETP.NE.AND P0, PT, R0, 0x2, PT ;  /* 0x000000020000780c */ /* 0x000fe20003f05270 */
[----:B------:R-:W1:Y:S01]  /*0510*/  LDCU UR5, c[0x0][0x3a0] ;  /* 0x00007400ff0577ac */ /* 0x000e620008000800 */
[----:B------:R-:W2:Y:S01]  /*0520*/  LDCU.64 UR10, c[0x0][0x4c0] ;  /* 0x00009800ff0a77ac */ /* 0x000ea20008000a00 */
[----:B0-----:R-:W-:-:S05]  /*0530*/  IMAD.HI.U32 R8, R7, UR9, R6 ;  /* 0x0000000907087c27 */ /* 0x001fca000f8e0006 */
[----:B-1----:R-:W-:-:S04]  /*0540*/  SHF.R.U32.HI R9, RZ, UR5, R8 ;  /* 0x00000005ff097c19 */ /* 0x002fc80008011608 */
[----:B------:R-:W-:-:S05]  /*0550*/  IADD3 R6, PT, PT, -R9, RZ, RZ ;  /* 0x000000ff09067210 */ /* 0x000fca0007ffe1ff */
[----:B------:R-:W-:-:S04]  /*0560*/  IMAD R6, R6, UR8, R7 ;  /* 0x0000000806067c24 */ /* 0x000fc8000f8e0207 */
[C---:B--2---:R-:W-:Y:S02]  /*0570*/  IMAD R5, R6.reuse, UR10, R5 ;  /* 0x0000000a06057c24 */ /* 0x044fe4000f8e0205 */
[----:B------:R-:W-:Y:S01]  /*0580*/  IMAD R4, R6, UR11, R4 ;  /* 0x0000000b06047c24 */ /* 0x000fe2000f8e0204 */
[----:B------:R-:W-:Y:S06]  /*0590*/  @!P0 BRA `(.L_x_576) ;  /* 0x0000001000448947 */ /* 0x000fec0003800000 */
[----:B------:R-:W0:Y:S01]  /*05a0*/  LDCU.64 UR8, c[0x0][0x3a8] ;  /* 0x00007500ff0877ac */ /* 0x000e220008000a00 */
[----:B------:R-:W-:Y:S01]  /*05b0*/  HFMA2 R8, -RZ, RZ, 0, 0 ;  /* 0x00000000ff087431 */ /* 0x000fe200000001ff */
[----:B------:R-:W-:Y:S01]  /*05c0*/  ISETP.NE.AND P0, PT, R0, 0x3, PT ;  /* 0x000000030000780c */ /* 0x000fe20003f05270 */
[----:B------:R-:W1:Y:S01]  /*05d0*/  LDCU UR5, c[0x0][0x3a4] ;  /* 0x00007480ff0577ac */ /* 0x000e620008000800 */
[----:B------:R-:W2:Y:S02]  /*05e0*/  LDCU.64 UR10, c[0x0][0x4c8] ;  /* 0x00009900ff0a77ac */ /* 0x000ea40008000a00 */
[----:B0-----:R-:W-:-:S05]  /*05f0*/  IMAD.HI.U32 R6, R9, UR8, R8 ;  /* 0x0000000809067c27 */ /* 0x001fca000f8e0008 */
[----:B------:R-:W-:-:S04]  /*0600*/  SHF.R.U32.HI R7, RZ, UR9, R6 ;  /* 0x00000009ff077c19 */ /* 0x000fc80008011606 */
[----:B------:R-:W-:-:S05]  /*0610*/  IADD3 R8, PT, PT, -R7, RZ, RZ ;  /* 0x000000ff07087210 */ /* 0x000fca0007ffe1ff */
[----:B-1----:R-:W-:-:S04]  /*0620*/  IMAD R8, R8, UR5, R9 ;  /* 0x0000000508087c24 */ /* 0x002fc8000f8e0209 */
[C---:B--2---:R-:W-:Y:S02]  /*0630*/  IMAD R5, R8.reuse, UR10, R5 ;  /* 0x0000000a08057c24 */ /* 0x044fe4000f8e0205 */
[----:B------:R-:W-:Y:S01]  /*0640*/  IMAD R4, R8, UR11, R4 ;  /* 0x0000000b08047c24 */ /* 0x000fe2000f8e0204 */
[----:B------:R-:W-:Y:S06]  /*0650*/  @!P0 BRA `(.L_x_576) ;  /* 0x0000001000148947 */ /* 0x000fec0003800000 */
[----:B------:R-:W0:Y:S01]  /*0660*/  LDCU.64 UR8, c[0x0][0x3b0] ;  /* 0x00007600ff0877ac */ /* 0x000e220008000a00 */
[----:B------:R-:W-:Y:S01]  /*0670*/  IMAD.MOV.U32 R6, RZ, RZ, RZ ;  /* 0x000000ffff067224 */ /* 0x000fe200078e00ff */
        /* <DEDUP_REMOVED lines=11> */
[----:B------:R-:W-:Y:S02]  /*0730*/  MOV R8, RZ ;  /* 0x000000ff00087202 */ /* 0x000fe40000000f00 */
[----:B------:R-:W-:Y:S01]  /*0740*/  ISETP.NE.AND P0, PT, R0, 0x5, PT ;  /* 0x000000050000780c */ /* 0x000fe20003f05270 */
[----:B------:R-:W1:Y:S01]  /*0750*/  LDCU UR5, c[0x0][0x3bc] ;  /* 0x00007780ff0577ac */ /* 0x000e620008000800 */
[----:B------:R-:W2:Y:S01]  /*0760*/  LDCU.64 UR10, c[0x0][0x4d8] ;  /* 0x00009b00ff0a77ac */ /* 0x000ea20008000a00 */
        /* <DEDUP_REMOVED lines=223> */
[----:B------:R-:W-:Y:S01]  /*1560*/  ISETP.NE.AND P0, PT, R0, 0x18, PT ;  /* 0x000000180000780c */ /* 0x000fe20003f05270 */
[----:B------:R-:W0:Y:S01]  /*1570*/  LDCU.64 UR8, c[0x0][0x4a0] ;  /* 0x00009400ff0877ac */ /* 0x000e220008000a00 */
[----:B------:R-:W-:Y:S01]  /*1580*/  MOV R6, RZ ;  /* 0x000000ff00067202 */ /* 0x000fe20000000f00 */
[----:B------:R-:W1:Y:S01]  /*1590*/  LDCU UR5, c[0x0][0x4a8] ;  /* 0x00009500ff0577ac */ /* 0x000e620008000800 */
[----:B------:R-:W2:Y:S09]  /*15a0*/  LDCU.64 UR10, c[0x0][0x570] ;  /* 0x0000ae00ff0a77ac */ /* 0x000eb20008000a00 */
[----:B------:R-:W3:Y:S01]  /*15b0*/  @P0 LDC.64 R14, c[0x0][0x4b0] ;  /* 0x00012c00ff0e0b82 */ /* 0x000ee20000000a00 */
[----:B0-----:R-:W-:-:S07]  /*15c0*/  IMAD.HI.U32 R10, R7, UR9, R6 ;  /* 0x00000009070a7c27 */ /* 0x001fce000f8e0006 */
[----:B------:R-:W0:Y:S01]  /*15d0*/  @P0 LDC R17, c[0x0][0x4ac] ;  /* 0x00012b00ff110b82 */ /* 0x000e220000000800 */
[----:B-1----:R-:W-:Y:S01]  /*15e0*/  SHF.R.U32.HI R11, RZ, UR5, R10 ;  /* 0x00000005ff0b7c19 */ /* 0x002fe2000801160a */
[----:B------:R-:W-:-:S03]  /*15f0*/  @P0 IMAD.MOV.U32 R10, RZ, RZ, RZ ;  /* 0x000000ffff0a0224 */ /* 0x000fc600078e00ff */
[----:B------:R-:W-:-:S03]  /*1600*/  IADD3 R13, PT, PT, -R11, RZ, RZ ;  /* 0x000000ff0b0d7210 */ /* 0x000fc60007ffe1ff */
[----:B------:R-:W1:Y:S01]  /*1610*/  @P0 LDC.64 R8, c[0x0][0x578] ;  /* 0x00015e00ff080b82 */ /* 0x000e620000000a00 */
[----:B---3--:R-:W-:-:S05]  /*1620*/  @P0 IMAD.HI.U32 R6, R11, R14, R10 ;  /* 0x0000000e0b060227 */ /* 0x008fca00078e000a */
[----:B------:R-:W-:Y:S01]  /*1630*/  @P0 SHF.R.U32.HI R10, RZ, R15, R6 ;  /* 0x0000000fff0a0219 */ /* 0x000fe20000011606 */
[----:B------:R-:W-:-:S03]  /*1640*/  IMAD R6, R13, UR8, R7 ;  /* 0x000000080d067c24 */ /* 0x000fc6000f8e0207 */
[----:B------:R-:W-:Y:S01]  /*1650*/  @P0 IADD3 R10, PT, PT, -R10, RZ, RZ ;  /* 0x000000ff0a0a0210 */ /* 0x000fe20007ffe1ff */
[C---:B--2---:R-:W-:Y:S02]  /*1660*/  IMAD R5, R6.reuse, UR10, R5 ;  /* 0x0000000a06057c24 */ /* 0x044fe4000f8e0205 */
[----:B------:R-:W-:Y:S02]  /*1670*/  IMAD R4, R6, UR11, R4 ;  /* 0x0000000b06047c24 */ /* 0x000fe4000f8e0204 */
[----:B0-----:R-:W-:-:S04]  /*1680*/  @P0 IMAD R10, R10, R17, R11 ;  /* 0x000000110a0a0224 */ /* 0x001fc800078e020b */
[C---:B-1----:R-:W-:Y:S02]  /*1690*/  @P0 IMAD R5, R10.reuse, R8, R5 ;  /* 0x000000080a050224 */ /* 0x042fe400078e0205 */
[----:B------:R-:W-:-:S07]  /*16a0*/  @P0 IMAD R4, R10, R9, R4 ;  /* 0x000000090a040224 */ /* 0x000fce00078e0204 */
.L_x_576:
[----:B------:R-:W0:Y:S02]  /*16b0*/  LDCU.128 UR8, c[0x0][0x580] ;  /* 0x0000b000ff0877ac */ /* 0x000e240008000c00 */
[----:B0-----:R-:W-:-:S04]  /*16c0*/  IADD3 R6, P0, PT, R4, UR10, RZ ;  /* 0x0000000a04067c10 */ /* 0x001fc8000ff1e0ff */
[----:B------:R-:W-:-:S05]  /*16d0*/  IADD3.X R7, PT, PT, RZ, UR11, RZ, P0, !PT ;  /* 0x0000000bff077c10 */ /* 0x000fca00087fe4ff */
[----:B------:R-:W2:Y:S01]  /*16e0*/  LDG.E.U16 R6, desc[UR6][R6.64] ;  /* 0x0000000606067981 */ /* 0x000ea2000c1e1500 */
[----:B------:R-:W-:Y:S02]  /*16f0*/  IADD3 R4, P0, PT, R5, UR8, RZ ;  /* 0x0000000805047c10 */ /* 0x000fe4000ff1e0ff */
[----:B------:R-:W-:Y:S02]  /*1700*/  IADD3 R3, PT, PT, R3, 0x80, RZ ;  /* 0x0000008003037810 */ /* 0x000fe40007ffe0ff */
[----:B------:R-:W-:Y:S02]  /*1710*/  IADD3.X R5, PT, PT, RZ, UR9, RZ, P0, !PT ;  /* 0x00000009ff057c10 */ /* 0x000fe400087fe4ff */
[----:B------:R-:W-:-:S13]  /*1720*/  ISETP.GE.AND P0, PT, R3, UR4, PT ;  /* 0x0000000403007c0c */ /* 0x000fda000bf06270 */
[----:B------:R-:W-:Y:S05]  /*1730*/  @P0 BREAK.RELIABLE B1 ;  /* 0x0000000000010942 */ /* 0x000fea0003800100 */
[----:B--2---:R-:W-:-:S06]  /*1740*/  SHF.L.U32 R8, R6, 0x10, RZ ;  /* 0x0000001006087819 */ /* 0x004fcc00000006ff */
[----:B------:R-:W0:Y:S02]  /*1750*/  MUFU.TANH R8, R8 ;  /* 0x0000000800087308 */ /* 0x000e240000002400 */
[----:B0-----:R-:W-:-:S05]  /*1760*/  F2FP.BF16.F32.PACK_AB R7, RZ, R8 ;  /* 0x00000008ff07723e */ /* 0x001fca00000010ff */
[----:B------:R0:W-:Y:S01]  /*1770*/  STG.E.U16 desc[UR6][R4.64], R7 ;  /* 0x0000000704007986 */ /* 0x0001e2000c101506 */
[----:B------:R-:W-:Y:S05]  /*1780*/  @P0 BRA `(.L_x_577) ;  /* 0x0000002400b80947 */ /* 0x000fea0003800000 */
[----:B------:R-:W1:Y:S01]  /*1790*/  LDCU.64 UR8, c[0x0][0x390] ;  /* 0x00007200ff0877ac */ /* 0x000e620008000a00 */
[----:B0-----:R-:W-:Y:S01]  /*17a0*/  HFMA2 R4, -RZ, RZ, 0, 0 ;  /* 0x00000000ff047431 */ /* 0x001fe200000001ff */
[----:B------:R-:W-:Y:S01]  /*17b0*/  MOV R5, R3 ;  /* 0x0000000300057202 */ /* 0x000fe20000000f00 */
[----:B------:R-:W0:Y:S01]  /*17c0*/  LDCU UR5, c[0x0][0x38c] ;  /* 0x00007180ff0577ac */ /* 0x000e220008000800 */
[----:B------:R-:W-:Y:S01]  /*17d0*/  ISETP.NE.AND P0, PT, R2, RZ, PT ;  /* 0x000000ff0200720c */ /* 0x000fe20003f05270 */
[----:B------:R-:W2:Y:S01]  /*17e0*/  LDCU.64 UR10, c[0x0][0x4b8] ;  /* 0x00009700ff0a77ac */ /* 0x000ea20008000a00 */
[----:B-1----:R-:W-:-:S05]  /*17f0*/  IMAD.HI.U32 R6, R3, UR8, R4 ;  /* 0x0000000803067c27 */ /* 0x002fca000f8e0004 */
[----:B------:R-:W-:-:S05]  /*1800*/  SHF.R.U32.HI R7, RZ, UR9, R6 ;  /* 0x00000009ff077c19 */ /* 0x000fca0008011606 */
[----:B------:R-:W-:-:S04]  /*1810*/  IMAD.MOV R4, RZ, RZ, -R7 ;  /* 0x000000ffff047224 */ /* 0x000fc800078e0a07 */
[----:B0-----:R-:W-:-:S04]  /*1820*/  IMAD R4, R4, UR5, R3 ;  /* 0x0000000504047c24 */ /* 0x001fc8000f8e0203 */
        /* <DEDUP_REMOVED lines=105> */
[----:B-1----:R-:W-:-:S05]  /*1ec0*/  SHF.R.U32.HI R9, RZ, UR5, R8 ;  /* 0x00000005ff097c19 */ /* 0x002fca0008011608 */
[----:B------:R-:W-:-:S04]  /*1ed0*/  IMAD.MOV R6, RZ, RZ, -R9 ;  /* 0x000000ffff067224 */ /* 0x000fc800078e0a09 */
        /* <DEDUP_REMOVED lines=106> */
[----:B------:R-:W-:-:S05]  /*2580*/  SHF.R.U32.HI R7, RZ, UR9, R6 ;  /* 0x00000009ff077c19 */ /* 0x000fca0008011606 */
[----:B------:R-:W-:-:S04]  /*2590*/  IMAD.MOV R8, RZ, RZ, -R7 ;  /* 0x000000ffff087224 */ /* 0x000fc800078e0a07 */
        /* <DEDUP_REMOVED lines=54> */
[----:B------:R-:W-:Y:S01]  /*2900*/  IMAD.MOV.U32 R6, RZ, RZ, RZ ;  /* 0x000000ffff067224 */ /* 0x000fe200078e00ff */
[----:B------:R-:W1:Y:S01]  /*2910*/  LDCU UR5, c[0x0][0x4a8] ;  /* 0x00009500ff0577ac */ /* 0x000e620008000800 */
[----:B------:R-:W2:Y:S09]  /*2920*/  LDCU.64 UR10, c[0x0][0x570] ;  /* 0x0000ae00ff0a77ac */ /* 0x000eb20008000a00 */
[----:B------:R-:W3:Y:S01]  /*2930*/  @P0 LDC.64 R14, c[0x0][0x4b0] ;  /* 0x00012c00ff0e0b82 */ /* 0x000ee20000000a00 */
[----:B0-----:R-:W-:-:S07]  /*2940*/  IMAD.HI.U32 R10, R7, UR9, R6 ;  /* 0x00000009070a7c27 */ /* 0x001fce000f8e0006 */
[----:B------:R-:W0:Y:S01]  /*2950*/  @P0 LDC R17, c[0x0][0x4ac] ;  /* 0x00012b00ff110b82 */ /* 0x000e220000000800 */
[----:B-1----:R-:W-:Y:S02]  /*2960*/  SHF.R.U32.HI R11, RZ, UR5, R10 ;  /* 0x00000005ff0b7c19 */ /* 0x002fe4000801160a */
[----:B------:R-:W-:Y:S02]  /*2970*/  @P0 MOV R10, RZ ;  /* 0x000000ff000a0202 */ /* 0x000fe40000000f00 */
        /* <DEDUP_REMOVED lines=11> */
.L_x_578:
[----:B------:R-:W0:Y:S02]  /*2a30*/  LDCU.128 UR8, c[0x0][0x580] ;  /* 0x0000b000ff0877ac */ /* 0x000e240008000c00 */
[----:B0-----:R-:W-:-:S04]  /*2a40*/  IADD3 R6, P0, PT, R4, UR10, RZ ;  /* 0x0000000a04067c10 */ /* 0x001fc8000ff1e0ff */
[----:B------:R-:W-:-:S05]  /*2a50*/  IADD3.X R7, PT, PT, RZ, UR11, RZ, P0, !PT ;  /* 0x0000000bff077c10 */ /* 0x000fca00087fe4ff */
[----:B------:R-:W2:Y:S01]  /*2a60*/  LDG.E.U16 R6, desc[UR6][R6.64] ;  /* 0x0000000606067981 */ /* 0x000ea2000c1e1500 */
[----:B------:R-:W-:Y:S02]  /*2a70*/  IADD3 R4, P0, PT, R5, UR8, RZ ;  /* 0x0000000805047c10 */ /* 0x000fe4000ff1e0ff */
[----:B------:R-:W-:Y:S02]  /*2a80*/  IADD3 R3, PT, PT, R3, 0x80, RZ ;  /* 0x0000008003037810 */ /* 0x000fe40007ffe0ff */
[----:B------:R-:W-:Y:S02]  /*2a90*/  IADD3.X R5, PT, PT, RZ, UR9, RZ, P0, !PT ;  /* 0x00000009ff057c10 */ /* 0x000fe400087fe4ff */
[----:B--2---:R-:W-:-:S06]  /*2aa0*/  SHF.L.U32 R8, R6, 0x10, RZ ;  /* 0x0000001006087819 */ /* 0x004fcc00000006ff */
[----:B------:R-:W0:Y:S02]  /*2ab0*/  MUFU.TANH R8, R8 ;  /* 0x0000000800087308 */ /* 0x000e240000002400 */
[----:B0-----:R-:W-:-:S05]  /*2ac0*/  F2FP.BF16.F32.PACK_AB R7, RZ, R8 ;  /* 0x00000008ff07723e */ /* 0x001fca00000010ff */
[----:B------:R0:W-:Y:S02]  /*2ad0*/  STG.E.U16 desc[UR6][R4.64], R7 ;  /* 0x0000000704007986 */ /* 0x0001e4000c101506 */
.L_x_575:
[----:B------:R-:W-:-:S13]  /*2ae0*/  ISETP.GE.AND P0, PT, R3, UR4, PT ;  /* 0x0000000403007c0c */ /* 0x000fda000bf06270 */
[----:B------:R-:W-:Y:S05]  /*2af0*/  @P0 BREAK.RELIABLE B1 ;  /* 0x0000000000010942 */ /* 0x000fea0003800100 */
[----:B------:R-:W-:Y:S05]  /*2b00*/  @P0 BRA `(.L_x_577) ;  /* 0x0000001000d80947 */ /* 0x000fea0003800000 */
[----:B------:R-:W-:Y:S05]  /*2b10*/  BSYNC.RELIABLE B1 ;  /* 0x0000000000017941 */ /* 0x000fea0003800100 */
.L_x_574:
[----:B------:R-:W1:Y:S01]  /*2b20*/  LDCU.64 UR8, c[0x0][0x390] ;  /* 0x00007200ff0877ac */ /* 0x000e620008000a00 */
[----:B0-----:R-:W-:Y:S01]  /*2b30*/  MOV R4, RZ ;  /* 0x000000ff00047202 */ /* 0x001fe20000000f00 */
[----:B------:R-:W-:Y:S01]  /*2b40*/  IMAD.MOV.U32 R5, RZ, RZ, R3 ;  /* 0x000000ffff057224 */ /* 0x000fe200078e0003 */
[----:B------:R-:W-:Y:S01]  /*2b50*/  ISETP.NE.AND P0, PT, R2, RZ, PT ;  /* 0x000000ff0200720c */ /* 0x000fe20003f05270 */
[----:B------:R-:W0:Y:S01]  /*2b60*/  LDCU UR5, c[0x0][0x38c] ;  /* 0x00007180ff0577ac */ /* 0x000e220008000800 */
[----:B------:R-:W2:Y:S01]  /*2b70*/  LDCU.64 UR10, c[0x0][0x4b8] ;  /* 0x00009700ff0a77ac */ /* 0x000ea20008000a00 */
[----:B-1----:R-:W-:-:S05]  /*2b80*/  IMAD.HI.U32 R6, R3, UR8, R4 ;  /* 0x0000000803067c27 */ /* 0x002fca000f8e0004 */
[----:B------:R-:W-:-:S04]  /*2b90*/  SHF.R.U32.HI R7, RZ, UR9, R6 ;  /* 0x00000009ff077c19 */ /* 0x000fc80008011606 */
[----:B------:R-:W-:-:S05]  /*2ba0*/  IADD3 R4, PT, PT, -R7, RZ, RZ ;  /* 0x000000ff07047210 */ /* 0x000fca0007ffe1ff */
[----:B0-----:R-:W-:-:S04]  /*2bb0*/  IMAD R4, R4, UR5, R3 ;  /* 0x0000000504047c24 */ /* 0x001fc8000f8e0203 */
[C---:B--2---:R-:W-:Y:S02]  /*2bc0*/  IMAD R5, R4.reuse, UR10, RZ ;  /* 0x0000000a04057c24 */ /* 0x044fe4000f8e02ff */
[----:B------:R-:W-:Y:S01]  /*2bd0*/  IMAD R4, R4, UR11, RZ ;  /* 0x0000000b04047c24 */ /* 0x000fe2000f8e02ff */
        /* <DEDUP_REMOVED lines=265> */
[----:B------:R-:W-:Y:S01]  /*3c70*/  ISETP.NE.AND P0, PT, R0, 0x18, PT ;  /* 0x000000180000780c */ /* 0x000fe20003f05270 */
[----:B------:R-:W0:Y:S01]  /*3c80*/  LDCU.64 UR8, c[0x0][0x4a0] ;  /* 0x00009400ff0877ac */ /* 0x000e220008000a00 */
[----:B------:R-:W-:Y:S01]  /*3c90*/  HFMA2 R6, -RZ, RZ, 0, 0 ;  /* 0x00000000ff067431 */ /* 0x000fe200000001ff */
        /* <DEDUP_REMOVED lines=18> */
.L_x_579:
        /* <DEDUP_REMOVED lines=11> */
.L_x_577:
[----:B------:R-:W-:Y:S05]  /*3e70*/  BSYNC.RECONVERGENT B0 ;  /* 0x0000000000007941 */ /* 0x000fea0003800200 */
.L_x_573:
[----:B------:R-:W-:Y:S05]  /*3e80*/  WARPSYNC.ALL ;  /* 0x0000000000007948 */ /* 0x000fea0003800000 */
[----:B------:R-:W-:-:S13]  /*3e90*/  ISETP.GE.AND P0, PT, R3, UR4, PT ;  /* 0x0000000403007c0c */ /* 0x000fda000bf06270 */
[----:B------:R-:W-:Y:S05]  /*3ea0*/  @P0 EXIT ;  /* 0x000000000000094d */ /* 0x000fea0003800000 */
[----:B------:R-:W2:Y:S01]  /*3eb0*/  LDCU.64 UR4, c[0x0][0x390] ;  /* 0x00007200ff0477ac */ /* 0x000ea20008000a00 */
[----:B01----:R-:W-:Y:S01]  /*3ec0*/  MOV R5, R3 ;  /* 0x0000000300057202 */ /* 0x003fe20000000f00 */
[----:B------:R-:W-:Y:S01]  /*3ed0*/  IMAD.MOV.U32 R4, RZ, RZ, RZ ;  /* 0x000000ffff047224 */ /* 0x000fe200078e00ff */
[----:B------:R-:W-:Y:S01]  /*3ee0*/  ISETP.NE.AND P0, PT, R2, RZ, PT ;  /* 0x000000ff0200720c */ /* 0x000fe20003f05270 */
[----:B------:R-:W0:Y:S01]  /*3ef0*/  LDCU UR8, c[0x0][0x38c] ;  /* 0x00007180ff0877ac */ /* 0x000e220008000800 */
[----:B------:R-:W1:Y:S01]  /*3f00*/  LDCU.64 UR10, c[0x0][0x4b8] ;  /* 0x00009700ff0a77ac */ /* 0x000e620008000a00 */
[----:B--2---:R-:W-:-:S05]  /*3f10*/  IMAD.HI.U32 R4, R3, UR4, R4 ;  /* 0x0000000403047c27 */ /* 0x004fca000f8e0004 */
[----:B------:R-:W-:-:S04]  /*3f20*/  SHF.R.U32.HI R5, RZ, UR5, R4 ;  /* 0x00000005ff057c19 */ /* 0x000fc80008011604 */
[----:B------:R-:W-:-:S05]  /*3f30*/  IADD3 R6, PT, PT, -R5, RZ, RZ ;  /* 0x000000ff05067210 */ /* 0x000fca0007ffe1ff */
[----:B0-----:R-:W-:-:S04]  /*3f40*/  IMAD R2, R6, UR8, R3 ;  /* 0x0000000806027c24 */ /* 0x001fc8000f8e0203 */
[C---:B-1----:R-:W-:Y:S02]  /*3f50*/  IMAD R3, R2.reuse, UR10, RZ ;  /* 0x0000000a02037c24 */ /* 0x042fe4000f8e02ff */
        /* <DEDUP_REMOVED lines=269> */
[----:B------:R-:W1:Y:S10]  /*5030*/  LDCU UR4, c[0x0][0x4a8] ;  /* 0x00009500ff0477ac */ /* 0x000e740008000800 */
[----:B------:R-:W2:Y:S01]  /*5040*/  @P0 LDC.64 R8, c[0x0][0x4b0] ;  /* 0x00012c00ff080b82 */ /* 0x000ea20000000a00 */
[----:B0-----:R-:W-:-:S07]  /*5050*/  IMAD.HI.U32 R6, R5, UR9, R4 ;  /* 0x0000000905067c27 */ /* 0x001fce000f8e0004 */
[----:B------:R-:W0:Y:S01]  /*5060*/  @P0 LDC R11, c[0x0][0x4ac] ;  /* 0x00012b00ff0b0b82 */ /* 0x000e220000000800 */
[----:B-1----:R-:W-:Y:S01]  /*5070*/  SHF.R.U32.HI R7, RZ, UR4, R6 ;  /* 0x00000004ff077c19 */ /* 0x002fe20008011606 */
[----:B------:R-:W1:Y:S01]  /*5080*/  LDCU.64 UR4, c[0x0][0x570] ;  /* 0x0000ae00ff0477ac */ /* 0x000e620008000a00 */
[----:B------:R-:W-:Y:S02]  /*5090*/  @P0 MOV R6, RZ ;  /* 0x000000ff00060202 */ /* 0x000fe40000000f00 */
[----:B------:R-:W-:-:S03]  /*50a0*/  IADD3 R4, PT, PT, -R7, RZ, RZ ;  /* 0x000000ff07047210 */ /* 0x000fc60007ffe1ff */
[----:B------:R-:W3:Y:S02]  /*50b0*/  @P0 LDC.64 R12, c[0x0][0x578] ;  /* 0x00015e00ff0c0b82 */ /* 0x000ee40000000a00 */
[----:B------:R-:W-:Y:S02]  /*50c0*/  IMAD R4, R4, UR8, R5 ;  /* 0x0000000804047c24 */ /* 0x000fe4000f8e0205 */
[----:B--2---:R-:W-:-:S05]  /*50d0*/  @P0 IMAD.HI.U32 R0, R7, R8, R6 ;  /* 0x0000000807000227 */ /* 0x004fca00078e0006 */
[----:B------:R-:W-:Y:S01]  /*50e0*/  @P0 SHF.R.U32.HI R0, RZ, R9, R0 ;  /* 0x00000009ff000219 */ /* 0x000fe20000011600 */
[C---:B-1----:R-:W-:Y:S02]  /*50f0*/  IMAD R3, R4.reuse, UR4, R3 ;  /* 0x0000000404037c24 */ /* 0x042fe4000f8e0203 */
[----:B------:R-:W-:Y:S01]  /*5100*/  IMAD R2, R4, UR5, R2 ;  /* 0x0000000504027c24 */ /* 0x000fe2000f8e0202 */
[----:B------:R-:W-:-:S05]  /*5110*/  @P0 IADD3 R6, PT, PT, -R0, RZ, RZ ;  /* 0x000000ff00060210 */ /* 0x000fca0007ffe1ff */
[----:B0-----:R-:W-:-:S04]  /*5120*/  @P0 IMAD R6, R11, R6, R7 ;  /* 0x000000060b060224 */ /* 0x001fc800078e0207 */
[C---:B---3--:R-:W-:Y:S02]  /*5130*/  @P0 IMAD R3, R6.reuse, R12, R3 ;  /* 0x0000000c06030224 */ /* 0x048fe400078e0203 */
[----:B------:R-:W-:-:S07]  /*5140*/  @P0 IMAD R2, R6, R13, R2 ;  /* 0x0000000d06020224 */ /* 0x000fce00078e0202 */
.L_x_580:
[----:B------:R-:W0:Y:S02]  /*5150*/  LDCU.128 UR8, c[0x0][0x580] ;  /* 0x0000b000ff0877ac */ /* 0x000e240008000c00 */
[----:B0-----:R-:W-:-:S04]  /*5160*/  IADD3 R4, P0, PT, R2, UR10, RZ ;  /* 0x0000000a02047c10 */ /* 0x001fc8000ff1e0ff */
[----:B------:R-:W-:-:S05]  /*5170*/  IADD3.X R5, PT, PT, RZ, UR11, RZ, P0, !PT ;  /* 0x0000000bff057c10 */ /* 0x000fca00087fe4ff */
[----:B------:R-:W2:Y:S01]  /*5180*/  LDG.E.U16 R4, desc[UR6][R4.64] ;  /* 0x0000000604047981 */ /* 0x000ea2000c1e1500 */
[----:B------:R-:W-:-:S04]  /*5190*/  IADD3 R2, P0, PT, R3, UR8, RZ ;  /* 0x0000000803027c10 */ /* 0x000fc8000ff1e0ff */
[----:B------:R-:W-:Y:S02]  /*51a0*/  IADD3.X R3, PT, PT, RZ, UR9, RZ, P0, !PT ;  /* 0x00000009ff037c10 */ /* 0x000fe400087fe4ff */
[----:B--2---:R-:W-:-:S06]  /*51b0*/  SHF.L.U32 R0, R4, 0x10, RZ ;  /* 0x0000001004007819 */ /* 0x004fcc00000006ff */
[----:B------:R-:W0:Y:S02]  /*51c0*/  MUFU.TANH R0, R0 ;  /* 0x0000000000007308 */ /* 0x000e240000002400 */
[----:B0-----:R-:W-:-:S05]  /*51d0*/  F2FP.BF16.F32.PACK_AB R5, RZ, R0 ;  /* 0x00000000ff05723e */ /* 0x001fca00000010ff */
[----:B------:R-:W-:Y:S01]  /*51e0*/  STG.E.U16 desc[UR6][R2.64], R5 ;  /* 0x0000000502007986 */ /* 0x000fe2000c101506 */
[----:B------:R-:W-:Y:S05]  /*51f0*/  EXIT ;  /* 0x000000000000794d */ /* 0x000fea0003800000 */
.L_x_581:
        /* <DEDUP_REMOVED lines=16> */
.L_x_7013:


//--------------------- .text._ZN2at6native27unrolled_elementwise_kernelIZZZNS0_16tanh_kernel_cudaERNS_18TensorIteratorBaseEENKUlvE0_clEvENKUlvE2_clEvEUlN3c108BFloat16EE_St5arrayIPcLm2EELi4E23TrivialOffsetCalculatorILi1EjESD_NS0_6memory15LoadWithoutCastENSE_16StoreWithoutCastEEEviT_T0_T2_T3_T4_T5_ --------------------------
	.section	.text._ZN2at6native27unrolled_elementwise_kernelIZZZNS0_16tanh_kernel_cudaERNS_18TensorIteratorBaseEENKUlvE0_clEvENKUlvE2_clEvEUlN3c108BFloat16EE_St5arrayIPcLm2EELi4E23TrivialOffsetCalculatorILi1EjESD_NS0_6memory15LoadWithoutCastENSE_16StoreWithoutCastEEEviT_T0_T2_T3_T4_T5_,"ax",@progbits
	.align	128
        .global         _ZN2at6native27unrolled_elementwise_kernelIZZZNS0_16tanh_kernel_cudaERNS_18TensorIteratorBaseEENKUlvE0_clEvENKUlvE2_clEvEUlN3c108BFloat16EE_St5arrayIPcLm2EELi4E23TrivialOffsetCalculatorILi1EjESD_NS0_6memory15LoadWithoutCastENSE_16StoreWithoutCastEEEviT_T0_T2_T3_T4_T5_
        .type           _ZN2at6native27unrolled_elementwise_kernelIZZZNS0_16tanh_kernel_cudaERNS_18TensorIteratorBaseEENKUlvE0_clEvENKUlvE2_clEvEUlN3c108BFloat16EE_St5arrayIPcLm2EELi4E23TrivialOffsetCalculatorILi1EjESD_NS0_6memory15LoadWithoutCastENSE_16StoreWithoutCastEEEviT_T0_T2_T3_T4_T5_,@function
        .size           _ZN2at6native27unrolled_elementwise_kernelIZZZNS0_16tanh_kernel_cudaERNS_18TensorIteratorBaseEENKUlvE0_clEvENKUlvE2_clEvEUlN3c108BFloat16EE_St5arrayIPcLm2EELi4E23TrivialOffsetCalculatorILi1EjESD_NS0_6memory15LoadWithoutCastENSE_16StoreWithoutCastEEEviT_T0_T2_T3_T4_T5_,(.L_x_7014 - _ZN2at6native27unrolled_elementwise_kernelIZZZNS0_16tanh_kernel_cudaERNS_18TensorIteratorBaseEENKUlvE0_clEvENKUlvE2_clEvEUlN3c108BFloat16EE_St5arrayIPcLm2EELi4E23TrivialOffsetCalculatorILi1EjESD_NS0_6memory15LoadWithoutCastENSE_16StoreWithoutCastEEEviT_T0_T2_T3_T4_T5_)
        .other          _ZN2at6native27unrolled_elementwise_kernelIZZZNS0_16tanh_kernel_cudaERNS_18TensorIteratorBaseEENKUlvE0_clEvENKUlvE2_clEvEUlN3c108BFloat16EE_St5arrayIPcLm2EELi4E23TrivialOffsetCalculatorILi1EjESD_NS0_6memory15LoadWithoutCastENSE_16StoreWithoutCastEEEviT_T0_T2_T3_T4_T5_,@"STO_CUDA_ENTRY STV_DEFAULT"
_ZN2at6native27unrolled_elementwise_kernelIZZZNS0_16tanh_kernel_cudaERNS_18TensorIteratorBaseEENKUlvE0_clEvENKUlvE2_clEvEUlN3c108BFloat16EE_St5arrayIPcLm2EELi4E23TrivialOffsetCalculatorILi1EjESD_NS0_6memory15LoadWithoutCastENSE_16StoreWithoutCastEEEviT_T0_T2_T3_T4_T5_:
.text._ZN2at6native27unrolled_elementwise_kernelIZZZNS0_16tanh_kernel_cudaERNS_18TensorIteratorBaseEENKUlvE0_clEvENKUlvE2_clEvEUlN3c108BFloat16EE_St5arrayIPcLm2EELi4E23TrivialOffsetCalculatorILi1EjESD_NS0_6memory15LoadWithoutCastENSE_16StoreWithoutCastEEEviT_T0_T2_T3_T4_T5_:
[----:B------:R-:W-:Y:S01]  /*0000*/  LDC R1, c[0x0][0x37c] ;  /* 0x0000df00ff017b82 */ /* 0x000fe20000000800 */
[----:B------:R-:W0:Y:S07]  /*0010*/  S2R R3, SR_CTAID.X ;  /* 0x0000000000037919 */ /* 0x000e2e0000002500 */
[----:B------:R-:W0:Y:S01]  /*0020*/  LDC R0, c[0x0][0x380] ;  /* 0x0000e000ff007b82 */ /* 0x000e220000000800 */
[----:B------:R-:W1:Y:S01]  /*0030*/  LDCU.64 UR4, c[0x0][0x358] ;  /* 0x00006b00ff0477ac */ /* 0x000e620008000a00 */
[----:B------:R-:W2:Y:S01]  /*0040*/  S2R R10, SR_TID.X ;  /* 0x00000000000a7919 */ /* 0x000ea20000002100 */
[----:B0-----:R-:W-:-:S02]  /*0050*/  IMAD R5, R3, -0x200, R0 ;  /* 0xfffffe0003057824 */ /* 0x001fc400078e0200 */
[----:B--2---:R-:W-:-:S03]  /*0060*/  IMAD.MOV.U32 R0, RZ, RZ, R10 ;  /* 0x000000ffff007224 */ /* 0x004fc600078e000a */
[----:B------:R-:W-:-:S13]  /*0070*/  ISETP.GE.AND P0, PT, R10, R5, PT ;  /* 0x000000050a00720c */ /* 0x000fda0003f06270 */
[----:B------:R-:W-:Y:S01]  /*0080*/  @!P0 VIADD R10, R0, 0x80 ;  /* 0x00000080000a8836 */ /* 0x000fe20000000000 */
[----:B------:R-:W0:Y:S01]  /*0090*/  @!P0 LDC.64 R12, c[0x0][0x390] ;  /* 0x0000e400ff0c8b82 */ /* 0x000e220000000a00 */
[----:B------:R-:W-:-:S03]  /*00a0*/  @!P0 IMAD R7, R3, 0x200, R0 ;  /* 0x0000020003078824 */ /* 0x000fc600078e0200 */
[----:B------:R-:W-:-:S13]  /*00b0*/  ISETP.GE.AND P1, PT, R10, R5, PT ;  /* 0x000000050a00720c */ /* 0x000fda0003f26270 */
[----:B------:R-:W-:Y:S01]  /*00c0*/  @!P1 IMAD R11, R3, 0x200, R10 ;  /* 0x00000200030b9824 */ /* 0x000fe200078e020a */
[----:B------:R-:W-:Y:S01]  /*00d0*/  @!P1 IADD3 R10, PT, PT, R10, 0x80, RZ ;  /* 0x000000800a0a9810 */ /* 0x000fe20007ffe0ff */
[----:B------:R-:W2:Y:S03]  /*00e0*/  @!P1 LDC.64 R14, c[0x0][0x390] ;  /* 0x0000e400ff0e9b82 */ /* 0x000ea60000000a00 */
[----:B------:R-:W-:Y:S01]  /*00f0*/  ISETP.GE.AND P2, PT, R10, R5, PT ;  /* 0x000000050a00720c */ /* 0x000fe20003f46270 */
[----:B0-----:R-:W-:Y:S01]  /*0100*/  @!P0 IMAD.WIDE.U32 R12, R7, 0x2, R12 ;  /* 0x00000002070c8825 */ /* 0x001fe200078e000c */
[----:B------:R-:W-:-:S06]  /*0110*/  PRMT R7, RZ, 0x7610, R7 ;  /* 0x00007610ff077816 */ /* 0x000fcc0000000007 */
[----:B-1----:R-:W3:Y:S05]  /*0120*/  @!P0 LDG.E.U16 R7, desc[UR4][R12.64] ;  /* 0x000000040c078981 */ /* 0x002eea000c1e1500 */
[----:B------:R-:W0:Y:S01]  /*0130*/  @!P2 LDC.64 R8, c[0x0][0x390] ;  /* 0x0000e400ff08ab82 */ /* 0x000e220000000a00 */
[----:B------:R-:W-:Y:S01]  /*0140*/  @!P2 IMAD R17, R3, 0x200, R10 ;  /* 0x000002000311a824 */ /* 0x000fe200078e020a */
[----:B------:R-:W-:Y:S02]  /*0150*/  PRMT R18, RZ, 0x7610, R18 ;  /* 0x00007610ff127816 */ /* 0x000fe40000000012 */
[----:B------:R-:W-:Y:S01]  /*0160*/  @!P2 IADD3 R10, PT, PT, R10, 0x80, RZ ;  /* 0x000000800a0aa810 */ /* 0x000fe20007ffe0ff */
[----:B--2---:R-:W-:Y:S01]  /*0170*/  @!P1 IMAD.WIDE.U32 R14, R11, 0x2, R14 ;  /* 0x000000020b0e9825 */ /* 0x004fe200078e000e */
[----:B------:R-:W-:-:S06]  /*0180*/  PRMT R11, RZ, 0x7610, R11 ;  /* 0x00007610ff0b7816 */ /* 0x000fcc000000000b */
[----:B------:R-:W2:Y:S01]  /*0190*/  @!P1 LDG.E.U16 R11, desc[UR4][R14.64] ;  /* 0x000000040e0b9981 */ /* 0x000ea2000c1e1500 */
[----:B0-----:R-:W-:-:S05]  /*01a0*/  @!P2 IMAD.WIDE.U32 R8, R17, 0x2, R8 ;  /* 0x000000021108a825 */ /* 0x001fca00078e0008 */
[----:B------:R0:W4:Y:S01]  /*01b0*/  @!P2 LDG.E.U16 R18, desc[UR4][R8.64] ;  /* 0x000000040812a981 */ /* 0x000122000c1e1500 */
[-C--:B------:R-:W-:Y:S02]  /*01c0*/  ISETP.GE.AND P0, PT, R10, R5.reuse, PT ;  /* 0x000000050a00720c */ /* 0x080fe40003f06270 */
[C---:B------:R-:W-:Y:S01]  /*01d0*/  ISETP.GE.AND P1, PT, R0.reuse, R5, PT ;  /* 0x000000050000720c */ /* 0x040fe20003f26270 */
[----:B------:R-:W-:-:S10]  /*01e0*/  VIADD R20, R0, 0x80 ;  /* 0x0000008000147836 */ /* 0x000fd40000000000 */
[----:B------:R-:W1:Y:S08]  /*01f0*/  @!P0 LDC.64 R16, c[0x0][0x390] ;  /* 0x0000e400ff108b82 */ /* 0x000e700000000a00 */
[----:B0-----:R-:W0:Y:S01]  /*0200*/  @!P1 LDC.64 R8, c[0x0][0x388] ;  /* 0x0000e200ff089b82 */ /* 0x001e220000000a00 */
[----:B------:R-:W-:Y:S02]  /*0210*/  IADD3 R12, PT, PT, R0, 0x100, RZ ;  /* 0x00000100000c7810 */ /* 0x000fe40007ffe0ff */
[----:B------:R-:W-:-:S02]  /*0220*/  ISETP.GE.AND P2, PT, R20, R5, PT ;  /* 0x000000051400720c */ /* 0x000fc40003f46270 */
[----:B------:R-:W-:Y:S01]  /*0230*/  ISETP.GE.AND P3, PT, R12, R5, PT ;  /* 0x000000050c00720c */ /* 0x000fe20003f66270 */
[C---:B------:R-:W-:Y:S02]  /*0240*/  @!P0 IMAD R19, R3.reuse, 0x200, R10 ;  /* 0x0000020003138824 */ /* 0x040fe400078e020a */
[----:B------:R-:W-:Y:S01]  /*0250*/  @!P1 IMAD R13, R3, 0x200, R0 ;  /* 0x00000200030d9824 */ /* 0x000fe200078e0200 */
[----:B------:R-:W-:Y:S01]  /*0260*/  PRMT R10, RZ, 0x7610, R10 ;  /* 0x00007610ff0a7816 */ /* 0x000fe2000000000a */
[----:B------:R-:W-:Y:S02]  /*0270*/  VIADD R12, R0, 0x180 ;  /* 0x00000180000c7836 */ /* 0x000fe40000000000 */
[----:B-1----:R-:W-:Y:S01]  /*0280*/  @!P0 IMAD.WIDE.U32 R16, R19, 0x2, R16 ;  /* 0x0000000213108825 */ /* 0x002fe200078e0010 */
[----:B------:R-:W-:-:S04]  /*0290*/  @!P1 MOV R0, R20 ;  /* 0x0000001400009202 */ /* 0x000fc80000000f00 */
[----:B------:R1:W5:Y:S01]  /*02a0*/  @!P0 LDG.E.U16 R10, desc[UR4][R16.64] ;  /* 0x00000004100a8981 */ /* 0x000362000c1e1500 */
[----:B0-----:R-:W-:Y:S01]  /*02b0*/  @!P1 IMAD.WIDE.U32 R8, R13, 0x2, R8 ;  /* 0x000000020d089825 */ /* 0x001fe200078e0008 */
[-C--:B------:R-:W-:Y:S01]  /*02c0*/  ISETP.GE.AND P4, PT, R0, R5.reuse, PT ;  /* 0x000000050000720c */ /* 0x080fe20003f86270 */
[----:B------:R-:W-:Y:S01]  /*02d0*/  BSSY.RECONVERGENT B0, `(.L_x_582) ;  /* 0x0000017000007945 */ /* 0x000fe20003800200 */
[----:B------:R-:W-:Y:S01]  /*02e0*/  ISETP.GE.AND P0, PT, R12, R5, PT ;  /* 0x000000050c00720c */ /* 0x000fe20003f06270 */
[----:B---3--:R-:W-:-:S06]  /*02f0*/  @!P1 IMAD.U32 R7, R7, 0x10000, RZ ;  /* 0x0001000007079824 */ /* 0x008fcc00078e00ff */
[----:B------:R-:W0:Y:S01]  /*0300*/  @!P1 MUFU.TANH R7, R7 ;  /* 0x0000000700079308 */ /* 0x000e220000002400 */
[----:B--2---:R-:W-:Y:S01]  /*0310*/  @!P2 IMAD.U32 R11, R11, 0x10000, RZ ;  /* 0x000100000b0ba824 */ /* 0x004fe200078e00ff */
[----:B0-----:R-:W-:-:S06]  /*0320*/  @!P1 F2FP.BF16.F32.PACK_AB R6, RZ, R7 ;  /* 0x00000007ff06923e */ /* 0x001fcc00000010ff */
[----:B------:R-:W0:Y:S01]  /*0330*/  @!P2 MUFU.TANH R11, R11 ;  /* 0x0000000b000ba308 */ /* 0x000e220000002400 */
[----:B------:R1:W-:Y:S01]  /*0340*/  @!P1 STG.E.U16 desc[UR4][R8.64], R6 ;  /* 0x0000000608009986 */ /* 0x0003e2000c101504 */
[----:B----4-:R-:W-:-:S06]  /*0350*/  @!P3 SHF.L.U32 R18, R18, 0x10, RZ ;  /* 0x000000101212b819 */ /* 0x010fcc00000006ff */
[----:B------:R-:W2:Y:S01]  /*0360*/  @!P3 MUFU.TANH R18, R18 ;  /* 0x000000120012b308 */ /* 0x000ea20000002400 */
[----:B0-----:R-:W-:Y:S02]  /*0370*/  @!P2 F2FP.BF16.F32.PACK_AB R2, RZ, R11 ;  /* 0x0000000bff02a23e */ /* 0x001fe400000010ff */
[----:B--2---:R-:W-:Y:S01]  /*0380*/  @!P3 F2FP.BF16.F32.PACK_AB R4, RZ, R18 ;  /* 0x00000012ff04b23e */ /* 0x004fe200000010ff */
[----:B-1----:R-:W-:Y:S06]  /*0390*/  @P4 BRA `(.L_x_583) ;  /* 0x0000000000284947 */ /* 0x002fec0003800000 */
[----:B------:R-:W0:Y:S01]  /*03a0*/  LDC.64 R6, c[0x0][0x388] ;  /* 0x0000e200ff067b82 */ /* 0x000e220000000a00 */
[----:B------:R-:W-:Y:S02]  /*03b0*/  IMAD R9, R3, 0x200, R0 ;  /* 0x0000020003097824 */ /* 0x000fe400078e0200 */
[----:B------:R-:W-:-:S05]  /*03c0*/  VIADD R0, R0, 0x80 ;  /* 0x0000008000007836 */ /* 0x000fca0000000000 */
[----:B------:R-:W-:-:S13]  /*03d0*/  ISETP.GE.AND P1, PT, R0, R5, PT ;  /* 0x000000050000720c */ /* 0x000fda0003f26270 */
[----:B------:R-:W-:Y:S01]  /*03e0*/  @!P1 LEA R11, R3, R0, 0x9 ;  /* 0x00000000030b9211 */ /* 0x000fe200078e48ff */
[----:B------:R-:W-:Y:S02]  /*03f0*/  @!P1 VIADD R0, R0, 0x80 ;  /* 0x0000008000009836 */ /* 0x000fe40000000000 */
[----:B0-----:R-:W-:-:S04]  /*0400*/  IMAD.WIDE.U32 R8, R9, 0x2, R6 ;  /* 0x0000000209087825 */ /* 0x001fc800078e0006 */
[----:B------:R-:W-:Y:S01]  /*0410*/  @!P1 IMAD.WIDE.U32 R6, R11, 0x2, R6 ;  /* 0x000000020b069825 */ /* 0x000fe200078e0006 */
[----:B------:R0:W-:Y:S04]  /*0420*/  STG.E.U16 desc[UR4][R8.64], R2 ;  /* 0x0000000208007986 */ /* 0x0001e8000c101504 */
[----:B------:R0:W-:Y:S02]  /*0430*/  @!P1 STG.E.U16 desc[UR4][R6.64], R4 ;  /* 0x0000000406009986 */ /* 0x0001e4000c101504 */
.L_x_583:
[----:B------:R-:W-:Y:S05]  /*0440*/  BSYNC.RECONVERGENT B0 ;  /* 0x0000000000007941 */ /* 0x000fea0003800200 */
.L_x_582:
[----:B------:R-:W-:Y:S01]  /*0450*/  ISETP.GE.AND P1, PT, R0, R5, PT ;  /* 0x000000050000720c */ /* 0x000fe20003f26270 */
[----:B-----5:R-:W-:-:S12]  /*0460*/  @!P0 IMAD.U32 R10, R10, 0x10000, RZ ;  /* 0x000100000a0a8824 */ /* 0x020fd800078e00ff */
[----:B------:R-:W-:Y:S05]  /*0470*/  @P1 EXIT ;  /* 0x000000000000194d */ /* 0x000fea0003800000 */
[----:B0-----:R-:W0:Y:S01]  /*0480*/  LDC.64 R4, c[0x0][0x388] ;  /* 0x0000e200ff047b82 */ /* 0x001e220000000a00 */
[----:B------:R-:W1:Y:S01]  /*0490*/  @!P0 MUFU.TANH R10, R10 ;  /* 0x0000000a000a8308 */ /* 0x000e620000002400 */
[----:B------:R-:W-:Y:S02]  /*04a0*/  LEA R3, R3, R0, 0x9 ;  /* 0x0000000003037211 */ /* 0x000fe400078e48ff */
[----:B-1----:R-:W-:-:S04]  /*04b0*/  @!P0 F2FP.BF16.F32.PACK_AB R2, RZ, R10 ;  /* 0x0000000aff02823e */ /* 0x002fc800000010ff */
[----:B------:R-:W-:Y:S01]  /*04c0*/  PRMT R0, R2, 0x7610, R0 ;  /* 0x0000761002007816 */ /* 0x000fe20000000000 */
[----:B0-----:R-:W-:-:S05]  /*04d0*/  IMAD.WIDE.U32 R2, R3, 0x2, R4 ;  /* 0x0000000203027825 */ /* 0x001fca00078e0004 */
[----:B------:R-:W-:Y:S01]  /*04e0*/  STG.E.U16 desc[UR4][R2.64], R0 ;  /* 0x0000000002007986 */ /* 0x000fe2000c101504 */
[----:B------:R-:W-:Y:S05]  /*04f0*/  EXIT ;  /* 0x000000000000794d */ /* 0x000fea0003800000 */
.L_x_584:
        /* <DEDUP_REMOVED lines=16> */
.L_x_7014:


//--------------------- .text._ZN2at6native29vectorized_elementwise_kernelILi2EZZZNS0_16tanh_kernel_cudaERNS_18TensorIteratorBaseEENKUlvE0_clEvENKUlvE2_clEvEUlN3c108BFloat16EE_St5arrayIPcLm2EEEEviT0_T1_ --------------------------
	.section	.text._ZN2at6native29vectorized_elementwise_kernelILi2EZZZNS0_16tanh_kernel_cudaERNS_18TensorIteratorBaseEENKUlvE0_clEvENKUlvE2_clEvEUlN3c108BFloat16EE_St5arrayIPcLm2EEEEviT0_T1_,"ax",@progbits
	.align	128
        .global         _ZN2at6native29vectorized_elementwise_kernelILi2EZZZNS0_16tanh_kernel_cudaERNS_18TensorIteratorBaseEENKUlvE0_clEvENKUlvE2_clEvEUlN3c108BFloat16EE_St5arrayIPcLm2EEEEviT0_T1_
        .type           _ZN2at6native29vectorized_elementwise_kernelILi2EZZZNS0_16tanh_kernel_cudaERNS_18TensorIteratorBaseEENKUlvE0_clEvENKUlvE2_clEvEUlN3c108BFloat16EE_St5arrayIPcLm2EEEEviT0_T1_,@function
        .size           _ZN2at6native29vectorized_elementwise_kernelILi2EZZZNS0_16tanh_kernel_cudaERNS_18TensorIteratorBaseEENKUlvE0_clEvENKUlvE2_clEvEUlN3c108BFloat16EE_St5arrayIPcLm2EEEEviT0_T1_,(.L_x_7015 - _ZN2at6native29vectorized_elementwise_kernelILi2EZZZNS0_16tanh_kernel_cudaERNS_18TensorIteratorBaseEENKUlvE0_clEvENKUlvE2_clEvEUlN3c108BFloat16EE_St5arrayIPcLm2EEEEviT0_T1_)
        .other          _ZN2at6native29vectorized_elementwise_kernelILi2EZZZNS0_16tanh_kernel_cudaERNS_18TensorIteratorBaseEENKUlvE0_clEvENKUlvE2_clEvEUlN3c108BFloat16EE_St5arrayIPcLm2EEEEviT0_T1_,@"STO_CUDA_ENTRY STV_DEFAULT"
_ZN2at6native29vectorized_elementwise_kernelILi2EZZZNS0_16tanh_kernel_cudaERNS_18TensorIteratorBaseEENKUlvE0_clEvENKUlvE2_clEvEUlN3c108BFloat16EE_St5arrayIPcLm2EEEEviT0_T1_:
.text._ZN2at6native29vectorized_elementwise_kernelILi2EZZZNS0_16tanh_kernel_cudaERNS_18TensorIteratorBaseEENKUlvE0_clEvENKUlvE2_clEvEUlN3c108BFloat16EE_St5arrayIPcLm2EEEEviT0_T1_:
[----:B------:R-:W-:Y:S01]  /*0000*/  LDC R1, c[0x0][0x37c] ;  /* 0x0000df00ff017b82 */ /* 0x000fe20000000800 */
[----:B------:R-:W0:Y:S01]  /*0010*/  S2R R0, SR_CTAID.X ;  /* 0x0000000000007919 */ /* 0x000e220000002500 */
[----:B------:R-:W1:Y:S01]  /*0020*/  LDCU UR6, c[0x0][0x380] ;  /* 0x00007000ff0677ac */ /* 0x000e620008000800 */
[----:B------:R-:W2:Y:S01]  /*0030*/  LDCU.64 UR4, c[0x0][0x358] ;  /* 0x00006b00ff0477ac */ /* 0x000ea20008000a00 */
[----:B0-----:R-:W-:-:S05]  /*0040*/  IMAD.SHL.U32 R0, R0, 0x400, RZ ;  /* 0x0000040000007824 */ /* 0x001fca00078e00ff */
[----:B-1----:R-:W-:-:S04]  /*0050*/  IADD3 R2, PT, PT, -R0, UR6, RZ ;  /* 0x0000000600027c10 */ /* 0x002fc8000fffe1ff */
[----:B------:R-:W-:-:S13]  /*0060*/  ISETP.GT.U32.AND P0, PT, R2, 0x3ff, PT ;  /* 0x000003ff0200780c */ /* 0x000fda0003f04070 */
[----:B--2---:R-:W-:Y:S05]  /*0070*/  @P0 BRA `(.L_x_585) ;  /* 0x00000008006c0947 */ /* 0x004fea0003800000 */
[----:B------:R-:W0:Y:S02]  /*0080*/  S2R R23, SR_TID.X ;  /* 0x0000000000177919 */ /* 0x000e240000002100 */
[----:B0-----:R-:W-:Y:S01]  /*0090*/  ISETP.GE.U32.AND P5, PT, R23, R2, PT ;  /* 0x000000021700720c */ /* 0x001fe20003fa6070 */
[----:B------:R-:W-:-:S12]  /*00a0*/  IMAD.MOV.U32 R3, RZ, RZ, R23 ;  /* 0x000000ffff037224 */ /* 0x000fd800078e0017 */
[----:B------:R-:W-:Y:S01]  /*00b0*/  @!P5 VIADD R23, R3, 0x80 ;  /* 0x000000800317d836 */ /* 0x000fe20000000000 */
[----:B------:R-:W0:Y:S01]  /*00c0*/  @!P5 LDC.64 R18, c[0x0][0x390] ;  /* 0x0000e400ff12db82 */ /* 0x000e220000000a00 */
[----:B------:R-:W-:-:S03]  /*00d0*/  @!P5 IADD3 R11, PT, PT, R0, R3, RZ ;  /* 0x00000003000bd210 */ /* 0x000fc60007ffe0ff */
[----:B------:R-:W-:-:S13]  /*00e0*/  ISETP.GE.U32.AND P0, PT, R23, R2, PT ;  /* 0x000000021700720c */ /* 0x000fda0003f06070 */
[----:B------:R-:W-:Y:S01]  /*00f0*/  @!P0 IADD3 R21, PT, PT, R0, R23, RZ ;  /* 0x0000001700158210 */ /* 0x000fe20007ffe0ff */
[----:B------:R-:W-:Y:S01]  /*0100*/  @!P0 VIADD R23, R23, 0x80 ;  /* 0x0000008017178836 */ /* 0x000fe20000000000 */
[----:B------:R-:W1:Y:S04]  /*0110*/  @!P0 LDC.64 R12, c[0x0][0x390] ;  /* 0x0000e400ff0c8b82 */ /* 0x000e680000000a00 */
[----:B------:R-:W-:Y:S01]  /*0120*/  ISETP.GE.U32.AND P6, PT, R23, R2, PT ;  /* 0x000000021700720c */ /* 0x000fe20003fc6070 */
[----:B0-----:R-:W-:Y:S01]  /*0130*/  @!P5 IMAD.WIDE.U32 R18, R11, 0x2, R18 ;  /* 0x000000020b12d825 */ /* 0x001fe200078e0012 */
[----:B------:R-:W-:Y:S02]  /*0140*/  PRMT R11, RZ, 0x7610, R11 ;  /* 0x00007610ff0b7816 */ /* 0x000fe4000000000b */
[----:B------:R-:W-:-:S04]  /*0150*/  PRMT R20, RZ, 0x7610, R20 ;  /* 0x00007610ff147816 */ /* 0x000fc80000000014 */
[----:B------:R0:W2:Y:S05]  /*0160*/  @!P5 LDG.E.U16 R11, desc[UR4][R18.64] ;  /* 0x00000004120bd981 */ /* 0x0000aa000c1e1500 */
[----:B------:R-:W-:Y:S01]  /*0170*/  @!P6 IMAD.IADD R25, R0, 0x1, R23 ;  /* 0x000000010019e824 */ /* 0x000fe200078e0217 */
[----:B------:R-:W3:Y:S01]  /*0180*/  @!P6 LDC.64 R16, c[0x0][0x390] ;  /* 0x0000e400ff10eb82 */ /* 0x000ee20000000a00 */
[----:B------:R-:W-:-:S05]  /*0190*/  @!P6 VIADD R23, R23, 0x80 ;  /* 0x000000801717e836 */ /* 0x000fca0000000000 */
[----:B------:R-:W-:-:S13]  /*01a0*/  ISETP.GE.U32.AND P1, PT, R23, R2, PT ;  /* 0x000000021700720c */ /* 0x000fda0003f26070 */
[----:B------:R-:W-:Y:S01]  /*01b0*/  @!P1 IADD3 R15, PT, PT, R0, R23, RZ ;  /* 0x00000017000f9210 */ /* 0x000fe20007ffe0ff */
[----:B------:R-:W-:Y:S01]  /*01c0*/  @!P1 VIADD R23, R23, 0x80 ;  /* 0x0000008017179836 */ /* 0x000fe20000000000 */
[----:B------:R-:W4:Y:S04]  /*01d0*/  @!P1 LDC.64 R28, c[0x0][0x390] ;  /* 0x0000e400ff1c9b82 */ /* 0x000f280000000a00 */
[----:B------:R-:W-:-:S13]  /*01e0*/  ISETP.GE.U32.AND P2, PT, R23, R2, PT ;  /* 0x000000021700720c */ /* 0x000fda0003f46070 */
[----:B------:R-:W-:Y:S01]  /*01f0*/  @!P2 IMAD.IADD R26, R0, 0x1, R23 ;  /* 0x00000001001aa824 */ /* 0x000fe200078e0217 */
[----:B0-----:R-:W0:Y:S01]  /*0200*/  @!P2 LDC.64 R18, c[0x0][0x390] ;  /* 0x0000e400ff12ab82 */ /* 0x001e220000000a00 */
[----:B------:R-:W-:-:S05]  /*0210*/  @!P2 VIADD R23, R23, 0x80 ;  /* 0x000000801717a836 */ /* 0x000fca0000000000 */
[----:B------:R-:W-:-:S13]  /*0220*/  ISETP.GE.U32.AND P3, PT, R23, R2, PT ;  /* 0x000000021700720c */ /* 0x000fda0003f66070 */
[----:B------:R-:W-:Y:S02]  /*0230*/  @!P3 IMAD.IADD R27, R0, 0x1, R23 ;  /* 0x00000001001bb824 */ /* 0x000fe400078e0217 */
[----:B------:R-:W-:-:S05]  /*0240*/  @!P3 VIADD R23, R23, 0x80 ;  /* 0x000000801717b836 */ /* 0x000fca0000000000 */
[----:B------:R-:W-:Y:S01]  /*0250*/  ISETP.GE.U32.AND P4, PT, R23, R2, PT ;  /* 0x000000021700720c */ /* 0x000fe20003f86070 */
[----:B---3--:R-:W-:-:S04]  /*0260*/  @!P6 IMAD.WIDE.U32 R16, R25, 0x2, R16 ;  /* 0x000000021910e825 */ /* 0x008fc800078e0010 */
[----:B-1----:R-:W-:-:S08]  /*0270*/  @!P0 IMAD.WIDE.U32 R12, R21, 0x2, R12 ;  /* 0x00000002150c8825 */ /* 0x002fd000078e000c */
[C---:B------:R-:W-:Y:S01]  /*0280*/  @!P4 IMAD.IADD R25, R0.reuse, 0x1, R23 ;  /* 0x000000010019c824 */ /* 0x040fe200078e0217 */
[----:B------:R-:W-:Y:S01]  /*0290*/  @!P4 IADD3 R23, PT, PT, R23, 0x80, RZ ;  /* 0x000000801717c810 */ /* 0x000fe20007ffe0ff */
[----:B------:R1:W3:Y:S03]  /*02a0*/  @!P6 LDG.E.U16 R20, desc[UR4][R16.64] ;  /* 0x000000041014e981 */ /* 0x0002e6000c1e1500 */
[----:B------:R-:W-:Y:S02]  /*02b0*/  ISETP.GE.U32.AND P5, PT, R23, R2, PT ;  /* 0x000000021700720c */ /* 0x000fe40003fa6070 */
[----:B------:R-:W-:Y:S01]  /*02c0*/  PRMT R21, RZ, 0x7610, R21 ;  /* 0x00007610ff157816 */ /* 0x000fe20000000015 */
[----:B----4-:R-:W-:Y:S01]  /*02d0*/  @!P1 IMAD.WIDE.U32 R28, R15, 0x2, R28 ;  /* 0x000000020f1c9825 */ /* 0x010fe200078e001c */
[----:B-1----:R-:W1:Y:S04]  /*02e0*/  @!P3 LDC.64 R16, c[0x0][0x390] ;  /* 0x0000e400ff10bb82 */ /* 0x002e680000000a00 */
[----:B------:R4:W5:Y:S05]  /*02f0*/  @!P0 LDG.E.U16 R21, desc[UR4][R12.64] ;  /* 0x000000040c158981 */ /* 0x00096a000c1e1500 */
[----:B------:R-:W1:Y:S08]  /*0300*/  @!P5 LDC.64 R14, c[0x0][0x390] ;  /* 0x0000e400ff0edb82 */ /* 0x000e700000000a00 */
[----:B----4-:R-:W4:Y:S01]  /*0310*/  @!P4 LDC.64 R12, c[0x0][0x390] ;  /* 0x0000e400ff0ccb82 */ /* 0x010f220000000a00 */
[----:B------:R-:W-:Y:S01]  /*0320*/  @!P5 IMAD.IADD R23, R0, 0x1, R23 ;  /* 0x000000010017d824 */ /* 0x000fe200078e0217 */
[----:B------:R-:W-:Y:S01]  /*0330*/  PRMT R24, RZ, 0x7610, R24 ;  /* 0x00007610ff187816 */ /* 0x000fe20000000018 */
[----:B0-----:R-:W-:Y:S01]  /*0340*/  @!P2 IMAD.WIDE.U32 R18, R26, 0x2, R18 ;  /* 0x000000021a12a825 */ /* 0x001fe200078e0012 */
[----:B------:R-:W-:-:S03]  /*0350*/  PRMT R26, RZ, 0x7610, R26 ;  /* 0x00007610ff1a7816 */ /* 0x000fc6000000001a */
[----:B-1----:R-:W-:Y:S01]  /*0360*/  @!P3 IMAD.WIDE.U32 R16, R27, 0x2, R16 ;  /* 0x000000021b10b825 */ /* 0x002fe200078e0010 */
[----:B------:R-:W-:Y:S01]  /*0370*/  PRMT R27, RZ, 0x7610, R27 ;  /* 0x00007610ff1b7816 */ /* 0x000fe2000000001b */
[----:B------:R-:W5:Y:S04]  /*0380*/  @!P1 LDG.E.U16 R24, desc[UR4][R28.64] ;  /* 0x000000041c189981 */ /* 0x000f68000c1e1500 */
[----:B------:R0:W5:Y:S01]  /*0390*/  @!P2 LDG.E.U16 R26, desc[UR4][R18.64] ;  /* 0x00000004121aa981 */ /* 0x000162000c1e1500 */
[----:B------:R-:W-:Y:S01]  /*03a0*/  @!P5 IMAD.WIDE.U32 R14, R23, 0x2, R14 ;  /* 0x00000002170ed825 */ /* 0x000fe200078e000e */
[----:B------:R-:W-:Y:S02]  /*03b0*/  PRMT R23, RZ, 0x7610, R23 ;  /* 0x00007610ff177816 */ /* 0x000fe40000000017 */
[----:B------:R-:W5:Y:S04]  /*03c0*/  @!P3 LDG.E.U16 R27, desc[UR4][R16.64] ;  /* 0x00000004101bb981 */ /* 0x000f68000c1e1500 */
[----:B------:R-:W5:Y:S01]  /*03d0*/  @!P5 LDG.E.U16 R23, desc[UR4][R14.64] ;  /* 0x000000040e17d981 */ /* 0x000f62000c1e1500 */
[----:B----4-:R-:W-:Y:S01]  /*03e0*/  @!P4 IMAD.WIDE.U32 R12, R25, 0x2, R12 ;  /* 0x00000002190cc825 */ /* 0x010fe200078e000c */
[----:B------:R-:W-:-:S06]  /*03f0*/  PRMT R25, RZ, 0x7610, R25 ;  /* 0x00007610ff197816 */ /* 0x000fcc0000000019 */
[----:B------:R1:W4:Y:S01]  /*0400*/  @!P4 LDG.E.U16 R25, desc[UR4][R12.64] ;  /* 0x000000040c19c981 */ /* 0x000322000c1e1500 */
[----:B0-----:R-:W-:-:S05]  /*0410*/  VIADD R19, R3, 0x100 ;  /* 0x0000010003137836 */ /* 0x001fca0000000000 */
[-C--:B------:R-:W-:Y:S01]  /*0420*/  ISETP.GE.U32.AND P5, PT, R19, R2.reuse, PT ;  /* 0x000000021300720c */ /* 0x080fe20003fa6070 */
[C---:B-1----:R-:W-:Y:S01]  /*0430*/  VIADD R13, R3.reuse, 0x180 ;  /* 0x00000180030d7836 */ /* 0x042fe20000000000 */
[----:B------:R-:W-:-:S04]  /*0440*/  ISETP.GE.U32.AND P0, PT, R3, R2, PT ;  /* 0x000000020300720c */ /* 0x000fc80003f06070 */
[----:B------:R-:W-:Y:S01]  /*0450*/  ISETP.GE.U32.AND P2, PT, R13, R2, PT ;  /* 0x000000020d00720c */ /* 0x000fe20003f46070 */
[----:B------:R-:W-:-:S05]  /*0460*/  VIADD R13, R3, 0x200 ;  /* 0x00000200030d7836 */ /* 0x000fca0000000000 */
[----:B------:R-:W-:Y:S01]  /*0470*/  ISETP.GE.U32.AND P3, PT, R13, R2, PT ;  /* 0x000000020d00720c */ /* 0x000fe20003f66070 */
[C---:B------:R-:W-:Y:S02]  /*0480*/  VIADD R13, R3.reuse, 0x280 ;  /* 0x00000280030d7836 */ /* 0x040fe40000000000 */
[----:B------:R-:W-:-:S03]  /*0490*/  VIADD R19, R3, 0x300 ;  /* 0x0000030003137836 */ /* 0x000fc60000000000 */
[-C--:B------:R-:W-:Y:S02]  /*04a0*/  ISETP.GE.U32.AND P4, PT, R13, R2.reuse, PT ;  /* 0x000000020d00720c */ /* 0x080fe40003f86070 */
[----:B------:R-:W0:Y:S01]  /*04b0*/  @!P0 LDC.64 R12, c[0x0][0x388] ;  /* 0x0000e200ff0c8b82 */ /* 0x000e220000000a00 */
[----:B------:R-:W-:Y:S01]  /*04c0*/  ISETP.GE.U32.AND P6, PT, R19, R2, PT ;  /* 0x000000021300720c */ /* 0x000fe20003fc6070 */
[C---:B------:R-:W-:Y:S02]  /*04d0*/  VIADD R17, R3.reuse, 0x80 ;  /* 0x0000008003117836 */ /* 0x040fe40000000000 */
[----:B------:R-:W-:-:S03]  /*04e0*/  VIADD R19, R3, 0x380 ;  /* 0x0000038003137836 */ /* 0x000fc60000000000 */
[----:B------:R-:W-:Y:S01]  /*04f0*/  ISETP.GE.U32.AND P1, PT, R17, R2, PT ;  /* 0x000000021100720c */ /* 0x000fe20003f26070 */
[----:B------:R-:W-:Y:S04]  /*0500*/  BSSY.RECONVERGENT B0, `(.L_x_586) ;  /* 0x000004a000007945 */ /* 0x000fe80003800200 */
[----:B------:R-:W-:Y:S01]  /*0510*/  BSSY.RELIABLE B1, `(.L_x_587) ;  /* 0x0000042000017945 */ /* 0x000fe20003800100 */
[----:B--2---:R-:W-:-:S06]  /*0520*/  @!P0 SHF.L.U32 R11, R11, 0x10, RZ ;  /* 0x000000100b0b8819 */ /* 0x004fcc00000006ff */
[----:B------:R-:W1:Y:S02]  /*0530*/  @!P0 MUFU.TANH R11, R11 ;  /* 0x0000000b000b8308 */ /* 0x000e640000002400 */
[----:B-1----:R-:W-:Y:S01]  /*0540*/  @!P0 F2FP.BF16.F32.PACK_AB R22, RZ, R11 ;  /* 0x0000000bff16823e */ /* 0x002fe200000010ff */
[----:B---3--:R-:W-:-:S06]  /*0550*/  @!P5 IMAD.U32 R20, R20, 0x10000, RZ ;  /* 0x000100001414d824 */ /* 0x008fcc00078e00ff */
[----:B------:R-:W1:Y:S02]  /*0560*/  @!P5 MUFU.TANH R20, R20 ;  /* 0x000000140014d308 */ /* 0x000e640000002400 */
[----:B-1----:R-:W-:Y:S02]  /*0570*/  @!P5 F2FP.BF16.F32.PACK_AB R4, RZ, R20 ;  /* 0x00000014ff04d23e */ /* 0x002fe400000010ff */
[----:B------:R-:W-:Y:S01]  /*0580*/  ISETP.GE.U32.AND P5, PT, R19, R2, PT ;  /* 0x000000021300720c */ /* 0x000fe20003fa6070 */
[----:B------:R-:W-:Y:S01]  /*0590*/  @!P0 IMAD.IADD R19, R0, 0x1, R3 ;  /* 0x0000000100138824 */ /* 0x000fe200078e0203 */
[----:B-----5:R-:W-:Y:S01]  /*05a0*/  @!P1 SHF.L.U32 R14, R21, 0x10, RZ ;  /* 0x00000010150e9819 */ /* 0x020fe200000006ff */
[----:B------:R-:W-:Y:S02]  /*05b0*/  @!P0 IMAD.MOV.U32 R3, RZ, RZ, R17 ;  /* 0x000000ffff038224 */ /* 0x000fe400078e0011 */
[----:B0-----:R-:W-:-:S04]  /*05c0*/  @!P0 IMAD.WIDE.U32 R12, R19, 0x2, R12 ;  /* 0x00000002130c8825 */ /* 0x001fc800078e000c */
[----:B------:R-:W-:Y:S01]  /*05d0*/  @!P2 IMAD.U32 R15, R24, 0x10000, RZ ;  /* 0x00010000180fa824 */ /* 0x000fe200078e00ff */
[----:B------:R-:W-:Y:S01]  /*05e0*/  @!P3 SHF.L.U32 R16, R26, 0x10, RZ ;  /* 0x000000101a10b819 */ /* 0x000fe200000006ff */
[----:B------:R-:W-:Y:S02]  /*05f0*/  @!P4 IMAD.U32 R27, R27, 0x10000, RZ ;  /* 0x000100001b1bc824 */ /* 0x000fe400078e00ff */
[----:B------:R-:W-:Y:S01]  /*0600*/  @!P5 IMAD.U32 R23, R23, 0x10000, RZ ;  /* 0x000100001717d824 */ /* 0x000fe200078e00ff */
[----:B------:R-:W0:Y:S01]  /*0610*/  @!P1 MUFU.TANH R14, R14 ;  /* 0x0000000e000e9308 */ /* 0x000e220000002400 */
[----:B----4-:R-:W-:-:S07]  /*0620*/  @!P6 SHF.L.U32 R25, R25, 0x10, RZ ;  /* 0x000000101919e819 */ /* 0x010fce00000006ff */
[----:B------:R-:W1:Y:S01]  /*0630*/  @!P2 MUFU.TANH R15, R15 ;  /* 0x0000000f000fa308 */ /* 0x000e620000002400 */
[----:B------:R2:W-:Y:S01]  /*0640*/  @!P0 STG.E.U16 desc[UR4][R12.64], R22 ;  /* 0x000000160c008986 */ /* 0x0005e2000c101504 */
[----:B------:R-:W-:-:S06]  /*0650*/  ISETP.GE.U32.AND P0, PT, R3, R2, PT ;  /* 0x000000020300720c */ /* 0x000fcc0003f06070 */
[----:B------:R-:W3:Y:S08]  /*0660*/  @!P3 MUFU.TANH R16, R16 ;  /* 0x000000100010b308 */ /* 0x000ef00000002400 */
[----:B------:R-:W4:Y:S08]  /*0670*/  @!P4 MUFU.TANH R27, R27 ;  /* 0x0000001b001bc308 */ /* 0x000f300000002400 */
[----:B------:R-:W5:Y:S08]  /*0680*/  @!P6 MUFU.TANH R25, R25 ;  /* 0x000000190019e308 */ /* 0x000f700000002400 */
[----:B------:R-:W2:Y:S01]  /*0690*/  @!P5 MUFU.TANH R23, R23 ;  /* 0x000000170017d308 */ /* 0x000ea20000002400 */
[----:B0-----:R-:W-:-:S02]  /*06a0*/  @!P1 F2FP.BF16.F32.PACK_AB R5, RZ, R14 ;  /* 0x0000000eff05923e */ /* 0x001fc400000010ff */
[----:B-1----:R-:W-:Y:S02]  /*06b0*/  @!P2 F2FP.BF16.F32.PACK_AB R6, RZ, R15 ;  /* 0x0000000fff06a23e */ /* 0x002fe400000010ff */
[----:B---3--:R-:W-:Y:S02]  /*06c0*/  @!P3 F2FP.BF16.F32.PACK_AB R7, RZ, R16 ;  /* 0x00000010ff07b23e */ /* 0x008fe400000010ff */
[----:B----4-:R-:W-:Y:S02]  /*06d0*/  @!P4 F2FP.BF16.F32.PACK_AB R8, RZ, R27 ;  /* 0x0000001bff08c23e */ /* 0x010fe400000010ff */
[----:B-----5:R-:W-:Y:S02]  /*06e0*/  @!P6 F2FP.BF16.F32.PACK_AB R9, RZ, R25 ;  /* 0x00000019ff09e23e */ /* 0x020fe400000010ff */
[----:B--2---:R-:W-:Y:S01]  /*06f0*/  @!P5 F2FP.BF16.F32.PACK_AB R10, RZ, R23 ;  /* 0x00000017ff0ad23e */ /* 0x004fe200000010ff */
[----:B------:R-:W-:Y:S06]  /*0700*/  @P0 BRA `(.L_x_588) ;  /* 0x0000000000300947 */ /* 0x000fec0003800000 */
[----:B------:R-:W0:Y:S01]  /*0710*/  LDC.64 R12, c[0x0][0x388] ;  /* 0x0000e200ff0c7b82 */ /* 0x000e220000000a00 */
[----:B------:R-:W-:Y:S01]  /*0720*/  IMAD.IADD R11, R0, 0x1, R3 ;  /* 0x00000001000b7824 */ /* 0x000fe200078e0203 */
[----:B------:R-:W-:-:S04]  /*0730*/  IADD3 R3, PT, PT, R3, 0x80, RZ ;  /* 0x0000008003037810 */ /* 0x000fc80007ffe0ff */
[----:B------:R-:W-:Y:S01]  /*0740*/  ISETP.GE.U32.AND P0, PT, R3, R2, PT ;  /* 0x000000020300720c */ /* 0x000fe20003f06070 */
[----:B0-----:R-:W-:-:S05]  /*0750*/  IMAD.WIDE.U32 R12, R11, 0x2, R12 ;  /* 0x000000020b0c7825 */ /* 0x001fca00078e000c */
[----:B------:R0:W-:Y:S07]  /*0760*/  STG.E.U16 desc[UR4][R12.64], R5 ;  /* 0x000000050c007986 */ /* 0x0001ee000c101504 */
[----:B------:R-:W-:Y:S05]  /*0770*/  @P0 BRA `(.L_x_589) ;  /* 0x0000000000300947 */ /* 0x000fea0003800000 */
[----:B0-----:R-:W0:Y:S01]  /*0780*/  LDC.64 R12, c[0x0][0x388] ;  /* 0x0000e200ff0c7b82 */ /* 0x001e220000000a00 */
[----:B------:R-:W-:Y:S02]  /*0790*/  IMAD.IADD R5, R0, 0x1, R3 ;  /* 0x0000000100057824 */ /* 0x000fe400078e0203 */
[----:B------:R-:W-:Y:S02]  /*07a0*/  VIADD R3, R3, 0x80 ;  /* 0x0000008003037836 */ /* 0x000fe40000000000 */
[----:B0-----:R-:W-:-:S05]  /*07b0*/  IMAD.WIDE.U32 R12, R5, 0x2, R12 ;  /* 0x00000002050c7825 */ /* 0x001fca00078e000c */
[----:B------:R0:W-:Y:S02]  /*07c0*/  STG.E.U16 desc[UR4][R12.64], R4 ;  /* 0x000000040c007986 */ /* 0x0001e4000c101504 */
.L_x_588:
[----:B------:R-:W-:-:S13]  /*07d0*/  ISETP.GE.U32.AND P0, PT, R3, R2, PT ;  /* 0x000000020300720c */ /* 0x000fda0003f06070 */
[----:B------:R-:W-:Y:S05]  /*07e0*/  @P0 BRA `(.L_x_590) ;  /* 0x0000000000300947 */ /* 0x000fea0003800000 */
[----:B0-----:R-:W0:Y:S01]  /*07f0*/  LDC.64 R4, c[0x0][0x388] ;  /* 0x0000e200ff047b82 */ /* 0x001e220000000a00 */
[----:B------:R-:W-:Y:S01]  /*0800*/  IMAD.IADD R11, R0, 0x1, R3 ;  /* 0x00000001000b7824 */ /* 0x000fe200078e0203 */
[----:B------:R-:W-:-:S03]  /*0810*/  IADD3 R3, PT, PT, R3, 0x80, RZ ;  /* 0x0000008003037810 */ /* 0x000fc60007ffe0ff */
[----:B0-----:R-:W-:-:S05]  /*0820*/  IMAD.WIDE.U32 R4, R11, 0x2, R4 ;  /* 0x000000020b047825 */ /* 0x001fca00078e0004 */
[----:B------:R1:W-:Y:S02]  /*0830*/  STG.E.U16 desc[UR4][R4.64], R6 ;  /* 0x0000000604007986 */ /* 0x0003e4000c101504 */
.L_x_589:
[----:B------:R-:W-:-:S13]  /*0840*/  ISETP.GE.U32.AND P0, PT, R3, R2, PT ;  /* 0x000000020300720c */ /* 0x000fda0003f06070 */
[----:B------:R-:W-:Y:S05]  /*0850*/  @P0 BRA `(.L_x_591) ;  /* 0x0000000000340947 */ /* 0x000fea0003800000 */
[----:B01----:R-:W0:Y:S01]  /*0860*/  LDC.64 R4, c[0x0][0x388] ;  /* 0x0000e200ff047b82 */ /* 0x003e220000000a00 */
[----:B------:R-:W-:Y:S02]  /*0870*/  IMAD.IADD R11, R0, 0x1, R3 ;  /* 0x00000001000b7824 */ /* 0x000fe400078e0203 */
[----:B------:R-:W-:Y:S02]  /*0880*/  VIADD R3, R3, 0x80 ;  /* 0x0000008003037836 */ /* 0x000fe40000000000 */
[----:B0-----:R-:W-:-:S05]  /*0890*/  IMAD.WIDE.U32 R4, R11, 0x2, R4 ;  /* 0x000000020b047825 */ /* 0x001fca00078e0004 */
[----:B------:R1:W-:Y:S02]  /*08a0*/  STG.E.U16 desc[UR4][R4.64], R7 ;  /* 0x0000000704007986 */ /* 0x0003e4000c101504 */
.L_x_590:
[----:B------:R-:W-:-:S13]  /*08b0*/  ISETP.GE.U32.AND P0, PT, R3, R2, PT ;  /* 0x000000020300720c */ /* 0x000fda0003f06070 */
[----:B------:R-:W-:Y:S05]  /*08c0*/  @P0 BREAK.RELIABLE B1 ;  /* 0x0000000000010942 */ /* 0x000fea0003800100 */
[----:B------:R-:W-:Y:S05]  /*08d0*/  @P0 BRA `(.L_x_592) ;  /* 0x0000000000300947 */ /* 0x000fea0003800000 */
[----:B01----:R-:W0:Y:S01]  /*08e0*/  LDC.64 R4, c[0x0][0x388] ;  /* 0x0000e200ff047b82 */ /* 0x003e220000000a00 */
[----:B------:R-:W-:Y:S01]  /*08f0*/  IMAD.IADD R7, R0, 0x1, R3 ;  /* 0x0000000100077824 */ /* 0x000fe200078e0203 */
[----:B------:R-:W-:-:S03]  /*0900*/  IADD3 R3, PT, PT, R3, 0x80, RZ ;  /* 0x0000008003037810 */ /* 0x000fc60007ffe0ff */
[----:B0-----:R-:W-:-:S05]  /*0910*/  IMAD.WIDE.U32 R4, R7, 0x2, R4 ;  /* 0x0000000207047825 */ /* 0x001fca00078e0004 */
[----:B------:R2:W-:Y:S02]  /*0920*/  STG.E.U16 desc[UR4][R4.64], R8 ;  /* 0x0000000804007986 */ /* 0x0005e4000c101504 */
.L_x_591:
[----:B------:R-:W-:Y:S05]  /*0930*/  BSYNC.RELIABLE B1 ;  /* 0x0000000000017941 */ /* 0x000fea0003800100 */
.L_x_587:
[----:B------:R-:W-:-:S13]  /*0940*/  ISETP.GE.U32.AND P0, PT, R3, R2, PT ;  /* 0x000000020300720c */ /* 0x000fda0003f06070 */
[----:B012---:R-:W0:Y:S01]  /*0950*/  @!P0 LDC.64 R4, c[0x0][0x388] ;  /* 0x0000e200ff048b82 */ /* 0x007e220000000a00 */
[----:B------:R-:W-:Y:S02]  /*0960*/  @!P0 IMAD.IADD R7, R0, 0x1, R3 ;  /* 0x0000000100078824 */ /* 0x000fe400078e0203 */
[----:B------:R-:W-:Y:S02]  /*0970*/  @!P0 VIADD R3, R3, 0x80 ;  /* 0x0000008003038836 */ /* 0x000fe40000000000 */
[----:B0-----:R-:W-:-:S05]  /*0980*/  @!P0 IMAD.WIDE.U32 R4, R7, 0x2, R4 ;  /* 0x0000000207048825 */ /* 0x001fca00078e0004 */
[----:B------:R2:W-:Y:S02]  /*0990*/  @!P0 STG.E.U16 desc[UR4][R4.64], R9 ;  /* 0x0000000904008986 */ /* 0x0005e4000c101504 */
.L_x_592:
[----:B------:R-:W-:Y:S05]  /*09a0*/  BSYNC.RECONVERGENT B0 ;  /* 0x0000000000007941 */ /* 0x000fea0003800200 */
.L_x_586:
[----:B------:R-:W-:Y:S05]  /*09b0*/  WARPSYNC.ALL ;  /* 0x0000000000007948 */ /* 0x000fea0003800000 */
[----:B------:R-:W-:-:S13]  /*09c0*/  ISETP.GE.U32.AND P0, PT, R3, R2, PT ;  /* 0x000000020300720c */ /* 0x000fda0003f06070 */
[----:B------:R-:W-:Y:S05]  /*09d0*/  @P0 EXIT ;  /* 0x000000000000094d */ /* 0x000fea0003800000 */
[----:B012---:R-:W0:Y:S01]  /*09e0*/  LDC.64 R4, c[0x0][0x388] ;  /* 0x0000e200ff047b82 */ /* 0x007e220000000a00 */
[----:B------:R-:W-:-:S04]  /*09f0*/  IMAD.IADD R3, R0, 0x1, R3 ;  /* 0x0000000100037824 */ /* 0x000fc800078e0203 */
[----:B0-----:R-:W-:-:S05]  /*0a00*/  IMAD.WIDE.U32 R2, R3, 0x2, R4 ;  /* 0x0000000203027825 */ /* 0x001fca00078e0004 */
[----:B------:R-:W-:Y:S01]  /*0a10*/  STG.E.U16 desc[UR4][R2.64], R10 ;  /* 0x0000000a02007986 */ /* 0x000fe2000c101504 */
[----:B------:R-:W-:Y:S05]  /*0a20*/  EXIT ;  /* 0x000000000000794d */ /* 0x000fea0003800000 */
.L_x_585:
[----:B------:R-:W0:Y:S01]  /*0a30*/  S2R R4, SR_TID.X ;  /* 0x0000000000047919 */ /* 0x000e220000002100 */
[----:B------:R-:W1:Y:S02]  /*0a40*/  LDC.64 R2, c[0x0][0x390] ;  /* 0x0000e400ff027b82 */ /* 0x000e640000000a00 */
[----:B-1----:R-:W-:-:S04]  /*0a50*/  IMAD.WIDE.U32 R2, R0, 0x2, R2 ;  /* 0x0000000200027825 */ /* 0x002fc800078e0002 */
[----:B0-----:R-:W-:-:S05]  /*0a60*/  IMAD.WIDE.U32 R2, R4, 0x4, R2 ;  /* 0x0000000404027825 */ /* 0x001fca00078e0002 */
[----:B------:R-:W2:Y:S04]  /*0a70*/  LDG.E R9, desc[UR4][R2.64+0x200] ;  /* 0x0002000402097981 */ /* 0x000ea8000c1e1900 */
[----:B------:R-:W3:Y:S04]  /*0a80*/  LDG.E R8, desc[UR4][R2.64] ;  /* 0x0000000402087981 */ /* 0x000ee8000c1e1900 */
[----:B------:R-:W4:Y:S04]  /*0a90*/  LDG.E R11, desc[UR4][R2.64+0x600] ;  /* 0x00060004020b7981 */ /* 0x000f28000c1e1900 */
[----:B------:R0:W5:Y:S02]  /*0aa0*/  LDG.E R10, desc[UR4][R2.64+0x400] ;  /* 0x00040004020a7981 */ /* 0x000164000c1e1900 */
[----:B0-----:R-:W0:Y:S02]  /*0ab0*/  LDC.64 R2, c[0x0][0x388] ;  /* 0x0000e200ff027b82 */ /* 0x001e240000000a00 */
[----:B0-----:R-:W-:-:S04]  /*0ac0*/  IMAD.WIDE.U32 R2, R0, 0x2, R2 ;  /* 0x0000000200027825 */ /* 0x001fc800078e0002 */
[----:B------:R-:W-:-:S04]  /*0ad0*/  IMAD.WIDE.U32 R2, R4, 0x4, R2 ;  /* 0x0000000404027825 */ /* 0x000fc800078e0002 */
[----:B--2---:R-:W-:Y:S01]  /*0ae0*/  IMAD.U32 R6, R9, 0x10000, RZ ;  /* 0x0001000009067824 */ /* 0x004fe200078e00ff */
[----:B---3--:R-:W-:Y:S02]  /*0af0*/  PRMT R9, R8, 0x7632, R9 ;  /* 0x0000763208097816 */ /* 0x008fe40000000009 */
[----:B----4-:R-:W-:-:S03]  /*0b00*/  SHF.L.U32 R13, R11, 0x10, RZ ;  /* 0x000000100b0d7819 */ /* 0x010fc600000006ff */
[C---:B------:R-:W-:Y:S01]  /*0b10*/  IMAD.U32 R12, R9.reuse, 0x10000, RZ ;  /* 0x00010000090c7824 */ /* 0x040fe200078e00ff */
[----:B------:R-:W-:Y:S01]  /*0b20*/  PRMT R9, R9, 0x7632, R9 ;  /* 0x0000763209097816 */ /* 0x000fe20000000009 */
[C---:B-----5:R-:W-:Y:S01]  /*0b30*/  IMAD.U32 R7, R10.reuse, 0x10000, RZ ;  /* 0x000100000a077824 */ /* 0x060fe200078e00ff */
[----:B------:R-:W-:Y:S02]  /*0b40*/  PRMT R11, R11, 0x7632, R11 ;  /* 0x000076320b0b7816 */ /* 0x000fe4000000000b */
[----:B------:R-:W-:Y:S01]  /*0b50*/  PRMT R10, R10, 0x7632, R10 ;  /* 0x000076320a0a7816 */ /* 0x000fe2000000000a */
[----:B------:R-:W-:Y:S01]  /*0b60*/  IMAD.U32 R9, R9, 0x10000, RZ ;  /* 0x0001000009097824 */ /* 0x000fe200078e00ff */
[----:B------:R-:W-:Y:S01]  /*0b70*/  SHF.L.U32 R5, R8, 0x10, RZ ;  /* 0x0000001008057819 */ /* 0x000fe200000006ff */
[----:B------:R-:W-:Y:S01]  /*0b80*/  IMAD.U32 R11, R11, 0x10000, RZ ;  /* 0x000100000b0b7824 */ /* 0x000fe200078e00ff */
[----:B------:R-:W-:Y:S01]  /*0b90*/  SHF.L.U32 R10, R10, 0x10, RZ ;  /* 0x000000100a0a7819 */ /* 0x000fe200000006ff */
[----:B------:R-:W-:Y:S08]  /*0ba0*/  MUFU.TANH R6, R6 ;  /* 0x0000000600067308 */ /* 0x000ff00000002400 */
[----:B------:R-:W0:Y:S08]  /*0bb0*/  MUFU.TANH R9, R9 ;  /* 0x0000000900097308 */ /* 0x000e300000002400 */
[----:B------:R-:W-:Y:S08]  /*0bc0*/  MUFU.TANH R5, R5 ;  /* 0x0000000500057308 */ /* 0x000ff00000002400 */
[----:B------:R-:W-:Y:S08]  /*0bd0*/  MUFU.TANH R7, R7 ;  /* 0x0000000700077308 */ /* 0x000ff00000002400 */
[----:B------:R0:W-:Y:S08]  /*0be0*/  MUFU.TANH R8, R13 ;  /* 0x0000000d00087308 */ /* 0x0001f00000002400 */
[----:B------:R-:W1:Y:S08]  /*0bf0*/  MUFU.TANH R12, R12 ;  /* 0x0000000c000c7308 */ /* 0x000e700000002400 */
[----:B------:R-:W2:Y:S08]  /*0c00*/  MUFU.TANH R10, R10 ;  /* 0x0000000a000a7308 */ /* 0x000eb00000002400 */
[----:B------:R-:W3:Y:S01]  /*0c10*/  MUFU.TANH R11, R11 ;  /* 0x0000000b000b7308 */ /* 0x000ee20000002400 */
[----:B0-----:R-:W-:-:S02]  /*0c20*/  F2FP.BF16.F32.PACK_AB R13, R9, R6 ;  /* 0x00000006090d723e */ /* 0x001fc400000010ff */
[----:B-1----:R-:W-:Y:S02]  /*0c30*/  F2FP.BF16.F32.PACK_AB R5, R12, R5 ;  /* 0x000000050c05723e */ /* 0x002fe400000010ff */
[----:B--2---:R-:W-:-:S03]  /*0c40*/  F2FP.BF16.F32.PACK_AB R7, R10, R7 ;  /* 0x000000070a07723e */ /* 0x004fc600000010ff */
[----:B------:R-:W-:Y:S01]  /*0c50*/  STG.E desc[UR4][R2.64], R5 ;  /* 0x0000000502007986 */ /* 0x000fe2000c101904 */
[----:B---3--:R-:W-:-:S03]  /*0c60*/  F2FP.BF16.F32.PACK_AB R9, R11, R8 ;  /* 0x000000080b09723e */ /* 0x008fc600000010ff */
[----:B------:R-:W-:Y:S04]  /*0c70*/  STG.E desc[UR4][R2.64+0x200], R13 ;  /* 0x0002000d02007986 */ /* 0x000fe8000c101904 */
[----:B------:R-:W-:Y:S04]  /*0c80*/  STG.E desc[UR4][R2.64+0x400], R7 ;  /* 0x0004000702007986 */ /* 0x000fe8000c101904 */
[----:B------:R-:W-:Y:S01]  /*0c90*/  STG.E desc[UR4][R2.64+0x600], R9 ;  /* 0x0006000902007986 */ /* 0x000fe2000c101904 */
[----:B------:R-:W-:Y:S05]  /*0ca0*/  EXIT ;  /* 0x000000000000794d */ /* 0x000fea0003800000 */
.L_x_593:
        /* <DEDUP_REMOVED lines=13> */
.L_x_7015:


//--------------------- .text._ZN2at6native29vectorized_elementwise_kernelILi4EZZZNS0_16tanh_kernel_cudaERNS_18TensorIteratorBaseEENKUlvE0_clEvENKUlvE2_clEvEUlN3c108BFloat16EE_St5arrayIPcLm2EEEEviT0_T1_ --------------------------
	.section	.text._ZN2at6native29vectorized_elementwise_kernelILi4EZZZNS0_16tanh_kernel_cudaERNS_18TensorIteratorBaseEENKUlvE0_clEvENKUlvE2_clEvEUlN3c108BFloat16EE_St5arrayIPcLm2EEEEviT0_T1_,"ax",@progbits
	.align	128
        .global         _ZN2at6native29vectorized_elementwise_kernelILi4EZZZNS0_16tanh_kernel_cudaERNS_18TensorIteratorBaseEENKUlvE0_clEvENKUlvE2_clEvEUlN3c108BFloat16EE_St5arrayIPcLm2EEEEviT0_T1_
        .type           _ZN2at6native29vectorized_elementwise_kernelILi4EZZZNS0_16tanh_kernel_cudaERNS_18TensorIteratorBaseEENKUlvE0_clEvENKUlvE2_clEvEUlN3c108BFloat16EE_St5arrayIPcLm2EEEEviT0_T1_,@function
        .size           _ZN2at6native29vectorized_elementwise_kernelILi4EZZZNS0_16tanh_kernel_cudaERNS_18TensorIteratorBaseEENKUlvE0_clEvENKUlvE2_clEvEUlN3c108BFloat16EE_St5arrayIPcLm2EEEEviT0_T1_,(.L_x_7016 - _ZN2at6native29vectorized_elementwise_kernelILi4EZZZNS0_16tanh_kernel_cudaERNS_18TensorIteratorBaseEENKUlvE0_clEvENKUlvE2_clEvEUlN3c108BFloat16EE_St5arrayIPcLm2EEEEviT0_T1_)
        .other          _ZN2at6native29vectorized_elementwise_kernelILi4EZZZNS0_16tanh_kernel_cudaERNS_18TensorIteratorBaseEENKUlvE0_clEvENKUlvE2_clEvEUlN3c108BFloat16EE_St5arrayIPcLm2EEEEviT0_T1_,@"STO_CUDA_ENTRY STV_DEFAULT"
_ZN2at6native29vectorized_elementwise_kernelILi4EZZZNS0_16tanh_kernel_cudaERNS_18TensorIteratorBaseEENKUlvE0_clEvENKUlvE2_clEvEUlN3c108BFloat16EE_St5arrayIPcLm2EEEEviT0_T1_:
.text._ZN2at6native29vectorized_elementwise_kernelILi4EZZZNS0_16tanh_kernel_cudaERNS_18TensorIteratorBaseEENKUlvE0_clEvENKUlvE2_clEvEUlN3c108BFloat16EE_St5arrayIPcLm2EEEEviT0_T1_:
        /* <DEDUP_REMOVED lines=125> */
.L_x_597:
[----:B------:R-:W-:-:S13]  /*07d0*/  ISETP.GE.U32.AND P0, PT, R3, R2, PT ;  /* 0x000000020300720c */ /* 0x000fda0003f06070 */
[----:B------:R-:W-:Y:S05]  /*07e0*/  @P0 BRA `(.L_x_599) ;  /* 0x0000000000300947 */ /* 0x000fea0003800000 */
[----:B0-----:R-:W0:Y:S01]  /*07f0*/  LDC.64 R4, c[0x0][0x388] ;  /* 0x0000e200ff047b82 */ /* 0x001e220000000a00 */
[----:B------:R-:W-:Y:S01]  /*0800*/  IMAD.IADD R11, R0, 0x1, R3 ;  /* 0x00000001000b7824 */ /* 0x000fe200078e0203 */
[----:B------:R-:W-:-:S03]  /*0810*/  IADD3 R3, PT, PT, R3, 0x80, RZ ;  /* 0x0000008003037810 */ /* 0x000fc60007ffe0ff */
[----:B0-----:R-:W-:-:S05]  /*0820*/  IMAD.WIDE.U32 R4, R11, 0x2, R4 ;  /* 0x000000020b047825 */ /* 0x001fca00078e0004 */
[----:B------:R1:W-:Y:S02]  /*0830*/  STG.E.U16 desc[UR4][R4.64], R6 ;  /* 0x0000000604007986 */ /* 0x0003e4000c101504 */
.L_x_598:
[----:B------:R-:W-:-:S13]  /*0840*/  ISETP.GE.U32.AND P0, PT, R3, R2, PT ;  /* 0x000000020300720c */ /* 0x000fda0003f06070 */
[----:B------:R-:W-:Y:S05]  /*0850*/  @P0 BRA `(.L_x_600) ;  /* 0x0000000000340947 */ /* 0x000fea0003800000 */
[----:B01----:R-:W0:Y:S01]  /*0860*/  LDC.64 R4, c[0x0][0x388] ;  /* 0x0000e200ff047b82 */ /* 0x003e220000000a00 */
[----:B------:R-:W-:Y:S02]  /*0870*/  IMAD.IADD R11, R0, 0x1, R3 ;  /* 0x00000001000b7824 */ /* 0x000fe400078e0203 */
[----:B------:R-:W-:Y:S02]  /*0880*/  VIADD R3, R3, 0x80 ;  /* 0x0000008003037836 */ /* 0x000fe40000000000 */
[----:B0-----:R-:W-:-:S05]  /*0890*/  IMAD.WIDE.U32 R4, R11, 0x2, R4 ;  /* 0x000000020b047825 */ /* 0x001fca00078e0004 */
[----:B------:R1:W-:Y:S02]  /*08a0*/  STG.E.U16 desc[UR4][R4.64], R7 ;  /* 0x0000000704007986 */ /* 0x0003e4000c101504 */
.L_x_599:
        /* <DEDUP_REMOVED lines=8> */
.L_x_600:
[----:B------:R-:W-:Y:S05]  /*0930*/  BSYNC.RELIABLE B1 ;  /* 0x0000000000017941 */ /* 0x000fea0003800100 */
.L_x_596:
[----:B------:R-:W-:-:S13]  /*0940*/  ISETP.GE.U32.AND P0, PT, R3, R2, PT ;  /* 0x000000020300720c */ /* 0x000fda0003f06070 */
[----:B012---:R-:W0:Y:S01]  /*0950*/  @!P0 LDC.64 R4, c[0x0][0x388] ;  /* 0x0000e200ff048b82 */ /* 0x007e220000000a00 */
[----:B------:R-:W-:Y:S02]  /*0960*/  @!P0 IMAD.IADD R7, R0, 0x1, R3 ;  /* 0x0000000100078824 */ /* 0x000fe400078e0203 */
[----:B------:R-:W-:Y:S02]  /*0970*/  @!P0 VIADD R3, R3, 0x80 ;  /* 0x0000008003038836 */ /* 0x000fe40000000000 */
[----:B0-----:R-:W-:-:S05]  /*0980*/  @!P0 IMAD.WIDE.U32 R4, R7, 0x2, R4 ;  /* 0x0000000207048825 */ /* 0x001fca00078e0004 */
[----:B------:R2:W-:Y:S02]  /*0990*/  @!P0 STG.E.U16 desc[UR4][R4.64], R9 ;  /* 0x0000000904008986 */ /* 0x0005e4000c101504 */
.L_x_601:
[----:B------:R-:W-:Y:S05]  /*09a0*/  BSYNC.RECONVERGENT B0 ;  /* 0x0000000000007941 */ /* 0x000fea0003800200 */
.L_x_595:
        /* <DEDUP_REMOVED lines=8> */
.L_x_594:
[----:B------:R-:W0:Y:S01]  /*0a30*/  S2R R6, SR_TID.X ;  /* 0x0000000000067919 */ /* 0x000e220000002100 */
[----:B------:R-:W1:Y:S02]  /*0a40*/  LDC.64 R2, c[0x0][0x390] ;  /* 0x0000e400ff027b82 */ /* 0x000e640000000a00 */
[----:B-1----:R-:W-:-:S04]  /*0a50*/  IMAD.WIDE.U32 R2, R0, 0x2, R2 ;  /* 0x0000000200027825 */ /* 0x002fc800078e0002 */
[----:B0-----:R-:W-:-:S05]  /*0a60*/  IMAD.WIDE.U32 R4, R6, 0x8, R2 ;  /* 0x0000000806047825 */ /* 0x001fca00078e0002 */
[----:B------:R-:W2:Y:S04]  /*0a70*/  LDG.E.64 R2, desc[UR4][R4.64+0x400] ;  /* 0x0004000404027981 */ /* 0x000ea8000c1e1b00 */
[----:B------:R0:W3:Y:S02]  /*0a80*/  LDG.E.64 R12, desc[UR4][R4.64] ;  /* 0x00000004040c7981 */ /* 0x0000e4000c1e1b00 */
[----:B0-----:R-:W0:Y:S02]  /*0a90*/  LDC.64 R4, c[0x0][0x388] ;  /* 0x0000e200ff047b82 */ /* 0x001e240000000a00 */
[----:B0-----:R-:W-:-:S04]  /*0aa0*/  IMAD.WIDE.U32 R4, R0, 0x2, R4 ;  /* 0x0000000200047825 */ /* 0x001fc800078e0004 */
[----:B------:R-:W-:-:S04]  /*0ab0*/  IMAD.WIDE.U32 R4, R6, 0x8, R4 ;  /* 0x0000000806047825 */ /* 0x000fc800078e0004 */
[----:B--2---:R-:W-:Y:S01]  /*0ac0*/  IMAD.U32 R9, R2, 0x10000, RZ ;  /* 0x0001000002097824 */ /* 0x004fe200078e00ff */
[----:B---3--:R-:W-:-:S05]  /*0ad0*/  PRMT R2, R12, 0x7632, R2 ;  /* 0x000076320c027816 */ /* 0x008fca0000000002 */
[----:B------:R-:W-:Y:S01]  /*0ae0*/  IMAD.U32 R11, R2, 0x10000, RZ ;  /* 0x00010000020b7824 */ /* 0x000fe200078e00ff */
[C---:B------:R-:W-:Y:S01]  /*0af0*/  PRMT R2, R13.reuse, 0x7632, R2 ;  /* 0x000076320d027816 */ /* 0x040fe20000000002 */
[----:B------:R-:W-:Y:S01]  /*0b00*/  IMAD.U32 R8, R13, 0x10000, RZ ;  /* 0x000100000d087824 */ /* 0x000fe200078e00ff */
[C---:B------:R-:W-:Y:S02]  /*0b10*/  SHF.L.U32 R10, R3.reuse, 0x10, RZ ;  /* 0x00000010030a7819 */ /* 0x040fe400000006ff */
[----:B------:R-:W-:Y:S01]  /*0b20*/  PRMT R3, R3, 0x7632, R3 ;  /* 0x0000763203037816 */ /* 0x000fe20000000003 */
[C---:B------:R-:W-:Y:S01]  /*0b30*/  IMAD.U32 R13, R2.reuse, 0x10000, RZ ;  /* 0x00010000020d7824 */ /* 0x040fe200078e00ff */
[----:B------:R-:W-:Y:S02]  /*0b40*/  PRMT R2, R2, 0x7632, R2 ;  /* 0x0000763202027816 */ /* 0x000fe40000000002 */
[----:B------:R-:W-:Y:S01]  /*0b50*/  SHF.L.U32 R7, R12, 0x10, RZ ;  /* 0x000000100c077819 */ /* 0x000fe200000006ff */
[----:B------:R-:W-:Y:S01]  /*0b60*/  IMAD.U32 R3, R3, 0x10000, RZ ;  /* 0x0001000003037824 */ /* 0x000fe200078e00ff */
[----:B------:R-:W-:Y:S01]  /*0b70*/  SHF.L.U32 R2, R2, 0x10, RZ ;  /* 0x0000001002027819 */ /* 0x000fe200000006ff */
[----:B------:R-:W-:Y:S08]  /*0b80*/  MUFU.TANH R12, R11 ;  /* 0x0000000b000c7308 */ /* 0x000ff00000002400 */
[----:B------:R-:W0:Y:S08]  /*0b90*/  MUFU.TANH R7, R7 ;  /* 0x0000000700077308 */ /* 0x000e300000002400 */
[----:B------:R-:W-:Y:S08]  /*0ba0*/  MUFU.TANH R8, R8 ;  /* 0x0000000800087308 */ /* 0x000ff00000002400 */
[----:B------:R-:W1:Y:S08]  /*0bb0*/  MUFU.TANH R13, R13 ;  /* 0x0000000d000d7308 */ /* 0x000e700000002400 */
[----:B------:R-:W-:Y:S08]  /*0bc0*/  MUFU.TANH R9, R9 ;  /* 0x0000000900097308 */ /* 0x000ff00000002400 */
[----:B------:R-:W2:Y:S08]  /*0bd0*/  MUFU.TANH R2, R2 ;  /* 0x0000000200027308 */ /* 0x000eb00000002400 */
[----:B------:R-:W-:Y:S08]  /*0be0*/  MUFU.TANH R10, R10 ;  /* 0x0000000a000a7308 */ /* 0x000ff00000002400 */
[----:B------:R-:W3:Y:S01]  /*0bf0*/  MUFU.TANH R3, R3 ;  /* 0x0000000300037308 */ /* 0x000ee20000002400 */
[----:B0-----:R-:W-:-:S02]  /*0c00*/  F2FP.BF16.F32.PACK_AB R6, R12, R7 ;  /* 0x000000070c06723e */ /* 0x001fc400000010ff */
[----:B-1----:R-:W-:Y:S02]  /*0c10*/  F2FP.BF16.F32.PACK_AB R7, R13, R8 ;  /* 0x000000080d07723e */ /* 0x002fe400000010ff */
[----:B--2---:R-:W-:-:S03]  /*0c20*/  F2FP.BF16.F32.PACK_AB R8, R2, R9 ;  /* 0x000000090208723e */ /* 0x004fc600000010ff */
[----:B------:R-:W-:Y:S01]  /*0c30*/  STG.E.64 desc[UR4][R4.64], R6 ;  /* 0x0000000604007986 */ /* 0x000fe2000c101b04 */
[----:B---3--:R-:W-:-:S05]  /*0c40*/  F2FP.BF16.F32.PACK_AB R9, R3, R10 ;  /* 0x0000000a0309723e */ /* 0x008fca00000010ff */
[----:B------:R-:W-:Y:S01]  /*0c50*/  STG.E.64 desc[UR4][R4.64+0x400], R8 ;  /* 0x0004000804007986 */ /* 0x000fe2000c101b04 */
[----:B------:R-:W-:Y:S05]  /*0c60*/  EXIT ;  /* 0x000000000000794d */ /* 0x000fea0003800000 */
.L_x_602:
        /* <DEDUP_REMOVED lines=9> */
.L_x_7016:


//--------------------- .text._ZN2at6native29vectorized_elementwise_kernelILi8EZZZNS0_16tanh_kernel_cudaERNS_18TensorIteratorBaseEENKUlvE0_clEvENKUlvE2_clEvEUlN3c108BFloat16EE_St5arrayIPcLm2EEEEviT0_T1_ --------------------------
	.section	.text._ZN2at6native29vectorized_elementwise_kernelILi8EZZZNS0_16tanh_kernel_cudaERNS_18TensorIteratorBaseEENKUlvE0_clEvENKUlvE2_clEvEUlN3c108BFloat16EE_St5arrayIPcLm2EEEEviT0_T1_,"ax",@progbits
	.align	128
        .global         _ZN2at6native29vectorized_elementwise_kernelILi8EZZZNS0_16tanh_kernel_cudaERNS_18TensorIteratorBaseEENKUlvE0_clEvENKUlvE2_clEvEUlN3c108BFloat16EE_St5arrayIPcLm2EEEEviT0_T1_
        .type           _ZN2at6native29vectorized_elementwise_kernelILi8EZZZNS0_16tanh_kernel_cudaERNS_18TensorIteratorBaseEENKUlvE0_clEvENKUlvE2_clEvEUlN3c108BFloat16EE_St5arrayIPcLm2EEEEviT0_T1_,@function
        .size           _ZN2at6native29vectorized_elementwise_kernelILi8EZZZNS0_16tanh_kernel_cudaERNS_18TensorIteratorBaseEENKUlvE0_clEvENKUlvE2_clEvEUlN3c108BFloat16EE_St5arrayIPcLm2EEEEviT0_T1_,(.L_x_7017 - _ZN2at6native29vectorized_elementwise_kernelILi8EZZZNS0_16tanh_kernel_cudaERNS_18TensorIteratorBaseEENKUlvE0_clEvENKUlvE2_clEvEUlN3c108BFloat16EE_St5arrayIPcLm2EEEEviT0_T1_)
        .other          _ZN2at6native29vectorized_elementwise_kernelILi8EZZZNS0_16tanh_kernel_cudaERNS_18TensorIteratorBaseEENKUlvE0_clEvENKUlvE2_clEvEUlN3c108BFloat16EE_St5arrayIPcLm2EEEEviT0_T1_,@"STO_CUDA_ENTRY STV_DEFAULT"
_ZN2at6native29vectorized_elementwise_kernelILi8EZZZNS0_16tanh_kernel_cudaERNS_18TensorIteratorBaseEENKUlvE0_clEvENKUlvE2_clEvEUlN3c108BFloat16EE_St5arrayIPcLm2EEEEviT0_T1_:
.text._ZN2at6native29vectorized_elementwise_kernelILi8EZZZNS0_16tanh_kernel_cudaERNS_18TensorIteratorBaseEENKUlvE0_clEvENKUlvE2_clEvEUlN3c108BFloat16EE_St5arrayIPcLm2EEEEviT0_T1_:
        /* <DEDUP_REMOVED lines=125> */
.L_x_606:
[----:B------:R-:W-:-:S13]  /*07d0*/  ISETP.GE.U32.AND P0, PT, R3, R2, PT ;  /* 0x000000020300720c */ /* 0x000fda0003f06070 */
[----:B------:R-:W-:Y:S05]  /*07e0*/  @P0 BRA `(.L_x_608) ;  /* 0x0000000000300947 */ /* 0x000fea0003800000 */
[----:B0-----:R-:W0:Y:S01]  /*07f0*/  LDC.64 R4, c[0x0][0x388] ;  /* 0x0000e200ff047b82 */ /* 0x001e220000000a00 */
[----:B------:R-:W-:Y:S01]  /*0800*/  IMAD.IADD R11, R0, 0x1, R3 ;  /* 0x00000001000b7824 */ /* 0x000fe200078e0203 */
[----:B------:R-:W-:-:S03]  /*0810*/  IADD3 R3, PT, PT, R3, 0x80, RZ ;  /* 0x0000008003037810 */ /* 0x000fc60007ffe0ff */
[----:B0-----:R-:W-:-:S05]  /*0820*/  IMAD.WIDE.U32 R4, R11, 0x2, R4 ;  /* 0x000000020b047825 */ /* 0x001fca00078e0004 */
[----:B------:R1:W-:Y:S02]  /*0830*/  STG.E.U16 desc[UR4][R4.64], R6 ;  /* 0x0000000604007986 */ /* 0x0003e4000c101504 */
.L_x_607:
[----:B------:R-:W-:-:S13]  /*0840*/  ISETP.GE.U32.AND P0, PT, R3, R2, PT ;  /* 0x000000020300720c */ /* 0x000fda0003f06070 */
[----:B------:R-:W-:Y:S05]  /*0850*/  @P0 BRA `(.L_x_609) ;  /* 0x0000000000340947 */ /* 0x000fea0003800000 */
[----:B01----:R-:W0:Y:S01]  /*0860*/  LDC.64 R4, c[0x0][0x388] ;  /* 0x0000e200ff047b82 */ /* 0x003e220000000a00 */
[----:B------:R-:W-:Y:S02]  /*0870*/  IMAD.IADD R11, R0, 0x1, R3 ;  /* 0x00000001000b7824 */ /* 0x000fe400078e0203 */
[----:B------:R-:W-:Y:S02]  /*0880*/  VIADD R3, R3, 0x80 ;  /* 0x0000008003037836 */ /* 0x000fe40000000000 */
[----:B0-----:R-:W-:-:S05]  /*0890*/  IMAD.WIDE.U32 R4, R11, 0x2, R4 ;  /* 0x000000020b047825 */ /* 0x001fca00078e0004 */
[----:B------:R1:W-:Y:S02]  /*08a0*/  STG.E.U16 desc[UR4][R4.64], R7 ;  /* 0x0000000704007986 */ /* 0x0003e4000c101504 */
.L_x_608:
        /* <DEDUP_REMOVED lines=8> */
.L_x_609:
[----:B------:R-:W-:Y:S05]  /*0930*/  BSYNC.RELIABLE B1 ;  /* 0x0000000000017941 */ /* 0x000fea0003800100 */
.L_x_605:
[----:B------:R-:W-:-:S13]  /*0940*/  ISETP.GE.U32.AND P0, PT, R3, R2, PT ;  /* 0x000000020300720c */ /* 0x000fda0003f06070 */
[----:B012---:R-:W0:Y:S01]  /*0950*/  @!P0 LDC.64 R4, c[0x0][0x388] ;  /* 0x0000e200ff048b82 */ /* 0x007e220000000a00 */
[----:B------:R-:W-:Y:S02]  /*0960*/  @!P0 IMAD.IADD R7, R0, 0x1, R3 ;  /* 0x0000000100078824 */ /* 0x000fe400078e0203 */
[----:B------:R-:W-:Y:S02]  /*0970*/  @!P0 VIADD R3, R3, 0x80 ;  /* 0x0000008003038836 */ /* 0x000fe40000000000 */
[----:B0-----:R-:W-:-:S05]  /*0980*/  @!P0 IMAD.WIDE.U32 R4, R7, 0x2, R4 ;  /* 0x0000000207048825 */ /* 0x001fca00078e0004 */
[----:B------:R2:W-:Y:S02]  /*0990*/  @!P0 STG.E.U16 desc[UR4][R4.64], R9 ;  /* 0x0000000904008986 */ /* 0x0005e4000c101504 */
.L_x_610:
[----:B------:R-:W-:Y:S05]  /*09a0*/  BSYNC.RECONVERGENT B0 ;  /* 0x0000000000007941 */ /* 0x000fea0003800200 */
.L_x_604:
        /* <DEDUP_REMOVED lines=8> */
.L_x_603:
[----:B------:R-:W0:Y:S01]  /*0a30*/  S2R R8, SR_TID.X ;  /* 0x0000000000087919 */ /* 0x000e220000002100 */
[----:B------:R-:W1:Y:S02]  /*0a40*/  LDC.64 R2, c[0x0][0x390] ;  /* 0x0000e400ff027b82 */ /* 0x000e640000000a00 */
[----:B-1----:R-:W-:-:S04]  /*0a50*/  IMAD.WIDE.U32 R2, R0, 0x2, R2 ;  /* 0x0000000200027825 */ /* 0x002fc800078e0002 */
[----:B0-----:R-:W-:-:S05]  /*0a60*/  IMAD.WIDE.U32 R2, R8, 0x10, R2 ;  /* 0x0000001008027825 */ /* 0x001fca00078e0002 */
[----:B------:R0:W2:Y:S02]  /*0a70*/  LDG.E.128 R4, desc[UR4][R2.64] ;  /* 0x0000000402047981 */ /* 0x0000a4000c1e1d00 */
[----:B0-----:R-:W0:Y:S02]  /*0a80*/  LDC.64 R2, c[0x0][0x388] ;  /* 0x0000e200ff027b82 */ /* 0x001e240000000a00 */
[----:B0-----:R-:W-:-:S04]  /*0a90*/  IMAD.WIDE.U32 R2, R0, 0x2, R2 ;  /* 0x0000000200027825 */ /* 0x001fc800078e0002 */
[----:B------:R-:W-:-:S04]  /*0aa0*/  IMAD.WIDE.U32 R2, R8, 0x10, R2 ;  /* 0x0000001008027825 */ /* 0x000fc800078e0002 */
[----:B--2---:R-:W-:Y:S01]  /*0ab0*/  IMAD.U32 R10, R6, 0x10000, RZ ;  /* 0x00010000060a7824 */ /* 0x004fe200078e00ff */
[----:B------:R-:W-:Y:S01]  /*0ac0*/  SHF.L.U32 R12, R4, 0x10, RZ ;  /* 0x00000010040c7819 */ /* 0x000fe200000006ff */
[----:B------:R-:W-:Y:S01]  /*0ad0*/  IMAD.U32 R9, R5, 0x10000, RZ ;  /* 0x0001000005097824 */ /* 0x000fe200078e00ff */
[----:B------:R-:W-:Y:S02]  /*0ae0*/  PRMT R6, R6, 0x7632, R6 ;  /* 0x0000763206067816 */ /* 0x000fe40000000006 */
[----:B------:R-:W-:Y:S01]  /*0af0*/  PRMT R4, R4, 0x7632, R4 ;  /* 0x0000763204047816 */ /* 0x000fe20000000004 */
[----:B------:R-:W-:Y:S01]  /*0b00*/  MUFU.TANH R10, R10 ;  /* 0x0000000a000a7308 */ /* 0x000fe20000002400 */
[----:B------:R-:W-:Y:S01]  /*0b10*/  SHF.L.U32 R11, R7, 0x10, RZ ;  /* 0x00000010070b7819 */ /* 0x000fe200000006ff */
[----:B------:R-:W-:Y:S01]  /*0b20*/  IMAD.U32 R15, R6, 0x10000, RZ ;  /* 0x00010000060f7824 */ /* 0x000fe200078e00ff */
[----:B------:R-:W-:Y:S01]  /*0b30*/  PRMT R5, R5, 0x7632, R5 ;  /* 0x0000763205057816 */ /* 0x000fe20000000005 */
[----:B------:R-:W-:Y:S01]  /*0b40*/  IMAD.U32 R13, R4, 0x10000, RZ ;  /* 0x00010000040d7824 */ /* 0x000fe200078e00ff */
[----:B------:R-:W-:-:S02]  /*0b50*/  PRMT R7, R7, 0x7632, R7 ;  /* 0x0000763207077816 */ /* 0x000fc40000000007 */
[----:B------:R-:W-:Y:S01]  /*0b60*/  SHF.L.U32 R14, R5, 0x10, RZ ;  /* 0x00000010050e7819 */ /* 0x000fe200000006ff */
[----:B------:R-:W-:Y:S02]  /*0b70*/  MUFU.TANH R11, R11 ;  /* 0x0000000b000b7308 */ /* 0x000fe40000002400 */
[----:B------:R-:W-:-:S06]  /*0b80*/  IMAD.U32 R7, R7, 0x10000, RZ ;  /* 0x0001000007077824 */ /* 0x000fcc00078e00ff */
[----:B------:R-:W-:Y:S08]  /*0b90*/  MUFU.TANH R9, R9 ;  /* 0x0000000900097308 */ /* 0x000ff00000002400 */
[----:B------:R-:W-:Y:S08]  /*0ba0*/  MUFU.TANH R12, R12 ;  /* 0x0000000c000c7308 */ /* 0x000ff00000002400 */
[----:B------:R-:W0:Y:S08]  /*0bb0*/  MUFU.TANH R16, R7 ;  /* 0x0000000700107308 */ /* 0x000e300000002400 */
[----:B------:R-:W1:Y:S08]  /*0bc0*/  MUFU.TANH R15, R15 ;  /* 0x0000000f000f7308 */ /* 0x000e700000002400 */
[----:B------:R-:W2:Y:S01]  /*0bd0*/  MUFU.TANH R14, R14 ;  /* 0x0000000e000e7308 */ /* 0x000ea20000002400 */
[----:B0-----:R-:W-:-:S07]  /*0be0*/  F2FP.BF16.F32.PACK_AB R7, R16, R11 ;  /* 0x0000000b1007723e */ /* 0x001fce00000010ff */
[----:B------:R-:W0:Y:S01]  /*0bf0*/  MUFU.TANH R13, R13 ;  /* 0x0000000d000d7308 */ /* 0x000e220000002400 */
[----:B-1----:R-:W-:Y:S02]  /*0c00*/  F2FP.BF16.F32.PACK_AB R6, R15, R10 ;  /* 0x0000000a0f06723e */ /* 0x002fe400000010ff */
[----:B--2---:R-:W-:Y:S02]  /*0c10*/  F2FP.BF16.F32.PACK_AB R5, R14, R9 ;  /* 0x000000090e05723e */ /* 0x004fe400000010ff */
[----:B0-----:R-:W-:-:S05]  /*0c20*/  F2FP.BF16.F32.PACK_AB R4, R13, R12 ;  /* 0x0000000c0d04723e */ /* 0x001fca00000010ff */
[----:B------:R-:W-:Y:S01]  /*0c30*/  STG.E.128 desc[UR4][R2.64], R4 ;  /* 0x0000000402007986 */ /* 0x000fe2000c101d04 */
[----:B------:R-:W-:Y:S05]  /*0c40*/  EXIT ;  /* 0x000000000000794d */ /* 0x000fea0003800000 */
.L_x_611:
        /* <DEDUP_REMOVED lines=11> */
.L_x_7017:


//--------------------- .text._ZN2at6native18elementwise_kernelILi128ELi4EZNS0_15gpu_kernel_implIZZZNS0_16tanh_kernel_cudaERNS_18TensorIteratorBaseEENKUlvE0_clEvENKUlvE1_clEvEUlN3c104HalfEE_EEvS4_RKT_EUliE_EEviT1_ --------------------------
	.section	.text._ZN2at6native18elementwise_kernelILi128ELi4EZNS0_15gpu_kernel_implIZZZNS0_16tanh_kernel_cudaERNS_18TensorIteratorBaseEENKUlvE0_clEvENKUlvE1_clEvEUlN3c104HalfEE_EEvS4_RKT_EUliE_EEviT1_,"ax",@progbits
	.align	128
        .global         _ZN2at6native18elementwise_kernelILi128ELi4EZNS0_15gpu_kernel_implIZZZNS0_16tanh_kernel_cudaERNS_18TensorIteratorBaseEENKUlvE0_clEvENKUlvE1_clEvEUlN3c104HalfEE_EEvS4_RKT_EUliE_EEviT1_
        .type           _ZN2at6native18elementwise_kernelILi128ELi4EZNS0_15gpu_kernel_implIZZZNS0_16tanh_kernel_cudaERNS_18TensorIteratorBaseEENKUlvE0_clEvENKUlvE1_clEvEUlN3c104HalfEE_EEvS4_RKT_EUliE_EEviT1_,@function
        .size           _ZN2at6native18elementwise_kernelILi128ELi4EZNS0_15gpu_kernel_implIZZZNS0_16tanh_kernel_cudaERNS_18TensorIteratorBaseEENKUlvE0_clEvENKUlvE1_clEvEUlN3c104HalfEE_EEvS4_RKT_EUliE_EEviT1_,(.L_x_7018 - _ZN2at6native18elementwise_kernelILi128ELi4EZNS0_15gpu_kernel_implIZZZNS0_16tanh_kernel_cudaERNS_18TensorIteratorBaseEENKUlvE0_clEvENKUlvE1_clEvEUlN3c104HalfEE_EEvS4_RKT_EUliE_EEviT1_)
        .other          _ZN2at6native18elementwise_kernelILi128ELi4EZNS0_15gpu_kernel_implIZZZNS0_16tanh_kernel_cudaERNS_18TensorIteratorBaseEENKUlvE0_clEvENKUlvE1_clEvEUlN3c104HalfEE_EEvS4_RKT_EUliE_EEviT1_,@"STO_CUDA_ENTRY STV_DEFAULT"
_ZN2at6native18elementwise_kernelILi128ELi4EZNS0_15gpu_kernel_implIZZZNS0_16tanh_kernel_cudaERNS_18TensorIteratorBaseEENKUlvE0_clEvENKUlvE1_clEvEUlN3c104HalfEE_EEvS4_RKT_EUliE_EEviT1_:
.text._ZN2at6native18elementwise_kernelILi128ELi4EZNS0_15gpu_kernel_implIZZZNS0_16tanh_kernel_cudaERNS_18TensorIteratorBaseEENKUlvE0_clEvENKUlvE1_clEvEUlN3c104HalfEE_EEvS4_RKT_EUliE_EEviT1_:
        /* <DEDUP_REMOVED lines=22> */
[----:B------:R-:W-:Y:S01]  /*0160*/  HFMA2 R16, -RZ, RZ, 0, 0 ;  /* 0x00000000ff107431 */ /* 0x000fe200000001ff */
[----:B------:R-:W1:Y:S01]  /*0170*/  LDCU UR6, c[0x0][0x38c] ;  /* 0x00007180ff0677ac */ /* 0x000e620008000800 */
[----:B------:R-:W2:Y:S01]  /*0180*/  LDCU.64 UR8, c[0x0][0x4b8] ;  /* 0x00009700ff0877ac */ /* 0x000ea20008000a00 */
[----:B------:R-:W-:Y:S02]  /*0190*/  UISETP.NE.AND UP0, UPT, UR40, URZ, UPT ;  /* 0x000000ff2800728c */ /* 0x000fe4000bf05270 */
[----:B0-----:R-:W-:-:S05]  /*01a0*/  IMAD.HI.U32 R2, R17, UR4, R16 ;  /* 0x0000000411027c27 */ /* 0x001fca000f8e0010 */
[----:B------:R-:W-:-:S05]  /*01b0*/  SHF.R.U32.HI R3, RZ, UR5, R2 ;  /* 0x00000005ff037c19 */ /* 0x000fca0008011602 */
[----:B------:R-:W-:-:S04]  /*01c0*/  IMAD.MOV R0, RZ, RZ, -R3 ;  /* 0x000000ffff007224 */ /* 0x000fc800078e0a03 */
        /* <DEDUP_REMOVED lines=290> */
.L_x_614:
        /* <DEDUP_REMOVED lines=16> */
[----:B0-----:R-:W-:Y:S01]  /*14f0*/  F2FP.F16.F32.PACK_AB R0, RZ, R0 ;  /* 0x00000000ff00723e */ /* 0x001fe200000000ff */
[----:B------:R-:W-:Y:S06]  /*1500*/  BRA `(.L_x_620) ;  /* 0x0000000c008c7947 */ /* 0x000fec0003800000 */
.L_x_618:
[----:B------:R-:W2:Y:S02]  /*1510*/  LDG.E.U8 R2, desc[UR36][R2.64] ;  /* 0x0000002402027981 */ /* 0x000ea4000c1e1100 */
[----:B--2---:R-:W-:-:S04]  /*1520*/  I2FP.F32.U32 R0, R2 ;  /* 0x0000000200007245 */ /* 0x004fc80000201000 */
[----:B------:R-:W-:Y:S01]  /*1530*/  F2FP.F16.F32.PACK_AB R0, RZ, R0 ;  /* 0x00000000ff00723e */ /* 0x000fe200000000ff */
[----:B------:R-:W-:Y:S06]  /*1540*/  BRA `(.L_x_620) ;  /* 0x0000000c007c7947 */ /* 0x000fec0003800000 */
.L_x_617:
        /* <DEDUP_REMOVED lines=8> */
[----:B0-----:R-:W-:Y:S01]  /*15d0*/  F2FP.F16.F32.PACK_AB R0, RZ, R0 ;  /* 0x00000000ff00723e */ /* 0x001fe200000000ff */
[----:B------:R-:W-:Y:S06]  /*15e0*/  BRA `(.L_x_620) ;  /* 0x0000000c00547947 */ /* 0x000fec0003800000 */
.L_x_622:
[----:B------:R-:W2:Y:S02]  /*15f0*/  LDG.E R2, desc[UR36][R2.64] ;  /* 0x0000002402027981 */ /* 0x000ea4000c1e1900 */
[----:B--2---:R-:W-:-:S04]  /*1600*/  I2FP.F32.S32 R0, R2 ;  /* 0x0000000200007245 */ /* 0x004fc80000201400 */
[----:B------:R-:W-:Y:S01]  /*1610*/  F2FP.F16.F32.PACK_AB R0, RZ, R0 ;  /* 0x00000000ff00723e */ /* 0x000fe200000000ff */
[----:B------:R-:W-:Y:S06]  /*1620*/  BRA `(.L_x_620) ;  /* 0x0000000c00447947 */ /* 0x000fec0003800000 */
.L_x_621:
[----:B------:R-:W2:Y:S02]  /*1630*/  LDG.E.U16 R2, desc[UR36][R2.64] ;  /* 0x0000002402027981 */ /* 0x000ea4000c1e1500 */
[----:B--2---:R-:W0:Y:S02]  /*1640*/  I2F.S16 R0, R2 ;  /* 0x0000000200007306 */ /* 0x004e240000101400 */
[----:B0-----:R-:W-:Y:S01]  /*1650*/  F2FP.F16.F32.PACK_AB R0, RZ, R0 ;  /* 0x00000000ff00723e */ /* 0x001fe200000000ff */
[----:B------:R-:W-:Y:S06]  /*1660*/  BRA `(.L_x_620) ;  /* 0x0000000c00347947 */ /* 0x000fec0003800000 */
.L_x_616:
[----:B------:R-:W-:-:S09]  /*1670*/  UISETP.GT.AND UP0, UPT, UR4, 0x6, UPT ;  /* 0x000000060400788c */ /* 0x000fd2000bf04270 */
[----:B------:R-:W-:Y:S05]  /*1680*/  BRA.U UP0, `(.L_x_623) ;  /* 0x0000000100247547 */ /* 0x000fea000b800000 */
[----:B------:R-:W-:-:S09]  /*1690*/  UISETP.NE.AND UP0, UPT, UR4, 0x5, UPT ;  /* 0x000000050400788c */ /* 0x000fd2000bf05270 */
[----:B------:R-:W-:Y:S05]  /*16a0*/  BRA.U !UP0, `(.L_x_624) ;  /* 0x0000000108147547 */ /* 0x000fea000b800000 */
[----:B------:R-:W-:-:S09]  /*16b0*/  UISETP.NE.AND UP0, UPT, UR4, 0x6, UPT ;  /* 0x000000060400788c */ /* 0x000fd2000bf05270 */
[----:B------:R-:W-:Y:S05]  /*16c0*/  BRA.U UP0, `(.L_x_619) ;  /* 0x00000009008c7547 */ /* 0x000fea000b800000 */
[----:B------:R-:W2:Y:S02]  /*16d0*/  LDG.E R2, desc[UR36][R2.64] ;  /* 0x0000002402027981 */ /* 0x000ea4000c1e1900 */
[----:B--2---:R-:W-:Y:S01]  /*16e0*/  F2FP.F16.F32.PACK_AB R0, RZ, R2 ;  /* 0x00000002ff00723e */ /* 0x004fe200000000ff */
[----:B------:R-:W-:Y:S06]  /*16f0*/  BRA `(.L_x_620) ;  /* 0x0000000c00107947 */ /* 0x000fec0003800000 */
.L_x_624:
[----:B------:R0:W5:Y:S01]  /*1700*/  LDG.E.U16 R0, desc[UR36][R2.64] ;  /* 0x0000002402007981 */ /* 0x000162000c1e1500 */
[----:B------:R-:W-:Y:S05]  /*1710*/  BRA `(.L_x_620) ;  /* 0x0000000c00087947 */ /* 0x000fea0003800000 */
.L_x_623:
[----:B------:R-:W-:-:S09]  /*1720*/  UISETP.NE.AND UP0, UPT, UR4, 0x7, UPT ;  /* 0x000000070400788c */ /* 0x000fd2000bf05270 */
[----:B------:R-:W-:Y:S05]  /*1730*/  BRA.U !UP0, `(.L_x_625) ;  /* 0x0000000108247547 */ /* 0x000fea000b800000 */
[----:B------:R-:W-:-:S09]  /*1740*/  UISETP.NE.AND UP0, UPT, UR4, 0x8, UPT ;  /* 0x000000080400788c */ /* 0x000fd2000bf05270 */
[----:B------:R-:W-:Y:S05]  /*1750*/  BRA.U !UP0, `(.L_x_626) ;  /* 0x0000000108147547 */ /* 0x000fea000b800000 */
[----:B------:R-:W-:-:S09]  /*1760*/  UISETP.NE.AND UP0, UPT, UR4, 0x9, UPT ;  /* 0x000000090400788c */ /* 0x000fd2000bf05270 */
[----:B------:R-:W-:Y:S05]  /*1770*/  BRA.U UP0, `(.L_x_619) ;  /* 0x0000000900607547 */ /* 0x000fea000b800000 */
[----:B------:R-:W2:Y:S02]  /*1780*/  LDG.E R2, desc[UR36][R2.64] ;  /* 0x0000002402027981 */ /* 0x000ea4000c1e1900 */
[----:B--2---:R-:W-:Y:S01]  /*1790*/  F2FP.F16.F32.PACK_AB R0, RZ, R2 ;  /* 0x00000002ff00723e */ /* 0x004fe200000000ff */
[----:B------:R-:W-:Y:S06]  /*17a0*/  BRA `(.L_x_620) ;  /* 0x0000000800e47947 */ /* 0x000fec0003800000 */
.L_x_626:
[----:B------:R1:W5:Y:S01]  /*17b0*/  LDG.E.U16 R0, desc[UR36][R2.64] ;  /* 0x0000002402007981 */ /* 0x000362000c1e1500 */
[----:B------:R-:W-:Y:S05]  /*17c0*/  BRA `(.L_x_620) ;  /* 0x0000000800dc7947 */ /* 0x000fea0003800000 */
.L_x_625:
[----:B------:R-:W2:Y:S01]  /*17d0*/  LDG.E.64 R2, desc[UR36][R2.64] ;  /* 0x0000002402027981 */ /* 0x000ea2000c1e1b00 */
[----:B------:R-:W-:Y:S01]  /*17e0*/  UMOV UR4, 0xf0000000 ;  /* 0xf000000000047882 */ /* 0x000fe20000000000 */
[----:B------:R-:W-:Y:S01]  /*17f0*/  UMOV UR5, 0x380fffff ;  /* 0x380fffff00057882 */ /* 0x000fe20000000000 */
[----:B--2---:R-:W0:Y:S01]  /*1800*/  F2F.F32.F64 R0, R2 ;  /* 0x0000000200007310 */ /* 0x004e220000301000 */
[----:B------:R-:W-:-:S14]  /*1810*/  DSETP.GEU.AND P0, PT, |R2|, UR4, PT ;  /* 0x0000000402007e2a */ /* 0x000fdc000bf0e200 */
[----:B0-----:R-:W-:-:S05]  /*1820*/  @!P0 FMUL R0, R0, 1.175494350822287508e-38 ;  /* 0x0080000000008820 */ /* 0x001fca0000400000 */
[----:B------:R-:W-:Y:S01]  /*1830*/  F2FP.F16.F32.PACK_AB R0, RZ, R0 ;  /* 0x00000000ff00723e */ /* 0x000fe200000000ff */
[----:B------:R-:W-:Y:S06]  /*1840*/  BRA `(.L_x_620) ;  /* 0x0000000800bc7947 */ /* 0x000fec0003800000 */
.L_x_615:
        /* <DEDUP_REMOVED lines=11> */
[----:B------:R-:W-:Y:S01]  /*1900*/  F2FP.F16.F32.PACK_AB R0, RZ, R0 ;  /* 0x00000000ff00723e */ /* 0x000fe200000000ff */
[----:B------:R-:W-:Y:S06]  /*1910*/  BRA `(.L_x_620) ;  /* 0x0000000800887947 */ /* 0x000fec0003800000 */
.L_x_629:
        /* <DEDUP_REMOVED lines=8> */
.L_x_628:
[----:B------:R-:W-:-:S09]  /*19a0*/  UISETP.NE.AND UP0, UPT, UR4, 0xf, UPT ;  /* 0x0000000f0400788c */ /* 0x000fd2000bf05270 */
[----:B------:R-:W-:Y:S05]  /*19b0*/  BRA.U !UP0, `(.L_x_630) ;  /* 0x0000000108987547 */ /* 0x000fea000b800000 */
[----:B------:R-:W-:-:S09]  /*19c0*/  UISETP.NE.AND UP0, UPT, UR4, 0x17, UPT ;  /* 0x000000170400788c */ /* 0x000fd2000bf05270 */
[----:B------:R-:W-:Y:S05]  /*19d0*/  BRA.U !UP0, `(.L_x_631) ;  /* 0x00000001085c7547 */ /* 0x000fea000b800000 */
[----:B------:R-:W-:-:S09]  /*19e0*/  UISETP.NE.AND UP0, UPT, UR4, 0x18, UPT ;  /* 0x000000180400788c */ /* 0x000fd2000bf05270 */
[----:B------:R-:W-:Y:S05]  /*19f0*/  BRA.U UP0, `(.L_x_619) ;  /* 0x0000000500c07547 */ /* 0x000fea000b800000 */
[----:B------:R-:W2:Y:S01]  /*1a00*/  LDG.E.U8 R0, desc[UR36][R2.64] ;  /* 0x0000002402007981 */ /* 0x000ea2000c1e1100 */
[----:B------:R-:W-:Y:S01]  /*1a10*/  IMAD.MOV.U32 R6, RZ, RZ, 0x1f ;  /* 0x0000001fff067424 */ /* 0x000fe200078e00ff */
[----:B--2---:R-:W-:-:S04]  /*1a20*/  SHF.L.U32 R0, R0, 0x18, RZ ;  /* 0x0000001800007819 */ /* 0x004fc800000006ff */
[C---:B------:R-:W-:Y:S02]  /*1a30*/  LOP3.LUT R4, R0.reuse, 0x7f000000, RZ, 0xc0, !PT ;  /* 0x7f00000000047812 */ /* 0x040fe400078ec0ff */
[----:B------:R-:W-:Y:S02]  /*1a40*/  LOP3.LUT P0, RZ, R0, 0x7f000000, RZ, 0xc0, !PT ;  /* 0x7f00000000ff7812 */ /* 0x000fe4000780c0ff */
[----:B------:R-:W0:Y:S02]  /*1a50*/  FLO.U32 R5, R4 ;  /* 0x0000000400057300 */ /* 0x000e2400000e0000 */
[----:B0-----:R-:W-:-:S05]  /*1a60*/  IMAD.MOV R5, RZ, RZ, -R5 ;  /* 0x000000ffff057224 */ /* 0x001fca00078e0a05 */
[----:B------:R-:W-:-:S04]  /*1a70*/  VIADDMNMX.U32 R5, R5, R6, 0x4, !PT ;  /* 0x0000000405057446 */ /* 0x000fc80007800006 */
[----:B------:R-:W-:-:S04]  /*1a80*/  IADD3 R5, PT, PT, R5, -0x4, RZ ;  /* 0xfffffffc05057810 */ /* 0x000fc80007ffe0ff */
[C---:B------:R-:W-:Y:S01]  /*1a90*/  SHF.L.U32 R6, R4.reuse, R5, RZ ;  /* 0x0000000504067219 */ /* 0x040fe200000006ff */
[----:B------:R-:W-:Y:S02]  /*1aa0*/  IMAD.SHL.U32 R7, R5, 0x800000, RZ ;  /* 0x0080000005077824 */ /* 0x000fe400078e00ff */
[----:B------:R-:W-:-:S03]  /*1ab0*/  VIADD R5, R4, 0x1000000 ;  /* 0x0100000004057836 */ /* 0x000fc60000000000 */
[----:B------:R-:W-:Y:S02]  /*1ac0*/  LEA.HI R6, R6, -R7, RZ, 0x1c ;  /* 0x8000000706067211 */ /* 0x000fe400078fe0ff */
[----:B------:R-:W-:Y:S02]  /*1ad0*/  SHF.R.S32.HI R5, RZ, 0x8, R5 ;  /* 0x00000008ff057819 */ /* 0x000fe40000011405 */
[----:B------:R-:W-:-:S04]  /*1ae0*/  IADD3 R6, PT, PT, R6, 0x3c000000, RZ ;  /* 0x3c00000006067810 */ /* 0x000fc80007ffe0ff */
[----:B------:R-:W-:-:S04]  /*1af0*/  LOP3.LUT R5, R6, 0x7f800000, R5, 0xf8, !PT ;  /* 0x7f80000006057812 */ /* 0x000fc800078ef805 */
[----:B------:R-:W-:-:S04]  /*1b00*/  SEL R5, R5, RZ, P0 ;  /* 0x000000ff05057207 */ /* 0x000fc80000000000 */
[----:B------:R-:W-:-:S04]  /*1b10*/  LOP3.LUT R5, R5, 0x80000000, R0, 0xf8, !PT ;  /* 0x8000000005057812 */ /* 0x000fc800078ef800 */
[----:B------:R-:W-:-:S04]  /*1b20*/  F2FP.F16.F32.PACK_AB R5, RZ, R5 ;  /* 0x00000005ff05723e */ /* 0x000fc800000000ff */
[----:B------:R-:W-:Y:S01]  /*1b30*/  PRMT R0, R5, 0x7610, R0 ;  /* 0x0000761005007816 */ /* 0x000fe20000000000 */
[----:B------:R-:W-:Y:S06]  /*1b40*/  BRA `(.L_x_620) ;  /* 0x0000000400fc7947 */ /* 0x000fec0003800000 */
.L_x_631:
        /* <DEDUP_REMOVED lines=11> */
[----:B------:R-:W-:Y:S01]  /*1c00*/  F2FP.F16.F32.PACK_AB R0, RZ, R0 ;  /* 0x00000000ff00723e */ /* 0x000fe200000000ff */
[----:B------:R-:W-:Y:S06]  /*1c10*/  BRA `(.L_x_620) ;  /* 0x0000000400c87947 */ /* 0x000fec0003800000 */
.L_x_630:
[----:B------:R-:W2:Y:S02]  /*1c20*/  LDG.E.U16 R0, desc[UR36][R2.64] ;  /* 0x0000002402007981 */ /* 0x000ea4000c1e1500 */
[----:B--2---:R-:W-:-:S04]  /*1c30*/  SHF.L.U32 R0, R0, 0x10, RZ ;  /* 0x0000001000007819 */ /* 0x004fc800000006ff */
[----:B------:R-:W-:Y:S01]  /*1c40*/  F2FP.F16.F32.PACK_AB R0, RZ, R0 ;  /* 0x00000000ff00723e */ /* 0x000fe200000000ff */
[----:B------:R-:W-:Y:S06]  /*1c50*/  BRA `(.L_x_620) ;  /* 0x0000000400b87947 */ /* 0x000fec0003800000 */
.L_x_627:
        /* <DEDUP_REMOVED lines=10> */
[----:B------:R-:W-:Y:S01]  /*1d00*/  F2FP.F16.F32.PACK_AB R0, RZ, R0 ;  /* 0x00000000ff00723e */ /* 0x000fe200000000ff */
[----:B------:R-:W-:Y:S06]  /*1d10*/  BRA `(.L_x_620) ;  /* 0x0000000400887947 */ /* 0x000fec0003800000 */
.L_x_634:
        /* <DEDUP_REMOVED lines=21> */
.L_x_638:
[----:B------:R-:W-:Y:S05]  /*1e70*/  BSYNC.RECONVERGENT B1 ;  /* 0x0000000000017941 */ /* 0x000fea0003800200 */
.L_x_637:
[----:B------:R-:W-:Y:S01]  /*1e80*/  IMAD.SHL.U32 R0, R0, 0x100000, RZ ;  /* 0x0010000000007824 */ /* 0x000fe200078e00ff */
[----:B------:R-:W-:-:S04]  /*1e90*/  LEA R2, R2, 0x3b800000, 0x17 ;  /* 0x3b80000002027811 */ /* 0x000fc800078eb8ff */
[----:B------:R-:W-:-:S07]  /*1ea0*/  LOP3.LUT R0, R2, R0, R7, 0xfe, !PT ;  /* 0x0000000002007212 */ /* 0x000fce00078efe07 */
.L_x_636:
[----:B------:R-:W-:Y:S05]  /*1eb0*/  BSYNC.RECONVERGENT B0 ;  /* 0x0000000000007941 */ /* 0x000fea0003800200 */
.L_x_635:
[----:B------:R-:W-:Y:S01]  /*1ec0*/  F2FP.F16.F32.PACK_AB R0, RZ, R0 ;  /* 0x00000000ff00723e */ /* 0x000fe200000000ff */
[----:B------:R-:W-:Y:S06]  /*1ed0*/  BRA `(.L_x_620) ;  /* 0x0000000400187947 */ /* 0x000fec0003800000 */
.L_x_633:
        /* <DEDUP_REMOVED lines=21> */
.L_x_642:
[----:B------:R-:W-:Y:S05]  /*2030*/  BSYNC.RECONVERGENT B1 ;  /* 0x0000000000017941 */ /* 0x000fea0003800200 */
.L_x_641:
[----:B------:R-:W-:Y:S01]  /*2040*/  IMAD.SHL.U32 R0, R0, 0x200000, RZ ;  /* 0x0020000000007824 */ /* 0x000fe200078e00ff */
[----:B------:R-:W-:-:S04]  /*2050*/  LEA R2, R2, 0x37800000, 0x17 ;  /* 0x3780000002027811 */ /* 0x000fc800078eb8ff */
[----:B------:R-:W-:-:S07]  /*2060*/  LOP3.LUT R0, R2, R0, R7, 0xfe, !PT ;  /* 0x0000000002007212 */ /* 0x000fce00078efe07 */
.L_x_640:
[----:B------:R-:W-:Y:S05]  /*2070*/  BSYNC.RECONVERGENT B0 ;  /* 0x0000000000007941 */ /* 0x000fea0003800200 */
.L_x_639:
[----:B------:R-:W-:Y:S01]  /*2080*/  F2FP.F16.F32.PACK_AB R0, RZ, R0 ;  /* 0x00000000ff00723e */ /* 0x000fe200000000ff */
[----:B------:R-:W-:Y:S06]  /*2090*/  BRA `(.L_x_620) ;  /* 0x0000000000a87947 */ /* 0x000fec0003800000 */
.L_x_632:
[----:B------:R-:W-:-:S09]  /*20a0*/  UISETP.NE.AND UP0, UPT, UR4, 0x1c, UPT ;  /* 0x0000001c0400788c */ /* 0x000fd2000bf05270 */
[----:B------:R-:W-:Y:S05]  /*20b0*/  BRA.U !UP0, `(.L_x_643) ;  /* 0x0000000108947547 */ /* 0x000fea000b800000 */
[----:B------:R-:W-:-:S09]  /*20c0*/  UISETP.NE.AND UP0, UPT, UR4, 0x1d, UPT ;  /* 0x0000001d0400788c */ /* 0x000fd2000bf05270 */
[----:B------:R-:W-:Y:S05]  /*20d0*/  BRA.U !UP0, `(.L_x_644) ;  /* 0x00000001087c7547 */ /* 0x000fea000b800000 */
[----:B------:R-:W-:-:S09]  /*20e0*/  UISETP.NE.AND UP0, UPT, UR4, 0x2c, UPT ;  /* 0x0000002c0400788c */ /* 0x000fd2000bf05270 */
[----:B------:R-:W-:Y:S05]  /*20f0*/  BRA.U !UP0, `(.L_x_645) ;  /* 0x0000000108487547 */ /* 0x000fea000b800000 */
.L_x_619:
        /* <DEDUP_REMOVED lines=16> */
.L_x_646:
[----:B------:R-:W-:Y:S01]  /*2200*/  PRMT R0, RZ, 0x7610, R0 ;  /* 0x00007610ff007816 */ /* 0x000fe20000000000 */
[----:B------:R-:W-:Y:S06]  /*2210*/  BRA `(.L_x_620) ;  /* 0x0000000000487947 */ /* 0x000fec0003800000 */
.L_x_645:
        /* <DEDUP_REMOVED lines=8> */
.L_x_648:
[----:B------:R-:W-:Y:S05]  /*22a0*/  BSYNC.RECONVERGENT B0 ;  /* 0x0000000000007941 */ /* 0x000fea0003800200 */
.L_x_647:
[----:B------:R-:W-:Y:S01]  /*22b0*/  F2FP.F16.F32.PACK_AB R0, RZ, R0 ;  /* 0x00000000ff00723e */ /* 0x000fe200000000ff */
[----:B------:R-:W-:Y:S06]  /*22c0*/  BRA `(.L_x_620) ;  /* 0x00000000001c7947 */ /* 0x000fec0003800000 */
.L_x_644:
[----:B------:R-:W2:Y:S02]  /*22d0*/  LDG.E.64 R2, desc[UR36][R2.64] ;  /* 0x0000002402027981 */ /* 0x000ea4000c1e1b00 */
[----:B--2---:R-:W0:Y:S02]  /*22e0*/  I2F.U64 R0, R2 ;  /* 0x0000000200007312 */ /* 0x004e240000301000 */
[----:B0-----:R-:W-:Y:S01]  /*22f0*/  F2FP.F16.F32.PACK_AB R0, RZ, R0 ;  /* 0x00000000ff00723e */ /* 0x001fe200000000ff */
[----:B------:R-:W-:Y:S06]  /*2300*/  BRA `(.L_x_620) ;  /* 0x00000000000c7947 */ /* 0x000fec0003800000 */
.L_x_643:
[----:B------:R-:W2:Y:S02]  /*2310*/  LDG.E R2, desc[UR36][R2.64] ;  /* 0x0000002402027981 */ /* 0x000ea4000c1e1900 */
[----:B--2---:R-:W-:-:S04]  /*2320*/  I2FP.F32.U32 R0, R2 ;  /* 0x0000000200007245 */ /* 0x004fc80000201000 */
[----:B------:R-:W-:-:S07]  /*2330*/  F2FP.F16.F32.PACK_AB R0, RZ, R0 ;  /* 0x00000000ff00723e */ /* 0x000fce00000000ff */
.L_x_620:
[----:B------:R-:W0:Y:S01]  /*2340*/  LDCU.64 UR6, c[0x0][0x580] ;  /* 0x0000b000ff0677ac */ /* 0x000e220008000a00 */
[----:B-----5:R-:W-:Y:S01]  /*2350*/  HADD2.F32 R0, -RZ, R0.H0_H0 ;  /* 0x20000000ff007230 */ /* 0x020fe20000004100 */
[----:B------:R-:W-:-:S05]  /*2360*/  UPRMT UR4, UR42, 0x9910, URZ ;  /* 0x000099102a047896 */ /* 0x000fca00080000ff */
[----:B------:R-:W2:Y:S01]  /*2370*/  MUFU.TANH R0, R0 ;  /* 0x0000000000007308 */ /* 0x000ea20000002400 */
[----:B------:R-:W-:Y:S01]  /*2380*/  UISETP.GT.AND UP0, UPT, UR4, 0x9, UPT ;  /* 0x000000090400788c */ /* 0x000fe2000bf04270 */
[----:B01----:R-:W-:-:S05]  /*2390*/  IADD3 R2, P0, PT, R16, UR6, RZ ;  /* 0x0000000610027c10 */ /* 0x003fca000ff1e0ff */
[----:B------:R-:W-:Y:S01]  /*23a0*/  IMAD.X R3, RZ, RZ, UR7, P0 ;  /* 0x00000007ff037e24 */ /* 0x000fe200080e06ff */
[----:B--2---:R-:W-:Y:S02]  /*23b0*/  F2FP.F16.F32.PACK_AB R4, RZ, R0 ;  /* 0x00000000ff04723e */ /* 0x004fe400000000ff */
        /* <DEDUP_REMOVED lines=9> */
[----:B------:R-:W-:-:S04]  /*2450*/  HADD2.F32 R0, -RZ, R4.H0_H0 ;  /* 0x20000004ff007230 */ /* 0x000fc80000004100 */
[----:B------:R-:W0:Y:S02]  /*2460*/  F2I.FTZ.TRUNC.NTZ R5, R0 ;  /* 0x0000000000057305 */ /* 0x000e24000021f100 */
[----:B0-----:R4:W-:Y:S01]  /*2470*/  STG.E.U8 desc[UR36][R2.64], R5 ;  /* 0x0000000502007986 */ /* 0x0019e2000c101124 */
[----:B------:R-:W-:Y:S05]  /*2480*/  BRA `(.L_x_654) ;  /* 0x0000000c00807947 */ /* 0x000fea0003800000 */
.L_x_652:
[----:B------:R-:W-:-:S06]  /*2490*/  HADD2.F32 R5, -RZ, R4.H0_H0 ;  /* 0x20000004ff057230 */ /* 0x000fcc0000004100 */
[----:B------:R-:W0:Y:S02]  /*24a0*/  F2I.S64.TRUNC R4, R5 ;  /* 0x0000000500047311 */ /* 0x000e24000020d900 */
[----:B0-----:R3:W-:Y:S01]  /*24b0*/  STG.E.U8 desc[UR36][R2.64], R4 ;  /* 0x0000000402007986 */ /* 0x0017e2000c101124 */
[----:B------:R-:W-:Y:S05]  /*24c0*/  BRA `(.L_x_654) ;  /* 0x0000000c00707947 */ /* 0x000fea0003800000 */
.L_x_651:
[----:B------:R-:W-:-:S09]  /*24d0*/  UISETP.NE.AND UP0, UPT, UR4, 0x2, UPT ;  /* 0x000000020400788c */ /* 0x000fd2000bf05270 */
[----:B------:R-:W-:Y:S05]  /*24e0*/  BRA.U !UP0, `(.L_x_655) ;  /* 0x0000000108307547 */ /* 0x000fea000b800000 */
[----:B------:R-:W-:-:S09]  /*24f0*/  UISETP.NE.AND UP0, UPT, UR4, 0x3, UPT ;  /* 0x000000030400788c */ /* 0x000fd2000bf05270 */
[----:B------:R-:W-:Y:S05]  /*2500*/  BRA.U !UP0, `(.L_x_656) ;  /* 0x0000000108187547 */ /* 0x000fea000b800000 */
[----:B------:R-:W-:-:S09]  /*2510*/  UISETP.NE.AND UP0, UPT, UR4, 0x4, UPT ;  /* 0x000000040400788c */ /* 0x000fd2000bf05270 */
[----:B------:R-:W-:Y:S05]  /*2520*/  BRA.U UP0, `(.L_x_653) ;  /* 0x0000000900b87547 */ /* 0x000fea000b800000 */
[----:B------:R-:W-:-:S06]  /*2530*/  HADD2.F32 R4, -RZ, R4.H0_H0 ;  /* 0x20000004ff047230 */ /* 0x000fcc0000004100 */
[----:B------:R-:W0:Y:S02]  /*2540*/  F2I.S64.TRUNC R4, R4 ;  /* 0x0000000400047311 */ /* 0x000e24000020d900 */
[----:B0-----:R0:W-:Y:S01]  /*2550*/  STG.E.64 desc[UR36][R2.64], R4 ;  /* 0x0000000402007986 */ /* 0x0011e2000c101b24 */
[----:B------:R-:W-:Y:S05]  /*2560*/  BRA `(.L_x_654) ;  /* 0x0000000c00487947 */ /* 0x000fea0003800000 */
.L_x_656:
[----:B------:R-:W-:-:S04]  /*2570*/  HADD2.F32 R4, -RZ, R4.H0_H0 ;  /* 0x20000004ff047230 */ /* 0x000fc80000004100 */
[----:B------:R-:W0:Y:S02]  /*2580*/  F2I.FTZ.TRUNC.NTZ R5, R4 ;  /* 0x0000000400057305 */ /* 0x000e24000021f100 */
[----:B0-----:R1:W-:Y:S01]  /*2590*/  STG.E desc[UR36][R2.64], R5 ;  /* 0x0000000502007986 */ /* 0x0013e2000c101924 */
[----:B------:R-:W-:Y:S05]  /*25a0*/  BRA `(.L_x_654) ;  /* 0x0000000c00387947 */ /* 0x000fea0003800000 */
.L_x_655:
[----:B------:R-:W-:-:S04]  /*25b0*/  HADD2.F32 R4, -RZ, R4.H0_H0 ;  /* 0x20000004ff047230 */ /* 0x000fc80000004100 */
[----:B------:R-:W0:Y:S02]  /*25c0*/  F2I.FTZ.TRUNC.NTZ R5, R4 ;  /* 0x0000000400057305 */ /* 0x000e24000021f100 */
[----:B0-----:R2:W-:Y:S01]  /*25d0*/  STG.E.U16 desc[UR36][R2.64], R5 ;  /* 0x0000000502007986 */ /* 0x0015e2000c101524 */
[----:B------:R-:W-:Y:S05]  /*25e0*/  BRA `(.L_x_654) ;  /* 0x0000000c00287947 */ /* 0x000fea0003800000 */
.L_x_650:
[----:B------:R-:W-:-:S09]  /*25f0*/  UISETP.GT.AND UP0, UPT, UR4, 0x6, UPT ;  /* 0x000000060400788c */ /* 0x000fd2000bf04270 */
[----:B------:R-:W-:Y:S05]  /*2600*/  BRA.U UP0, `(.L_x_657) ;  /* 0x0000000100247547 */ /* 0x000fea000b800000 */
[----:B------:R-:W-:-:S09]  /*2610*/  UISETP.NE.AND UP0, UPT, UR4, 0x5, UPT ;  /* 0x000000050400788c */ /* 0x000fd2000bf05270 */
[----:B------:R-:W-:Y:S05]  /*2620*/  BRA.U !UP0, `(.L_x_658) ;  /* 0x0000000108147547 */ /* 0x000fea000b800000 */
[----:B------:R-:W-:-:S09]  /*2630*/  UISETP.NE.AND UP0, UPT, UR4, 0x6, UPT ;  /* 0x000000060400788c */ /* 0x000fd2000bf05270 */
[----:B------:R-:W-:Y:S05]  /*2640*/  BRA.U UP0, `(.L_x_653) ;  /* 0x0000000900707547 */ /* 0x000fea000b800000 */
[----:B------:R-:W-:-:S05]  /*2650*/  HADD2.F32 R5, -RZ, R4.H0_H0 ;  /* 0x20000004ff057230 */ /* 0x000fca0000004100 */
[----:B------:R0:W-:Y:S01]  /*2660*/  STG.E desc[UR36][R2.64], R5 ;  /* 0x0000000502007986 */ /* 0x0001e2000c101924 */
[----:B------:R-:W-:Y:S05]  /*2670*/  BRA `(.L_x_654) ;  /* 0x0000000c00047947 */ /* 0x000fea0003800000 */
.L_x_658:
[----:B------:R0:W-:Y:S01]  /*2680*/  STG.E.U16 desc[UR36][R2.64], R4 ;  /* 0x0000000402007986 */ /* 0x0001e2000c101524 */
[----:B------:R-:W-:Y:S05]  /*2690*/  BRA `(.L_x_654) ;  /* 0x0000000800fc7947 */ /* 0x000fea0003800000 */
.L_x_657:
[----:B------:R-:W-:-:S09]  /*26a0*/  UISETP.NE.AND UP0, UPT, UR4, 0x7, UPT ;  /* 0x000000070400788c */ /* 0x000fd2000bf05270 */
[----:B------:R-:W-:Y:S05]  /*26b0*/  BRA.U !UP0, `(.L_x_659) ;  /* 0x0000000108347547 */ /* 0x000fea000b800000 */
[----:B------:R-:W-:-:S09]  /*26c0*/  UISETP.NE.AND UP0, UPT, UR4, 0x8, UPT ;  /* 0x000000080400788c */ /* 0x000fd2000bf05270 */
[----:B------:R-:W-:Y:S05]  /*26d0*/  BRA.U !UP0, `(.L_x_660) ;  /* 0x0000000108187547 */ /* 0x000fea000b800000 */
[----:B------:R-:W-:-:S09]  /*26e0*/  UISETP.NE.AND UP0, UPT, UR4, 0x9, UPT ;  /* 0x000000090400788c */ /* 0x000fd2000bf05270 */
[----:B------:R-:W-:Y:S05]  /*26f0*/  BRA.U UP0, `(.L_x_653) ;  /* 0x0000000900447547 */ /* 0x000fea000b800000 */
[----:B------:R-:W-:Y:S02]  /*2700*/  HFMA2 R5, -RZ, RZ, 0, 0 ;  /* 0x00000000ff057431 */ /* 0x000fe400000001ff */
[----:B------:R-:W-:-:S05]  /*2710*/  HADD2.F32 R4, -RZ, R4.H0_H0 ;  /* 0x20000004ff047230 */ /* 0x000fca0000004100 */
[----:B------:R0:W-:Y:S01]  /*2720*/  STG.E.64 desc[UR36][R2.64], R4 ;  /* 0x0000000402007986 */ /* 0x0001e2000c101b24 */
[----:B------:R-:W-:Y:S05]  /*2730*/  BRA `(.L_x_654) ;  /* 0x0000000800d47947 */ /* 0x000fea0003800000 */
.L_x_660:
[----:B------:R-:W-:-:S05]  /*2740*/  HADD2.F32 R0, -RZ, R4.H0_H0 ;  /* 0x20000004ff007230 */ /* 0x000fca0000004100 */
[----:B------:R-:W-:-:S04]  /*2750*/  F2FP.F16.F32.PACK_AB R0, RZ, R0 ;  /* 0x00000000ff00723e */ /* 0x000fc800000000ff */
[----:B------:R-:W-:-:S05]  /*2760*/  PRMT R0, R0, 0x5410, RZ ;  /* 0x0000541000007816 */ /* 0x000fca00000000ff */
[----:B------:R0:W-:Y:S01]  /*2770*/  STG.E desc[UR36][R2.64], R0 ;  /* 0x0000000002007986 */ /* 0x0001e2000c101924 */
[----:B------:R-:W-:Y:S05]  /*2780*/  BRA `(.L_x_654) ;  /* 0x0000000800c07947 */ /* 0x000fea0003800000 */
.L_x_659:
[----:B------:R-:W-:-:S05]  /*2790*/  HADD2.F32 R4, -RZ, R4.H0_H0 ;  /* 0x20000004ff047230 */ /* 0x000fca0000004100 */
[----:B------:R-:W-:-:S06]  /*27a0*/  FMUL.FTZ R4, R4, 1 ;  /* 0x3f80000004047820 */ /* 0x000fcc0000410000 */
[----:B------:R-:W0:Y:S02]  /*27b0*/  F2F.F64.F32 R4, R4 ;  /* 0x0000000400047310 */ /* 0x000e240000201800 */
[----:B0-----:R0:W-:Y:S01]  /*27c0*/  STG.E.64 desc[UR36][R2.64], R4 ;  /* 0x0000000402007986 */ /* 0x0011e2000c101b24 */
[----:B------:R-:W-:Y:S05]  /*27d0*/  BRA `(.L_x_654) ;  /* 0x0000000800ac7947 */ /* 0x000fea0003800000 */
.L_x_649:
        /* <DEDUP_REMOVED lines=8> */
[----:B------:R-:W-:-:S05]  /*2860*/  HADD2.F32 R4, -RZ, R4.H0_H0 ;  /* 0x20000004ff047230 */ /* 0x000fca0000004100 */
[----:B------:R-:W-:-:S04]  /*2870*/  FSETP.NEU.FTZ.AND P0, PT, R4, RZ, PT ;  /* 0x000000ff0400720b */ /* 0x000fc80003f1d000 */
[----:B------:R-:W-:-:S05]  /*2880*/  SEL R5, RZ, 0x1, !P0 ;  /* 0x00000001ff057807 */ /* 0x000fca0004000000 */
[----:B------:R0:W-:Y:S01]  /*2890*/  STG.E.U8 desc[UR36][R2.64], R5 ;  /* 0x0000000502007986 */ /* 0x0001e2000c101124 */
[----:B------:R-:W-:Y:S05]  /*28a0*/  BRA `(.L_x_654) ;  /* 0x0000000800787947 */ /* 0x000fea0003800000 */
.L_x_663:
[----:B------:R-:W-:Y:S01]  /*28b0*/  HADD2.F32 R4, -RZ, R4.H0_H0 ;  /* 0x20000004ff047230 */ /* 0x000fe20000004100 */
[----:B------:R-:W-:-:S04]  /*28c0*/  CS2R R6, SRZ ;  /* 0x0000000000067805 */ /* 0x000fc8000001ff00 */
[----:B------:R-:W-:-:S06]  /*28d0*/  FMUL.FTZ R4, R4, 1 ;  /* 0x3f80000004047820 */ /* 0x000fcc0000410000 */
[----:B------:R-:W0:Y:S02]  /*28e0*/  F2F.F64.F32 R4, R4 ;  /* 0x0000000400047310 */ /* 0x000e240000201800 */
[----:B0-----:R0:W-:Y:S01]  /*28f0*/  STG.E.128 desc[UR36][R2.64], R4 ;  /* 0x0000000402007986 */ /* 0x0011e2000c101d24 */
[----:B------:R-:W-:Y:S05]  /*2900*/  BRA `(.L_x_654) ;  /* 0x0000000800607947 */ /* 0x000fea0003800000 */
.L_x_662:
[----:B------:R-:W-:-:S09]  /*2910*/  UISETP.NE.AND UP0, UPT, UR4, 0xf, UPT ;  /* 0x0000000f0400788c */ /* 0x000fd2000bf05270 */
[----:B------:R-:W-:Y:S05]  /*2920*/  BRA.U !UP0, `(.L_x_664) ;  /* 0x0000000108a07547 */ /* 0x000fea000b800000 */
[----:B------:R-:W-:-:S09]  /*2930*/  UISETP.NE.AND UP0, UPT, UR4, 0x17, UPT ;  /* 0x000000170400788c */ /* 0x000fd2000bf05270 */
[----:B------:R-:W-:Y:S05]  /*2940*/  BRA.U !UP0, `(.L_x_665) ;  /* 0x00000001084c7547 */ /* 0x000fea000b800000 */
[----:B------:R-:W-:-:S09]  /*2950*/  UISETP.NE.AND UP0, UPT, UR4, 0x18, UPT ;  /* 0x000000180400788c */ /* 0x000fd2000bf05270 */
[----:B------:R-:W-:Y:S05]  /*2960*/  BRA.U UP0, `(.L_x_653) ;  /* 0x0000000500a87547 */ /* 0x000fea000b800000 */
[----:B------:R-:W-:Y:S01]  /*2970*/  HADD2.F32 R7, -RZ, R4.H0_H0 ;  /* 0x20000004ff077230 */ /* 0x000fe20000004100 */
        /* <DEDUP_REMOVED lines=12> */
.L_x_667:
[----:B------:R-:W-:Y:S05]  /*2a40*/  BSYNC.RECONVERGENT B0 ;  /* 0x0000000000007941 */ /* 0x000fea0003800200 */
.L_x_666:
[----:B------:R-:W-:-:S05]  /*2a50*/  LOP3.LUT R5, R0, 0x80, R5, 0xf8, !PT ;  /* 0x0000008000057812 */ /* 0x000fca00078ef805 */
[----:B------:R0:W-:Y:S01]  /*2a60*/  STG.E.U8 desc[UR36][R2.64], R5 ;  /* 0x0000000502007986 */ /* 0x0001e2000c101124 */
[----:B------:R-:W-:Y:S05]  /*2a70*/  BRA `(.L_x_654) ;  /* 0x0000000800047947 */ /* 0x000fea0003800000 */
.L_x_665:
[----:B------:R-:W-:Y:S01]  /*2a80*/  HADD2.F32 R7, -RZ, R4.H0_H0 ;  /* 0x20000004ff077230 */ /* 0x000fe20000004100 */
        /* <DEDUP_REMOVED lines=14> */
.L_x_669:
[----:B------:R-:W-:Y:S05]  /*2b70*/  BSYNC.RECONVERGENT B0 ;  /* 0x0000000000007941 */ /* 0x000fea0003800200 */
.L_x_668:
[----:B------:R-:W-:-:S05]  /*2b80*/  LOP3.LUT R5, R0, 0x80, R5, 0xf8, !PT ;  /* 0x0000008000057812 */ /* 0x000fca00078ef805 */
[----:B------:R0:W-:Y:S01]  /*2b90*/  STG.E.U8 desc[UR36][R2.64], R5 ;  /* 0x0000000502007986 */ /* 0x0001e2000c101124 */
[----:B------:R-:W-:Y:S05]  /*2ba0*/  BRA `(.L_x_654) ;  /* 0x0000000400b87947 */ /* 0x000fea0003800000 */
.L_x_664:
[----:B------:R-:W-:-:S05]  /*2bb0*/  HADD2.F32 R0, -RZ, R4.H0_H0 ;  /* 0x20000004ff007230 */ /* 0x000fca0000004100 */
[----:B------:R-:W-:-:S05]  /*2bc0*/  F2FP.BF16.F32.PACK_AB R0, RZ, R0 ;  /* 0x00000000ff00723e */ /* 0x000fca00000010ff */
[----:B------:R0:W-:Y:S01]  /*2bd0*/  STG.E.U16 desc[UR36][R2.64], R0 ;  /* 0x0000000002007986 */ /* 0x0001e2000c101524 */
[----:B------:R-:W-:Y:S05]  /*2be0*/  BRA `(.L_x_654) ;  /* 0x0000000400a87947 */ /* 0x000fea0003800000 */
.L_x_661:
        /* <DEDUP_REMOVED lines=8> */
[----:B------:R-:W-:-:S06]  /*2c70*/  HADD2.F32 R5, -RZ, R4.H0_H0 ;  /* 0x20000004ff057230 */ /* 0x000fcc0000004100 */
[----:B------:R-:W0:Y:S02]  /*2c80*/  F2I.FTZ.U32.TRUNC.NTZ R5, R5 ;  /* 0x0000000500057305 */ /* 0x000e24000021f000 */
[----:B0-----:R0:W-:Y:S01]  /*2c90*/  STG.E.U16 desc[UR36][R2.64], R5 ;  /* 0x0000000502007986 */ /* 0x0011e2000c101524 */
[----:B------:R-:W-:Y:S05]  /*2ca0*/  BRA `(.L_x_654) ;  /* 0x0000000400787947 */ /* 0x000fea0003800000 */
.L_x_672:
[----:B------:R-:W-:Y:S01]  /*2cb0*/  HADD2.F32 R5, -RZ, R4.H0_H0 ;  /* 0x20000004ff057230 */ /* 0x000fe20000004100 */
[----:B------:R-:W-:Y:S01]  /*2cc0*/  BSSY.RECONVERGENT B0, `(.L_x_673) ;  /* 0x0000014000007945 */ /* 0x000fe20003800200 */
[----:B------:R-:W-:-:S03]  /*2cd0*/  MOV R0, 0x80 ;  /* 0x0000008000007802 */ /* 0x000fc60000000f00 */
        /* <DEDUP_REMOVED lines=10> */
.L_x_675:
[----:B------:R-:W-:-:S04]  /*2d80*/  SHF.R.U32.HI R0, RZ, 0x14, R5 ;  /* 0x00000014ff007819 */ /* 0x000fc80000011605 */
[----:B------:R-:W-:-:S04]  /*2d90*/  LOP3.LUT R0, R0, 0x1, RZ, 0xc0, !PT ;  /* 0x0000000100007812 */ /* 0x000fc800078ec0ff */
[----:B------:R-:W-:-:S04]  /*2da0*/  IADD3 R0, PT, PT, R5, 0x487ffff, R0 ;  /* 0x0487ffff05007810 */ /* 0x000fc80007ffe000 */
[----:B------:R-:W-:-:S04]  /*2db0*/  SHF.R.U32.HI R0, RZ, 0x14, R0 ;  /* 0x00000014ff007819 */ /* 0x000fc80000011600 */
[----:B------:R-:W-:-:S07]  /*2dc0*/  LOP3.LUT R4, R0, 0xff, RZ, 0xc0, !PT ;  /* 0x000000ff00047812 */ /* 0x000fce00078ec0ff */
.L_x_676:
[----:B------:R-:W-:-:S04]  /*2dd0*/  SHF.R.U32.HI R5, RZ, 0x18, R5 ;  /* 0x00000018ff057819 */ /* 0x000fc80000011605 */
[----:B------:R-:W-:-:S04]  /*2de0*/  LOP3.LUT R4, R4, 0x80, R5, 0xf8, !PT ;  /* 0x0000008004047812 */ /* 0x000fc800078ef805 */
[----:B------:R-:W-:-:S07]  /*2df0*/  PRMT R0, R4, 0x7610, R0 ;  /* 0x0000761004007816 */ /* 0x000fce0000000000 */
.L_x_674:
[----:B------:R-:W-:Y:S05]  /*2e00*/  BSYNC.RECONVERGENT B0 ;  /* 0x0000000000007941 */ /* 0x000fea0003800200 */
.L_x_673:
[----:B------:R0:W-:Y:S01]  /*2e10*/  STG.E.U8 desc[UR36][R2.64], R0 ;  /* 0x0000000002007986 */ /* 0x0001e2000c101124 */
[----:B------:R-:W-:Y:S05]  /*2e20*/  BRA `(.L_x_654) ;  /* 0x0000000400187947 */ /* 0x000fea0003800000 */
.L_x_671:
[----:B------:R-:W-:Y:S01]  /*2e30*/  HADD2.F32 R5, -RZ, R4.H0_H0 ;  /* 0x20000004ff057230 */ /* 0x000fe20000004100 */
[----:B------:R-:W-:Y:S01]  /*2e40*/  BSSY.RECONVERGENT B0, `(.L_x_677) ;  /* 0x0000014000007945 */ /* 0x000fe20003800200 */
[----:B------:R-:W-:-:S03]  /*2e50*/  IMAD.MOV.U32 R0, RZ, RZ, 0x80 ;  /* 0x00000080ff007424 */ /* 0x000fc600078e00ff */
        /* <DEDUP_REMOVED lines=10> */
.L_x_679:
[----:B------:R-:W-:-:S04]  /*2f00*/  SHF.R.U32.HI R0, RZ, 0x15, R5 ;  /* 0x00000015ff007819 */ /* 0x000fc80000011605 */
[----:B------:R-:W-:-:S04]  /*2f10*/  LOP3.LUT R0, R0, 0x1, RZ, 0xc0, !PT ;  /* 0x0000000100007812 */ /* 0x000fc800078ec0ff */
[----:B------:R-:W-:-:S04]  /*2f20*/  IADD3 R0, PT, PT, R5, 0x88fffff, R0 ;  /* 0x088fffff05007810 */ /* 0x000fc80007ffe000 */
[----:B------:R-:W-:-:S04]  /*2f30*/  SHF.R.U32.HI R0, RZ, 0x15, R0 ;  /* 0x00000015ff007819 */ /* 0x000fc80000011600 */
[----:B------:R-:W-:-:S07]  /*2f40*/  LOP3.LUT R4, R0, 0xff, RZ, 0xc0, !PT ;  /* 0x000000ff00047812 */ /* 0x000fce00078ec0ff */
.L_x_680:
[----:B------:R-:W-:-:S04]  /*2f50*/  SHF.R.U32.HI R5, RZ, 0x18, R5 ;  /* 0x00000018ff057819 */ /* 0x000fc80000011605 */
[----:B------:R-:W-:-:S04]  /*2f60*/  LOP3.LUT R4, R4, 0x80, R5, 0xf8, !PT ;  /* 0x0000008004047812 */ /* 0x000fc800078ef805 */
[----:B------:R-:W-:-:S07]  /*2f70*/  PRMT R0, R4, 0x7610, R0 ;  /* 0x0000761004007816 */ /* 0x000fce0000000000 */
.L_x_678:
[----:B------:R-:W-:Y:S05]  /*2f80*/  BSYNC.RECONVERGENT B0 ;  /* 0x0000000000007941 */ /* 0x000fea0003800200 */
.L_x_677:
[----:B------:R0:W-:Y:S01]  /*2f90*/  STG.E.U8 desc[UR36][R2.64], R0 ;  /* 0x0000000002007986 */ /* 0x0001e2000c101124 */
[----:B------:R-:W-:Y:S05]  /*2fa0*/  BRA `(.L_x_654) ;  /* 0x0000000000b87947 */ /* 0x000fea0003800000 */
.L_x_670:
[----:B------:R-:W-:-:S09]  /*2fb0*/  UISETP.NE.AND UP0, UPT, UR4, 0x1c, UPT ;  /* 0x0000001c0400788c */ /* 0x000fd2000bf05270 */
[----:B------:R-:W-:Y:S05]  /*2fc0*/  BRA.U !UP0, `(.L_x_681) ;  /* 0x0000000108a47547 */ /* 0x000fea000b800000 */
[----:B------:R-:W-:-:S09]  /*2fd0*/  UISETP.NE.AND UP0, UPT, UR4, 0x1d, UPT ;  /* 0x0000001d0400788c */ /* 0x000fd2000bf05270 */
[----:B------:R-:W-:Y:S05]  /*2fe0*/  BRA.U !UP0, `(.L_x_682) ;  /* 0x00000001088c7547 */ /* 0x000fea000b800000 */
[----:B------:R-:W-:-:S09]  /*2ff0*/  UISETP.NE.AND UP0, UPT, UR4, 0x2c, UPT ;  /* 0x0000002c0400788c */ /* 0x000fd2000bf05270 */
[----:B------:R-:W-:Y:S05]  /*3000*/  BRA.U !UP0, `(.L_x_683) ;  /* 0x0000000108447547 */ /* 0x000fea000b800000 */
.L_x_653:
        /* <DEDUP_REMOVED lines=16> */
.L_x_684:
[----:B------:R-:W-:Y:S05]  /*3110*/  BRA `(.L_x_654) ;  /* 0x00000000005c7947 */ /* 0x000fea0003800000 */
.L_x_683:
[----:B------:R-:W-:-:S05]  /*3120*/  HADD2.F32 R5, -RZ, R4.H0_H0 ;  /* 0x20000004ff057230 */ /* 0x000fca0000004100 */
[----:B------:R-:W-:-:S04]  /*3130*/  SHF.R.U32.HI R6, RZ, 0x17, R5 ;  /* 0x00000017ff067819 */ /* 0x000fc80000011605 */
[----:B------:R-:W-:-:S04]  /*3140*/  LOP3.LUT R4, R6, 0xff, RZ, 0xc0, !PT ;  /* 0x000000ff06047812 */ /* 0x000fc800078ec0ff */
[----:B------:R-:W-:-:S13]  /*3150*/  ISETP.NE.AND P1, PT, R4, 0xff, PT ;  /* 0x000000ff0400780c */ /* 0x000fda0003f25270 */
[--C-:B------:R-:W-:Y:S02]  /*3160*/  @P1 SHF.R.U32.HI R0, RZ, 0x16, R5.reuse ;  /* 0x00000016ff001819 */ /* 0x100fe40000011605 */
        /* <DEDUP_REMOVED lines=11> */
.L_x_682:
[----:B------:R-:W-:-:S06]  /*3220*/  HADD2.F32 R4, -RZ, R4.H0_H0 ;  /* 0x20000004ff047230 */ /* 0x000fcc0000004100 */
[----:B------:R-:W0:Y:S02]  /*3230*/  F2I.U64.TRUNC R4, R4 ;  /* 0x0000000400047311 */ /* 0x000e24000020d800 */
[----:B0-----:R0:W-:Y:S01]  /*3240*/  STG.E.64 desc[UR36][R2.64], R4 ;  /* 0x0000000402007986 */ /* 0x0011e2000c101b24 */
[----:B------:R-:W-:Y:S05]  /*3250*/  BRA `(.L_x_654) ;  /* 0x00000000000c7947 */ /* 0x000fea0003800000 */
.L_x_681:
[----:B------:R-:W-:-:S04]  /*3260*/  HADD2.F32 R4, -RZ, R4.H0_H0 ;  /* 0x20000004ff047230 */ /* 0x000fc80000004100 */
[----:B------:R-:W0:Y:S02]  /*3270*/  F2I.FTZ.U32.TRUNC.NTZ R5, R4 ;  /* 0x0000000400057305 */ /* 0x000e24000021f000 */
[----:B0-----:R0:W-:Y:S02]  /*3280*/  STG.E desc[UR36][R2.64], R5 ;  /* 0x0000000502007986 */ /* 0x0011e4000c101924 */
.L_x_654:
[----:B------:R-:W-:-:S07]  /*3290*/  IADD3 R17, PT, PT, R17, 0x80, RZ ;  /* 0x0000008011117810 */ /* 0x000fce0007ffe0ff */
.L_x_613:
[----:B------:R-:W-:Y:S05]  /*32a0*/  BSYNC.RECONVERGENT B6 ;  /* 0x0000000000067941 */ /* 0x000fea0003800200 */
.L_x_612:
        /* <DEDUP_REMOVED lines=307> */
.L_x_687:
        /* <DEDUP_REMOVED lines=18> */
.L_x_691:
[----:B------:R-:W2:Y:S02]  /*4700*/  LDG.E.U8 R2, desc[UR36][R2.64] ;  /* 0x0000002402027981 */ /* 0x000ea4000c1e1100 */
[----:B--2---:R-:W-:-:S04]  /*4710*/  I2FP.F32.U32 R0, R2 ;  /* 0x0000000200007245 */ /* 0x004fc80000201000 */
[----:B------:R-:W-:Y:S01]  /*4720*/  F2FP.F16.F32.PACK_AB R0, RZ, R0 ;  /* 0x00000000ff00723e */ /* 0x000fe200000000ff */
[----:B------:R-:W-:Y:S06]  /*4730*/  BRA `(.L_x_693) ;  /* 0x0000000c007c7947 */ /* 0x000fec0003800000 */
.L_x_690:
        /* <DEDUP_REMOVED lines=10> */
.L_x_695:
[----:B------:R-:W2:Y:S02]  /*47e0*/  LDG.E R2, desc[UR36][R2.64] ;  /* 0x0000002402027981 */ /* 0x000ea4000c1e1900 */
[----:B--2---:R-:W-:-:S04]  /*47f0*/  I2FP.F32.S32 R0, R2 ;  /* 0x0000000200007245 */ /* 0x004fc80000201400 */
[----:B------:R-:W-:Y:S01]  /*4800*/  F2FP.F16.F32.PACK_AB R0, RZ, R0 ;  /* 0x00000000ff00723e */ /* 0x000fe200000000ff */
[----:B------:R-:W-:Y:S06]  /*4810*/  BRA `(.L_x_693) ;  /* 0x0000000c00447947 */ /* 0x000fec0003800000 */
.L_x_694:
[----:B------:R-:W2:Y:S02]  /*4820*/  LDG.E.U16 R2, desc[UR36][R2.64] ;  /* 0x0000002402027981 */ /* 0x000ea4000c1e1500 */
[----:B--2---:R-:W0:Y:S02]  /*4830*/  I2F.S16 R0, R2 ;  /* 0x0000000200007306 */ /* 0x004e240000101400 */
[----:B0-----:R-:W-:Y:S01]  /*4840*/  F2FP.F16.F32.PACK_AB R0, RZ, R0 ;  /* 0x00000000ff00723e */ /* 0x001fe200000000ff */
[----:B------:R-:W-:Y:S06]  /*4850*/  BRA `(.L_x_693) ;  /* 0x0000000c00347947 */ /* 0x000fec0003800000 */
.L_x_689:
        /* <DEDUP_REMOVED lines=9> */
.L_x_697:
[----:B------:R1:W5:Y:S01]  /*48f0*/  LDG.E.U16 R0, desc[UR36][R2.64] ;  /* 0x0000002402007981 */ /* 0x000362000c1e1500 */
[----:B------:R-:W-:Y:S05]  /*4900*/  BRA `(.L_x_693) ;  /* 0x0000000c00087947 */ /* 0x000fea0003800000 */
.L_x_696:
        /* <DEDUP_REMOVED lines=9> */
.L_x_699:
[----:B------:R0:W5:Y:S01]  /*49a0*/  LDG.E.U16 R0, desc[UR36][R2.64] ;  /* 0x0000002402007981 */ /* 0x000162000c1e1500 */
[----:B------:R-:W-:Y:S05]  /*49b0*/  BRA `(.L_x_693) ;  /* 0x0000000800dc7947 */ /* 0x000fea0003800000 */
.L_x_698:
        /* <DEDUP_REMOVED lines=8> */
.L_x_688:
        /* <DEDUP_REMOVED lines=13> */
.L_x_702:
        /* <DEDUP_REMOVED lines=8> */
.L_x_701:
        /* <DEDUP_REMOVED lines=27> */
.L_x_704:
[----:B------:R-:W2:Y:S02]  /*4d40*/  LDG.E.U8 R2, desc[UR36][R2.64] ;  /* 0x0000002402027981 */ /* 0x000ea4000c1e1100 */
[C---:B--2---:R-:W-:Y:S02]  /*4d50*/  IMAD.SHL.U32 R0, R2.reuse, 0x2000000, RZ ;  /* 0x0200000002007824 */ /* 0x044fe400078e00ff */
        /* <DEDUP_REMOVED lines=9> */
[----:B------:R-:W-:Y:S01]  /*4df0*/  F2FP.F16.F32.PACK_AB R0, RZ, R0 ;  /* 0x00000000ff00723e */ /* 0x000fe200000000ff */
[----:B------:R-:W-:Y:S06]  /*4e00*/  BRA `(.L_x_693) ;  /* 0x0000000400c87947 */ /* 0x000fec0003800000 */
.L_x_703:
[----:B------:R-:W2:Y:S02]  /*4e10*/  LDG.E.U16 R0, desc[UR36][R2.64] ;  /* 0x0000002402007981 */ /* 0x000ea4000c1e1500 */
[----:B--2---:R-:W-:-:S04]  /*4e20*/  SHF.L.U32 R0, R0, 0x10, RZ ;  /* 0x0000001000007819 */ /* 0x004fc800000006ff */
[----:B------:R-:W-:Y:S01]  /*4e30*/  F2FP.F16.F32.PACK_AB R0, RZ, R0 ;  /* 0x00000000ff00723e */ /* 0x000fe200000000ff */
[----:B------:R-:W-:Y:S06]  /*4e40*/  BRA `(.L_x_693) ;  /* 0x0000000400b87947 */ /* 0x000fec0003800000 */
.L_x_700:
        /* <DEDUP_REMOVED lines=12> */
.L_x_707:
        /* <DEDUP_REMOVED lines=21> */
.L_x_711:
[----:B------:R-:W-:Y:S05]  /*5060*/  BSYNC.RECONVERGENT B1 ;  /* 0x0000000000017941 */ /* 0x000fea0003800200 */
.L_x_710:
[----:B------:R-:W-:Y:S01]  /*5070*/  IMAD.SHL.U32 R0, R0, 0x100000, RZ ;  /* 0x0010000000007824 */ /* 0x000fe200078e00ff */
[----:B------:R-:W-:-:S04]  /*5080*/  LEA R2, R2, 0x3b800000, 0x17 ;  /* 0x3b80000002027811 */ /* 0x000fc800078eb8ff */
[----:B------:R-:W-:-:S07]  /*5090*/  LOP3.LUT R0, R2, R0, R7, 0xfe, !PT ;  /* 0x0000000002007212 */ /* 0x000fce00078efe07 */
.L_x_709:
[----:B------:R-:W-:Y:S05]  /*50a0*/  BSYNC.RECONVERGENT B0 ;  /* 0x0000000000007941 */ /* 0x000fea0003800200 */
.L_x_708:
[----:B------:R-:W-:Y:S01]  /*50b0*/  F2FP.F16.F32.PACK_AB R0, RZ, R0 ;  /* 0x00000000ff00723e */ /* 0x000fe200000000ff */
[----:B------:R-:W-:Y:S06]  /*50c0*/  BRA `(.L_x_693) ;  /* 0x0000000400187947 */ /* 0x000fec0003800000 */
.L_x_706:
        /* <DEDUP_REMOVED lines=21> */
.L_x_715:
[----:B------:R-:W-:Y:S05]  /*5220*/  BSYNC.RECONVERGENT B1 ;  /* 0x0000000000017941 */ /* 0x000fea0003800200 */
.L_x_714:
[----:B------:R-:W-:Y:S01]  /*5230*/  IMAD.SHL.U32 R0, R0, 0x200000, RZ ;  /* 0x0020000000007824 */ /* 0x000fe200078e00ff */
[----:B------:R-:W-:-:S04]  /*5240*/  LEA R2, R2, 0x37800000, 0x17 ;  /* 0x3780000002027811 */ /* 0x000fc800078eb8ff */
[----:B------:R-:W-:-:S07]  /*5250*/  LOP3.LUT R0, R2, R0, R7, 0xfe, !PT ;  /* 0x0000000002007212 */ /* 0x000fce00078efe07 */
.L_x_713:
[----:B------:R-:W-:Y:S05]  /*5260*/  BSYNC.RECONVERGENT B0 ;  /* 0x0000000000007941 */ /* 0x000fea0003800200 */
.L_x_712:
[----:B------:R-:W-:Y:S01]  /*5270*/  F2FP.F16.F32.PACK_AB R0, RZ, R0 ;  /* 0x00000000ff00723e */ /* 0x000fe200000000ff */
[----:B------:R-:W-:Y:S06]  /*5280*/  BRA `(.L_x_693) ;  /* 0x0000000000a87947 */ /* 0x000fec0003800000 */
.L_x_705:
        /* <DEDUP_REMOVED lines=14> */
.L_x_719:
[----:B------:R-:W-:Y:S05]  /*5370*/  BSYNC.RECONVERGENT B0 ;  /* 0x0000000000007941 */ /* 0x000fea0003800200 */
.L_x_718:
[----:B------:R-:W-:Y:S01]  /*5380*/  F2FP.F16.F32.PACK_AB R0, RZ, R0 ;  /* 0x00000000ff00723e */ /* 0x000fe200000000ff */
[----:B------:R-:W-:Y:S06]  /*5390*/  BRA `(.L_x_693) ;  /* 0x0000000000647947 */ /* 0x000fec0003800000 */
.L_x_692:
        /* <DEDUP_REMOVED lines=16> */
.L_x_720:
[----:B------:R-:W-:Y:S01]  /*54a0*/  PRMT R0, RZ, 0x7610, R0 ;  /* 0x00007610ff007816 */ /* 0x000fe20000000000 */
[----:B------:R-:W-:Y:S06]  /*54b0*/  BRA `(.L_x_693) ;  /* 0x00000000001c7947 */ /* 0x000fec0003800000 */
.L_x_717:
[----:B------:R-:W2:Y:S02]  /*54c0*/  LDG.E.64 R2, desc[UR36][R2.64] ;  /* 0x0000002402027981 */ /* 0x000ea4000c1e1b00 */
[----:B--2---:R-:W0:Y:S02]  /*54d0*/  I2F.U64 R0, R2 ;  /* 0x0000000200007312 */ /* 0x004e240000301000 */
[----:B0-----:R-:W-:Y:S01]  /*54e0*/  F2FP.F16.F32.PACK_AB R0, RZ, R0 ;  /* 0x00000000ff00723e */ /* 0x001fe200000000ff */
[----:B------:R-:W-:Y:S06]  /*54f0*/  BRA `(.L_x_693) ;  /* 0x00000000000c7947 */ /* 0x000fec0003800000 */
.L_x_716:
[----:B------:R-:W2:Y:S02]  /*5500*/  LDG.E R2, desc[UR36][R2.64] ;  /* 0x0000002402027981 */ /* 0x000ea4000c1e1900 */
[----:B--2---:R-:W-:-:S04]  /*5510*/  I2FP.F32.U32 R0, R2 ;  /* 0x0000000200007245 */ /* 0x004fc80000201000 */
[----:B------:R-:W-:-:S07]  /*5520*/  F2FP.F16.F32.PACK_AB R0, RZ, R0 ;  /* 0x00000000ff00723e */ /* 0x000fce00000000ff */
.L_x_693:
        /* <DEDUP_REMOVED lines=21> */
.L_x_724:
[----:B------:R-:W-:-:S06]  /*5680*/  HADD2.F32 R5, -RZ, R4.H0_H0 ;  /* 0x20000004ff057230 */ /* 0x000fcc0000004100 */
[----:B------:R-:W0:Y:S02]  /*5690*/  F2I.S64.TRUNC R4, R5 ;  /* 0x0000000500047311 */ /* 0x000e24000020d900 */
[----:B0-----:R0:W-:Y:S01]  /*56a0*/  STG.E.U8 desc[UR36][R2.64], R4 ;  /* 0x0000000402007986 */ /* 0x0011e2000c101124 */
[----:B------:R-:W-:Y:S05]  /*56b0*/  BRA `(.L_x_726) ;  /* 0x0000000c006c7947 */ /* 0x000fea0003800000 */
.L_x_723:
        /* <DEDUP_REMOVED lines=10> */
.L_x_728:
[----:B------:R-:W-:-:S04]  /*5760*/  HADD2.F32 R4, -RZ, R4.H0_H0 ;  /* 0x20000004ff047230 */ /* 0x000fc80000004100 */
[----:B------:R-:W0:Y:S02]  /*5770*/  F2I.FTZ.TRUNC.NTZ R5, R4 ;  /* 0x0000000400057305 */ /* 0x000e24000021f100 */
[----:B0-----:R0:W-:Y:S01]  /*5780*/  STG.E desc[UR36][R2.64], R5 ;  /* 0x0000000502007986 */ /* 0x0011e2000c101924 */
[----:B------:R-:W-:Y:S05]  /*5790*/  BRA `(.L_x_726) ;  /* 0x0000000c00347947 */ /* 0x000fea0003800000 */
.L_x_727:
[----:B------:R-:W-:-:S04]  /*57a0*/  HADD2.F32 R4, -RZ, R4.H0_H0 ;  /* 0x20000004ff047230 */ /* 0x000fc80000004100 */
[----:B------:R-:W0:Y:S02]  /*57b0*/  F2I.FTZ.TRUNC.NTZ R5, R4 ;  /* 0x0000000400057305 */ /* 0x000e24000021f100 */
[----:B0-----:R0:W-:Y:S01]  /*57c0*/  STG.E.U16 desc[UR36][R2.64], R5 ;  /* 0x0000000502007986 */ /* 0x0011e2000c101524 */
[----:B------:R-:W-:Y:S05]  /*57d0*/  BRA `(.L_x_726) ;  /* 0x0000000c00247947 */ /* 0x000fea0003800000 */
.L_x_722:
        /* <DEDUP_REMOVED lines=9> */
.L_x_730:
[----:B------:R0:W-:Y:S01]  /*5870*/  STG.E.U16 desc[UR36][R2.64], R4 ;  /* 0x0000000402007986 */ /* 0x0001e2000c101524 */
[----:B------:R-:W-:Y:S05]  /*5880*/  BRA `(.L_x_726) ;  /* 0x0000000800f87947 */ /* 0x000fea0003800000 */
.L_x_729:
[----:B------:R-:W-:-:S09]  /*5890*/  UISETP.NE.AND UP0, UPT, UR4, 0x7, UPT ;  /* 0x000000070400788c */ /* 0x000fd2000bf05270 */
[----:B------:R-:W-:Y:S05]  /*58a0*/  BRA.U !UP0, `(.L_x_731) ;  /* 0x0000000108347547 */ /* 0x000fea000b800000 */
[----:B------:R-:W-:-:S09]  /*58b0*/  UISETP.NE.AND UP0, UPT, UR4, 0x8, UPT ;  /* 0x000000080400788c */ /* 0x000fd2000bf05270 */
[----:B------:R-:W-:Y:S05]  /*58c0*/  BRA.U !UP0, `(.L_x_732) ;  /* 0x0000000108187547 */ /* 0x000fea000b800000 */
[----:B------:R-:W-:-:S09]  /*58d0*/  UISETP.NE.AND UP0, UPT, UR4, 0x9, UPT ;  /* 0x000000090400788c */ /* 0x000fd2000bf05270 */
[----:B------:R-:W-:Y:S05]  /*58e0*/  BRA.U UP0, `(.L_x_725) ;  /* 0x0000000500fc7547 */ /* 0x000fea000b800000 */
[----:B------:R-:W-:Y:S01]  /*58f0*/  HADD2.F32 R4, -RZ, R4.H0_H0 ;  /* 0x20000004ff047230 */ /* 0x000fe20000004100 */
[----:B------:R-:W-:-:S05]  /*5900*/  MOV R5, RZ ;  /* 0x000000ff00057202 */ /* 0x000fca0000000f00 */
[----:B------:R0:W-:Y:S01]  /*5910*/  STG.E.64 desc[UR36][R2.64], R4 ;  /* 0x0000000402007986 */ /* 0x0001e2000c101b24 */
[----:B------:R-:W-:Y:S05]  /*5920*/  BRA `(.L_x_726) ;  /* 0x0000000800d07947 */ /* 0x000fea0003800000 */
.L_x_732:
[----:B------:R-:W-:-:S05]  /*5930*/  HADD2.F32 R0, -RZ, R4.H0_H0 ;  /* 0x20000004ff007230 */ /* 0x000fca0000004100 */
[----:B------:R-:W-:-:S04]  /*5940*/  F2FP.F16.F32.PACK_AB R0, RZ, R0 ;  /* 0x00000000ff00723e */ /* 0x000fc800000000ff */
[----:B------:R-:W-:-:S05]  /*5950*/  PRMT R0, R0, 0x5410, RZ ;  /* 0x0000541000007816 */ /* 0x000fca00000000ff */
[----:B------:R0:W-:Y:S01]  /*5960*/  STG.E desc[UR36][R2.64], R0 ;  /* 0x0000000002007986 */ /* 0x0001e2000c101924 */
[----:B------:R-:W-:Y:S05]  /*5970*/  BRA `(.L_x_726) ;  /* 0x0000000800bc7947 */ /* 0x000fea0003800000 */
.L_x_731:
[----:B------:R-:W-:-:S05]  /*5980*/  HADD2.F32 R4, -RZ, R4.H0_H0 ;  /* 0x20000004ff047230 */ /* 0x000fca0000004100 */
[----:B------:R-:W-:-:S06]  /*5990*/  FMUL.FTZ R4, R4, 1 ;  /* 0x3f80000004047820 */ /* 0x000fcc0000410000 */
[----:B------:R-:W0:Y:S02]  /*59a0*/  F2F.F64.F32 R4, R4 ;  /* 0x0000000400047310 */ /* 0x000e240000201800 */
[----:B0-----:R0:W-:Y:S01]  /*59b0*/  STG.E.64 desc[UR36][R2.64], R4 ;  /* 0x0000000402007986 */ /* 0x0011e2000c101b24 */
[----:B------:R-:W-:Y:S05]  /*59c0*/  BRA `(.L_x_726) ;  /* 0x0000000800a87947 */ /* 0x000fea0003800000 */
.L_x_721:
        /* <DEDUP_REMOVED lines=14> */
.L_x_736:
[----:B------:R-:W-:Y:S01]  /*5ab0*/  HADD2.F32 R5, -RZ, R4.H0_H0 ;  /* 0x20000004ff057230 */ /* 0x000fe20000004100 */
        /* <DEDUP_REMOVED lines=17> */
.L_x_739:
[----:B------:R-:W-:-:S04]  /*5bd0*/  SHF.R.U32.HI R5, RZ, 0x18, R5 ;  /* 0x00000018ff057819 */ /* 0x000fc80000011605 */
[----:B------:R-:W-:-:S07]  /*5be0*/  LOP3.LUT R0, R0, 0x80, R5, 0xf8, !PT ;  /* 0x0000008000007812 */ /* 0x000fce00078ef805 */
.L_x_738:
[----:B------:R-:W-:Y:S05]  /*5bf0*/  BSYNC.RECONVERGENT B0 ;  /* 0x0000000000007941 */ /* 0x000fea0003800200 */
.L_x_737:
[----:B------:R0:W-:Y:S01]  /*5c00*/  STG.E.U8 desc[UR36][R2.64], R0 ;  /* 0x0000000002007986 */ /* 0x0001e2000c101124 */
[----:B------:R-:W-:Y:S05]  /*5c10*/  BRA `(.L_x_726) ;  /* 0x0000000800147947 */ /* 0x000fea0003800000 */
.L_x_735:
[----:B------:R-:W-:Y:S01]  /*5c20*/  HADD2.F32 R5, -RZ, R4.H0_H0 ;  /* 0x20000004ff057230 */ /* 0x000fe20000004100 */
[----:B------:R-:W-:Y:S01]  /*5c30*/  BSSY.RECONVERGENT B0, `(.L_x_740) ;  /* 0x0000013000007945 */ /* 0x000fe20003800200 */
[----:B------:R-:W-:-:S03]  /*5c40*/  HFMA2 R0, -RZ, RZ, 0, 7.62939453125e-06 ;  /* 0x00000080ff007431 */ /* 0x000fc600000001ff */
        /* <DEDUP_REMOVED lines=15> */
.L_x_742:
[----:B------:R-:W-:-:S04]  /*5d40*/  SHF.R.U32.HI R5, RZ, 0x18, R5 ;  /* 0x00000018ff057819 */ /* 0x000fc80000011605 */
[----:B------:R-:W-:-:S07]  /*5d50*/  LOP3.LUT R0, R0, 0x80, R5, 0xf8, !PT ;  /* 0x0000008000007812 */ /* 0x000fce00078ef805 */
.L_x_741:
[----:B------:R-:W-:Y:S05]  /*5d60*/  BSYNC.RECONVERGENT B0 ;  /* 0x0000000000007941 */ /* 0x000fea0003800200 */
.L_x_740:
[----:B------:R0:W-:Y:S01]  /*5d70*/  STG.E.U8 desc[UR36][R2.64], R0 ;  /* 0x0000000002007986 */ /* 0x0001e2000c101124 */
[----:B------:R-:W-:Y:S05]  /*5d80*/  BRA `(.L_x_726) ;  /* 0x0000000400b87947 */ /* 0x000fea0003800000 */
.L_x_734:
[----:B------:R-:W-:-:S09]  /*5d90*/  UISETP.NE.AND UP0, UPT, UR4, 0x1c, UPT ;  /* 0x0000001c0400788c */ /* 0x000fd2000bf05270 */
[----:B------:R-:W-:Y:S05]  /*5da0*/  BRA.U !UP0, `(.L_x_743) ;  /* 0x0000000108607547 */ /* 0x000fea000b800000 */
[----:B------:R-:W-:-:S09]  /*5db0*/  UISETP.NE.AND UP0, UPT, UR4, 0x1d, UPT ;  /* 0x0000001d0400788c */ /* 0x000fd2000bf05270 */
[----:B------:R-:W-:Y:S05]  /*5dc0*/  BRA.U !UP0, `(.L_x_744) ;  /* 0x0000000108487547 */ /* 0x000fea000b800000 */
[----:B------:R-:W-:-:S09]  /*5dd0*/  UISETP.NE.AND UP0, UPT, UR4, 0x2c, UPT ;  /* 0x0000002c0400788c */ /* 0x000fd2000bf05270 */
[----:B------:R-:W-:Y:S05]  /*5de0*/  BRA.U UP0, `(.L_x_725) ;  /* 0x0000000100bc7547 */ /* 0x000fea000b800000 */
        /* <DEDUP_REMOVED lines=16> */
.L_x_744:
[----:B------:R-:W-:-:S06]  /*5ef0*/  HADD2.F32 R4, -RZ, R4.H0_H0 ;  /* 0x20000004ff047230 */ /* 0x000fcc0000004100 */
[----:B------:R-:W0:Y:S02]  /*5f00*/  F2I.U64.TRUNC R4, R4 ;  /* 0x0000000400047311 */ /* 0x000e24000020d800 */
[----:B0-----:R0:W-:Y:S01]  /*5f10*/  STG.E.64 desc[UR36][R2.64], R4 ;  /* 0x0000000402007986 */ /* 0x0011e2000c101b24 */
[----:B------:R-:W-:Y:S05]  /*5f20*/  BRA `(.L_x_726) ;  /* 0x0000000400507947 */ /* 0x000fea0003800000 */
.L_x_743:
[----:B------:R-:W-:-:S04]  /*5f30*/  HADD2.F32 R4, -RZ, R4.H0_H0 ;  /* 0x20000004ff047230 */ /* 0x000fc80000004100 */
[----:B------:R-:W0:Y:S02]  /*5f40*/  F2I.FTZ.U32.TRUNC.NTZ R5, R4 ;  /* 0x0000000400057305 */ /* 0x000e24000021f000 */
[----:B0-----:R0:W-:Y:S01]  /*5f50*/  STG.E desc[UR36][R2.64], R5 ;  /* 0x0000000502007986 */ /* 0x0011e2000c101924 */
[----:B------:R-:W-:Y:S05]  /*5f60*/  BRA `(.L_x_726) ;  /* 0x0000000400407947 */ /* 0x000fea0003800000 */
.L_x_733:
        /* <DEDUP_REMOVED lines=11> */
.L_x_746:
[----:B------:R-:W-:Y:S01]  /*6020*/  HADD2.F32 R4, -RZ, R4.H0_H0 ;  /* 0x20000004ff047230 */ /* 0x000fe20000004100 */
[----:B------:R-:W-:-:S04]  /*6030*/  CS2R R6, SRZ ;  /* 0x0000000000067805 */ /* 0x000fc8000001ff00 */
[----:B------:R-:W-:-:S06]  /*6040*/  FMUL.FTZ R4, R4, 1 ;  /* 0x3f80000004047820 */ /* 0x000fcc0000410000 */
[----:B------:R-:W0:Y:S02]  /*6050*/  F2F.F64.F32 R4, R4 ;  /* 0x0000000400047310 */ /* 0x000e240000201800 */
[----:B0-----:R4:W-:Y:S01]  /*6060*/  STG.E.128 desc[UR36][R2.64], R4 ;  /* 0x0000000402007986 */ /* 0x0019e2000c101d24 */
[----:B------:R-:W-:Y:S05]  /*6070*/  BRA `(.L_x_726) ;  /* 0x0000000000fc7947 */ /* 0x000fea0003800000 */
.L_x_745:
[----:B------:R-:W-:-:S09]  /*6080*/  UISETP.NE.AND UP0, UPT, UR4, 0xf, UPT ;  /* 0x0000000f0400788c */ /* 0x000fd2000bf05270 */
[----:B------:R-:W-:Y:S05]  /*6090*/  BRA.U !UP0, `(.L_x_747) ;  /* 0x0000000108e87547 */ /* 0x000fea000b800000 */
[----:B------:R-:W-:-:S09]  /*60a0*/  UISETP.NE.AND UP0, UPT, UR4, 0x17, UPT ;  /* 0x000000170400788c */ /* 0x000fd2000bf05270 */
[----:B------:R-:W-:Y:S05]  /*60b0*/  BRA.U !UP0, `(.L_x_748) ;  /* 0x0000000108907547 */ /* 0x000fea000b800000 */
[----:B------:R-:W-:-:S09]  /*60c0*/  UISETP.NE.AND UP0, UPT, UR4, 0x18, UPT ;  /* 0x000000180400788c */ /* 0x000fd2000bf05270 */
[----:B------:R-:W-:Y:S05]  /*60d0*/  BRA.U !UP0, `(.L_x_749) ;  /* 0x0000000108447547 */ /* 0x000fea000b800000 */
.L_x_725:
[----:B------:R-:W-:Y:S01]  /*60e0*/  MOV R0, 0x0 ;  /* 0x0000000000007802 */ /* 0x000fe20000000f00 */
[----:B------:R-:W0:Y:S01]  /*60f0*/  LDCU.64 UR4, c[0x4][0x158] ;  /* 0x01002b00ff0477ac */ /* 0x000e220008000a00 */
[----:B------:R-:W-:Y:S02]  /*6100*/  HFMA2 R8, -RZ, RZ, 0, 6.020069122314453125e-06 ;  /* 0x00000065ff087431 */ /* 0x000fe400000001ff */
[----:B------:R-:W-:Y:S01]  /*6110*/  IMAD.MOV.U32 R12, RZ, RZ, 0x1 ;  /* 0x00000001ff0c7424 */ /* 0x000fe200078e00ff */
[----:B------:R1:W2:Y:S01]  /*6120*/  LDC.64 R2, c[0x4][R0] ;  /* 0x0100000000027b82 */ /* 0x0002a20000000a00 */
[----:B------:R-:W3:Y:S01]  /*6130*/  LDCU.64 UR6, c[0x4][0x160] ;  /* 0x01002c00ff0677ac */ /* 0x000ee20008000a00 */
[----:B------:R-:W-:Y:S01]  /*6140*/  IMAD.MOV.U32 R13, RZ, RZ, RZ ;  /* 0x000000ffff0d7224 */ /* 0x000fe200078e00ff */
[----:B------:R-:W4:Y:S01]  /*6150*/  LDCU.64 UR8, c[0x4][0x60] ;  /* 0x01000c00ff0877ac */ /* 0x000f220008000a00 */
[----:B0-----:R-:W-:Y:S01]  /*6160*/  MOV R4, UR4 ;  /* 0x0000000400047c02 */ /* 0x001fe20008000f00 */
[----:B------:R-:W-:-:S02]  /*6170*/  IMAD.U32 R5, RZ, RZ, UR5 ;  /* 0x00000005ff057e24 */ /* 0x000fc4000f8e00ff */
[----:B---3--:R-:W-:Y:S01]  /*6180*/  IMAD.U32 R6, RZ, RZ, UR6 ;  /* 0x00000006ff067e24 */ /* 0x008fe2000f8e00ff */
[----:B------:R-:W-:Y:S01]  /*6190*/  MOV R7, UR7 ;  /* 0x0000000700077c02 */ /* 0x000fe20008000f00 */
[----:B----4-:R-:W-:Y:S02]  /*61a0*/  IMAD.U32 R10, RZ, RZ, UR8 ;  /* 0x00000008ff0a7e24 */ /* 0x010fe4000f8e00ff */
[----:B-1----:R-:W-:-:S07]  /*61b0*/  IMAD.U32 R11, RZ, RZ, UR9 ;  /* 0x00000009ff0b7e24 */ /* 0x002fce000f8e00ff */
[----:B------:R-:W-:-:S07]  /*61c0*/  LEPC R20, `(.L_x_750) ;  /* 0x000000001014794e */ /* 0x000fce0000000000 */
[----:B--2---:R-:W-:Y:S05]  /*61d0*/  CALL.ABS.NOINC R2 ;  /* 0x0000000002007343 */ /* 0x004fea0003c00000 */
.L_x_750:
[----:B------:R-:W-:Y:S05]  /*61e0*/  BRA `(.L_x_726) ;  /* 0x0000000000a07947 */ /* 0x000fea0003800000 */
.L_x_749:
[----:B------:R-:W-:Y:S01]  /*61f0*/  HADD2.F32 R7, -RZ, R4.H0_H0 ;  /* 0x20000004ff077230 */ /* 0x000fe20000004100 */
[----:B------:R-:W-:Y:S01]  /*6200*/  BSSY.RECONVERGENT B0, `(.L_x_751) ;  /* 0x000000c000007945 */ /* 0x000fe20003800200 */
[----:B------:R-:W-:-:S03]  /*6210*/  MOV R0, 0x7f ;  /* 0x0000007f00007802 */ /* 0x000fc60000000f00 */
        /* <DEDUP_REMOVED lines=10> */
.L_x_752:
[----:B------:R-:W-:Y:S05]  /*62c0*/  BSYNC.RECONVERGENT B0 ;  /* 0x0000000000007941 */ /* 0x000fea0003800200 */
.L_x_751:
[----:B------:R-:W-:-:S05]  /*62d0*/  LOP3.LUT R5, R0, 0x80, R5, 0xf8, !PT ;  /* 0x0000008000057812 */ /* 0x000fca00078ef805 */
[----:B------:R2:W-:Y:S01]  /*62e0*/  STG.E.U8 desc[UR36][R2.64], R5 ;  /* 0x0000000502007986 */ /* 0x0005e2000c101124 */
[----:B------:R-:W-:Y:S05]  /*62f0*/  BRA `(.L_x_726) ;  /* 0x00000000005c7947 */ /* 0x000fea0003800000 */
.L_x_748:
[----:B------:R-:W-:Y:S01]  /*6300*/  HADD2.F32 R5, -RZ, R4.H0_H0 ;  /* 0x20000004ff057230 */ /* 0x000fe20000004100 */
        /* <DEDUP_REMOVED lines=11> */
.L_x_754:
[----:B------:R-:W-:Y:S01]  /*63c0*/  IMAD.MOV.U32 R0, RZ, RZ, 0x7f ;  /* 0x0000007fff007424 */ /* 0x000fe200078e00ff */
[----:B------:R-:W-:-:S04]  /*63d0*/  ISETP.GT.U32.AND P0, PT, R4, 0x7f800000, PT ;  /* 0x7f8000000400780c */ /* 0x000fc80003f04070 */
[----:B------:R-:W-:-:S09]  /*63e0*/  SEL R0, R0, 0x7c, P0 ;  /* 0x0000007c00007807 */ /* 0x000fd20000000000 */
.L_x_755:
[----:B------:R-:W-:Y:S05]  /*63f0*/  BSYNC.RECONVERGENT B0 ;  /* 0x0000000000007941 */ /* 0x000fea0003800200 */
.L_x_753:
[----:B------:R-:W-:-:S04]  /*6400*/  SHF.R.U32.HI R5, RZ, 0x18, R5 ;  /* 0x00000018ff057819 */ /* 0x000fc80000011605 */
[----:B------:R-:W-:-:S05]  /*6410*/  LOP3.LUT R5, R0, 0x80, R5, 0xf8, !PT ;  /* 0x0000008000057812 */ /* 0x000fca00078ef805 */
[----:B------:R1:W-:Y:S01]  /*6420*/  STG.E.U8 desc[UR36][R2.64], R5 ;  /* 0x0000000502007986 */ /* 0x0003e2000c101124 */
[----:B------:R-:W-:Y:S05]  /*6430*/  BRA `(.L_x_726) ;  /* 0x00000000000c7947 */ /* 0x000fea0003800000 */
.L_x_747:
[----:B------:R-:W-:-:S05]  /*6440*/  HADD2.F32 R0, -RZ, R4.H0_H0 ;  /* 0x20000004ff007230 */ /* 0x000fca0000004100 */
[----:B------:R-:W-:-:S05]  /*6450*/  F2FP.BF16.F32.PACK_AB R0, RZ, R0 ;  /* 0x00000000ff00723e */ /* 0x000fca00000010ff */
[----:B------:R0:W-:Y:S02]  /*6460*/  STG.E.U16 desc[UR36][R2.64], R0 ;  /* 0x0000000002007986 */ /* 0x0001e4000c101524 */
.L_x_726:
[----:B------:R-:W-:-:S07]  /*6470*/  VIADD R17, R17, 0x80 ;  /* 0x0000008011117836 */ /* 0x000fce0000000000 */
.L_x_686:
[----:B------:R-:W-:Y:S05]  /*6480*/  BSYNC.RECONVERGENT B6 ;  /* 0x0000000000067941 */ /* 0x000fea0003800200 */
.L_x_685:
[----:B------:R-:W5:Y:S01]  /*6490*/  LDCU UR4, c[0x0][0x380] ;  /* 0x00007000ff0477ac */ /* 0x000f620008000800 */
[----:B------:R-:W-:Y:S01]  /*64a0*/  BSSY.RECONVERGENT B6, `(.L_x_756) ;  /* 0x000031c000067945 */ /* 0x000fe20003800200 */
[----:B-----5:R-:W-:-:S13]  /*64b0*/  ISETP.GE.AND P0, PT, R17, UR4, PT ;  /* 0x0000000411007c0c */ /* 0x020fda000bf06270 */
[----:B------:R-:W-:Y:S05]  /*64c0*/  @P0 BRA `(.L_x_757) ;  /* 0x0000003000640947 */ /* 0x000fea0003800000 */
[----:B------:R-:W5:Y:S01]  /*64d0*/  LDCU UR4, c[0x0][0x388] ;  /* 0x00007100ff0477ac */ /* 0x000f620008000800 */
[----:B0-----:R-:W-:Y:S02]  /*64e0*/  HFMA2 R0, -RZ, RZ, 0, 0 ;  /* 0x00000000ff007431 */ /* 0x001fe400000001ff */
        /* <DEDUP_REMOVED lines=301> */
.L_x_758:
        /* <DEDUP_REMOVED lines=18> */
.L_x_762:
[----:B------:R-:W2:Y:S02]  /*78e0*/  LDG.E.U8 R2, desc[UR36][R2.64] ;  /* 0x0000002402027981 */ /* 0x000ea4000c1e1100 */
[----:B--2---:R-:W-:-:S04]  /*78f0*/  I2FP.F32.U32 R0, R2 ;  /* 0x0000000200007245 */ /* 0x004fc80000201000 */
[----:B------:R-:W-:Y:S01]  /*7900*/  F2FP.F16.F32.PACK_AB R0, RZ, R0 ;  /* 0x00000000ff00723e */ /* 0x000fe200000000ff */
[----:B------:R-:W-:Y:S06]  /*7910*/  BRA `(.L_x_764) ;  /* 0x0000000c007c7947 */ /* 0x000fec0003800000 */
.L_x_761:
        /* <DEDUP_REMOVED lines=10> */
.L_x_766:
[----:B------:R-:W2:Y:S02]  /*79c0*/  LDG.E R2, desc[UR36][R2.64] ;  /* 0x0000002402027981 */ /* 0x000ea4000c1e1900 */
[----:B--2---:R-:W-:-:S04]  /*79d0*/  I2FP.F32.S32 R0, R2 ;  /* 0x0000000200007245 */ /* 0x004fc80000201400 */
[----:B------:R-:W-:Y:S01]  /*79e0*/  F2FP.F16.F32.PACK_AB R0, RZ, R0 ;  /* 0x00000000ff00723e */ /* 0x000fe200000000ff */
[----:B------:R-:W-:Y:S06]  /*79f0*/  BRA `(.L_x_764) ;  /* 0x0000000c00447947 */ /* 0x000fec0003800000 */
.L_x_765:
[----:B------:R-:W2:Y:S02]  /*7a00*/  LDG.E.U16 R2, desc[UR36][R2.64] ;  /* 0x0000002402027981 */ /* 0x000ea4000c1e1500 */
[----:B--2---:R-:W0:Y:S02]  /*7a10*/  I2F.S16 R0, R2 ;  /* 0x0000000200007306 */ /* 0x004e240000101400 */
[----:B0-----:R-:W-:Y:S01]  /*7a20*/  F2FP.F16.F32.PACK_AB R0, RZ, R0 ;  /* 0x00000000ff00723e */ /* 0x001fe200000000ff */
[----:B------:R-:W-:Y:S06]  /*7a30*/  BRA `(.L_x_764) ;  /* 0x0000000c00347947 */ /* 0x000fec0003800000 */
.L_x_760:
        /* <DEDUP_REMOVED lines=9> */
.L_x_768:
[----:B------:R1:W5:Y:S01]  /*7ad0*/  LDG.E.U16 R0, desc[UR36][R2.64] ;  /* 0x0000002402007981 */ /* 0x000362000c1e1500 */
[----:B------:R-:W-:Y:S05]  /*7ae0*/  BRA `(.L_x_764) ;  /* 0x0000000c00087947 */ /* 0x000fea0003800000 */
.L_x_767:
        /* <DEDUP_REMOVED lines=9> */
.L_x_770:
[----:B------:R0:W5:Y:S01]  /*7b80*/  LDG.E.U16 R0, desc[UR36][R2.64] ;  /* 0x0000002402007981 */ /* 0x000162000c1e1500 */
[----:B------:R-:W-:Y:S05]  /*7b90*/  BRA `(.L_x_764) ;  /* 0x0000000800dc7947 */ /* 0x000fea0003800000 */
.L_x_769:
        /* <DEDUP_REMOVED lines=8> */
.L_x_759:
        /* <DEDUP_REMOVED lines=13> */
.L_x_773:
        /* <DEDUP_REMOVED lines=8> */
.L_x_772:
        /* <DEDUP_REMOVED lines=24> */
[----:B------:R-:W-:-:S04]  /*7ef0*/  F2FP.F16.F32.PACK_AB R5, RZ, R5 ;  /* 0x00000005ff05723e */ /* 0x000fc800000000ff */
[----:B------:R-:W-:Y:S01]  /*7f00*/  PRMT R0, R5, 0x7610, R0 ;  /* 0x0000761005007816 */ /* 0x000fe20000000000 */
[----:B------:R-:W-:Y:S06]  /*7f10*/  BRA `(.L_x_764) ;  /* 0x0000000400fc7947 */ /* 0x000fec0003800000 */
.L_x_775:
        /* <DEDUP_REMOVED lines=13> */
.L_x_774:
[----:B------:R-:W2:Y:S02]  /*7ff0*/  LDG.E.U16 R0, desc[UR36][R2.64] ;  /* 0x0000002402007981 */ /* 0x000ea4000c1e1500 */
[----:B--2---:R-:W-:-:S05]  /*8000*/  IMAD.U32 R0, R0, 0x10000, RZ ;  /* 0x0001000000007824 */ /* 0x004fca00078e00ff */
[----:B------:R-:W-:Y:S01]  /*8010*/  F2FP.F16.F32.PACK_AB R0, RZ, R0 ;  /* 0x00000000ff00723e */ /* 0x000fe200000000ff */
[----:B------:R-:W-:Y:S06]  /*8020*/  BRA `(.L_x_764) ;  /* 0x0000000400b87947 */ /* 0x000fec0003800000 */
.L_x_771:
        /* <DEDUP_REMOVED lines=12> */
.L_x_778:
        /* <DEDUP_REMOVED lines=21> */
.L_x_782:
[----:B------:R-:W-:Y:S05]  /*8240*/  BSYNC.RECONVERGENT B1 ;  /* 0x0000000000017941 */ /* 0x000fea0003800200 */
.L_x_781:
[----:B------:R-:W-:Y:S01]  /*8250*/  IMAD.SHL.U32 R0, R0, 0x100000, RZ ;  /* 0x0010000000007824 */ /* 0x000fe200078e00ff */
[----:B------:R-:W-:-:S04]  /*8260*/  LEA R2, R2, 0x3b800000, 0x17 ;  /* 0x3b80000002027811 */ /* 0x000fc800078eb8ff */
[----:B------:R-:W-:-:S07]  /*8270*/  LOP3.LUT R0, R2, R0, R7, 0xfe, !PT ;  /* 0x0000000002007212 */ /* 0x000fce00078efe07 */
.L_x_780:
[----:B------:R-:W-:Y:S05]  /*8280*/  BSYNC.RECONVERGENT B0 ;  /* 0x0000000000007941 */ /* 0x000fea0003800200 */
.L_x_779:
[----:B------:R-:W-:Y:S01]  /*8290*/  F2FP.F16.F32.PACK_AB R0, RZ, R0 ;  /* 0x00000000ff00723e */ /* 0x000fe200000000ff */
[----:B------:R-:W-:Y:S06]  /*82a0*/  BRA `(.L_x_764) ;  /* 0x0000000400187947 */ /* 0x000fec0003800000 */
.L_x_777:
        /* <DEDUP_REMOVED lines=21> */
.L_x_786:
[----:B------:R-:W-:Y:S05]  /*8400*/  BSYNC.RECONVERGENT B1 ;  /* 0x0000000000017941 */ /* 0x000fea0003800200 */
.L_x_785:
[----:B------:R-:W-:Y:S02]  /*8410*/  SHF.L.U32 R0, R0, 0x15, RZ ;  /* 0x0000001500007819 */ /* 0x000fe400000006ff */
[----:B------:R-:W-:-:S04]  /*8420*/  LEA R2, R2, 0x37800000, 0x17 ;  /* 0x3780000002027811 */ /* 0x000fc800078eb8ff */
[----:B------:R-:W-:-:S07]  /*8430*/  LOP3.LUT R0, R2, R0, R7, 0xfe, !PT ;  /* 0x0000000002007212 */ /* 0x000fce00078efe07 */
.L_x_784:
[----:B------:R-:W-:Y:S05]  /*8440*/  BSYNC.RECONVERGENT B0 ;  /* 0x0000000000007941 */ /* 0x000fea0003800200 */
.L_x_783:
[----:B------:R-:W-:Y:S01]  /*8450*/  F2FP.F16.F32.PACK_AB R0, RZ, R0 ;  /* 0x00000000ff00723e */ /* 0x000fe200000000ff */
[----:B------:R-:W-:Y:S06]  /*8460*/  BRA `(.L_x_764) ;  /* 0x0000000000a87947 */ /* 0x000fec0003800000 */
.L_x_776:
        /* <DEDUP_REMOVED lines=14> */
.L_x_790:
[----:B------:R-:W-:Y:S05]  /*8550*/  BSYNC.RECONVERGENT B0 ;  /* 0x0000000000007941 */ /* 0x000fea0003800200 */
.L_x_789:
[----:B------:R-:W-:Y:S01]  /*8560*/  F2FP.F16.F32.PACK_AB R0, RZ, R0 ;  /* 0x00000000ff00723e */ /* 0x000fe200000000ff */
[----:B------:R-:W-:Y:S06]  /*8570*/  BRA `(.L_x_764) ;  /* 0x0000000000647947 */ /* 0x000fec0003800000 */
.L_x_763:
[----:B------:R-:W-:Y:S01]  /*8580*/  MOV R2, 0x0 ;  /* 0x0000000000027802 */ /* 0x000fe20000000f00 */
[----:B------:R-:W0:Y:S01]  /*8590*/  LDCU.64 UR4, c[0x4][0x158] ;  /* 0x01002b00ff0477ac */ /* 0x000e220008000a00 */
[----:B------:R-:W-:Y:S02]  /*85a0*/  HFMA2 R13, -RZ, RZ, 0, 0 ;  /* 0x00000000ff0d7431 */ /* 0x000fe400000001ff */
[----:B------:R-:W-:Y:S01]  /*85b0*/  IMAD.MOV.U32 R8, RZ, RZ, 0x4e ;  /* 0x0000004eff087424 */ /* 0x000fe200078e00ff */
[----:B------:R-:W1:Y:S01]  /*85c0*/  LDCU.64 UR6, c[0x4][0x160] ;  /* 0x01002c00ff0677ac */ /* 0x000e620008000a00 */
[----:B------:R-:W2:Y:S01]  /*85d0*/  LDC.64 R2, c[0x4][R2] ;  /* 0x0100000002027b82 */ /* 0x000ea20000000a00 */
[----:B------:R-:W-:Y:S01]  /*85e0*/  IMAD.MOV.U32 R12, RZ, RZ, 0x1 ;  /* 0x00000001ff0c7424 */ /* 0x000fe200078e00ff */
[----:B------:R-:W3:Y:S01]  /*85f0*/  LDCU.64 UR8, c[0x4][0x58] ;  /* 0x01000b00ff0877ac */ /* 0x000ee20008000a00 */
[----:B0-----:R-:W-:Y:S02]  /*8600*/  IMAD.U32 R4, RZ, RZ, UR4 ;  /* 0x00000004ff047e24 */ /* 0x001fe4000f8e00ff */
[----:B------:R-:W-:Y:S01]  /*8610*/  IMAD.U32 R5, RZ, RZ, UR5 ;  /* 0x00000005ff057e24 */ /* 0x000fe2000f8e00ff */
[----:B-1----:R-:W-:Y:S01]  /*8620*/  MOV R6, UR6 ;  /* 0x0000000600067c02 */ /* 0x002fe20008000f00 */
[----:B------:R-:W-:-:S02]  /*8630*/  IMAD.U32 R7, RZ, RZ, UR7 ;  /* 0x00000007ff077e24 */ /* 0x000fc4000f8e00ff */
[----:B---3--:R-:W-:Y:S01]  /*8640*/  IMAD.U32 R10, RZ, RZ, UR8 ;  /* 0x00000008ff0a7e24 */ /* 0x008fe2000f8e00ff */
[----:B------:R-:W-:-:S07]  /*8650*/  MOV R11, UR9 ;  /* 0x00000009000b7c02 */ /* 0x000fce0008000f00 */
[----:B------:R-:W-:-:S07]  /*8660*/  LEPC R20, `(.L_x_791) ;  /* 0x000000001014794e */ /* 0x000fce0000000000 */
[----:B--2---:R-:W-:Y:S05]  /*8670*/  CALL.ABS.NOINC R2 ;  /* 0x0000000002007343 */ /* 0x004fea0003c00000 */
.L_x_791:
[----:B------:R-:W-:Y:S01]  /*8680*/  PRMT R0, RZ, 0x7610, R0 ;  /* 0x00007610ff007816 */ /* 0x000fe20000000000 */
[----:B------:R-:W-:Y:S06]  /*8690*/  BRA `(.L_x_764) ;  /* 0x00000000001c7947 */ /* 0x000fec0003800000 */
.L_x_788:
[----:B------:R-:W2:Y:S02]  /*86a0*/  LDG.E.64 R2, desc[UR36][R2.64] ;  /* 0x0000002402027981 */ /* 0x000ea4000c1e1b00 */
[----:B--2---:R-:W0:Y:S02]  /*86b0*/  I2F.U64 R0, R2 ;  /* 0x0000000200007312 */ /* 0x004e240000301000 */
[----:B0-----:R-:W-:Y:S01]  /*86c0*/  F2FP.F16.F32.PACK_AB R0, RZ, R0 ;  /* 0x00000000ff00723e */ /* 0x001fe200000000ff */
[----:B------:R-:W-:Y:S06]  /*86d0*/  BRA `(.L_x_764) ;  /* 0x00000000000c7947 */ /* 0x000fec0003800000 */
.L_x_787:
[----:B------:R-:W2:Y:S02]  /*86e0*/  LDG.E R2, desc[UR36][R2.64] ;  /* 0x0000002402027981 */ /* 0x000ea4000c1e1900 */
[----:B--2---:R-:W-:-:S04]  /*86f0*/  I2FP.F32.U32 R0, R2 ;  /* 0x0000000200007245 */ /* 0x004fc80000201000 */
[----:B------:R-:W-:-:S07]  /*8700*/  F2FP.F16.F32.PACK_AB R0, RZ, R0 ;  /* 0x00000000ff00723e */ /* 0x000fce00000000ff */
.L_x_764:
        /* <DEDUP_REMOVED lines=21> */
.L_x_795:
[----:B------:R-:W-:-:S06]  /*8860*/  HADD2.F32 R5, -RZ, R4.H0_H0 ;  /* 0x20000004ff057230 */ /* 0x000fcc0000004100 */
[----:B------:R-:W0:Y:S02]  /*8870*/  F2I.S64.TRUNC R4, R5 ;  /* 0x0000000500047311 */ /* 0x000e24000020d900 */
[----:B0-----:R4:W-:Y:S01]  /*8880*/  STG.E.U8 desc[UR36][R2.64], R4 ;  /* 0x0000000402007986 */ /* 0x0019e2000c101124 */
[----:B------:R-:W-:Y:S05]  /*8890*/  BRA `(.L_x_797) ;  /* 0x0000000c006c7947 */ /* 0x000fea0003800000 */
.L_x_794:
        /* <DEDUP_REMOVED lines=10> */
.L_x_799:
[----:B------:R-:W-:-:S04]  /*8940*/  HADD2.F32 R4, -RZ, R4.H0_H0 ;  /* 0x20000004ff047230 */ /* 0x000fc80000004100 */
[----:B------:R-:W0:Y:S02]  /*8950*/  F2I.FTZ.TRUNC.NTZ R5, R4 ;  /* 0x0000000400057305 */ /* 0x000e24000021f100 */
[----:B0-----:R2:W-:Y:S01]  /*8960*/  STG.E desc[UR36][R2.64], R5 ;  /* 0x0000000502007986 */ /* 0x0015e2000c101924 */
[----:B------:R-:W-:Y:S05]  /*8970*/  BRA `(.L_x_797) ;  /* 0x0000000c00347947 */ /* 0x000fea0003800000 */
.L_x_798:
[----:B------:R-:W-:-:S04]  /*8980*/  HADD2.F32 R4, -RZ, R4.H0_H0 ;  /* 0x20000004ff047230 */ /* 0x000fc80000004100 */
[----:B------:R-:W0:Y:S02]  /*8990*/  F2I.FTZ.TRUNC.NTZ R5, R4 ;  /* 0x0000000400057305 */ /* 0x000e24000021f100 */
[----:B0-----:R0:W-:Y:S01]  /*89a0*/  STG.E.U16 desc[UR36][R2.64], R5 ;  /* 0x0000000502007986 */ /* 0x0011e2000c101524 */
[----:B------:R-:W-:Y:S05]  /*89b0*/  BRA `(.L_x_797) ;  /* 0x0000000c00247947 */ /* 0x000fea0003800000 */
.L_x_793:
        /* <DEDUP_REMOVED lines=9> */
.L_x_801:
[----:B------:R0:W-:Y:S01]  /*8a50*/  STG.E.U16 desc[UR36][R2.64], R4 ;  /* 0x0000000402007986 */ /* 0x0001e2000c101524 */
[----:B------:R-:W-:Y:S05]  /*8a60*/  BRA `(.L_x_797) ;  /* 0x0000000800f87947 */ /* 0x000fea0003800000 */
.L_x_800:
[----:B------:R-:W-:-:S09]  /*8a70*/  UISETP.NE.AND UP0, UPT, UR4, 0x7, UPT ;  /* 0x000000070400788c */ /* 0x000fd2000bf05270 */
[----:B------:R-:W-:Y:S05]  /*8a80*/  BRA.U !UP0, `(.L_x_802) ;  /* 0x0000000108347547 */ /* 0x000fea000b800000 */
[----:B------:R-:W-:-:S09]  /*8a90*/  UISETP.NE.AND UP0, UPT, UR4, 0x8, UPT ;  /* 0x000000080400788c */ /* 0x000fd2000bf05270 */
[----:B------:R-:W-:Y:S05]  /*8aa0*/  BRA.U !UP0, `(.L_x_803) ;  /* 0x0000000108187547 */ /* 0x000fea000b800000 */
[----:B------:R-:W-:-:S09]  /*8ab0*/  UISETP.NE.AND UP0, UPT, UR4, 0x9, UPT ;  /* 0x000000090400788c */ /* 0x000fd2000bf05270 */
[----:B------:R-:W-:Y:S05]  /*8ac0*/  BRA.U UP0, `(.L_x_796) ;  /* 0x0000000500fc7547 */ /* 0x000fea000b800000 */
[----:B------:R-:W-:Y:S02]  /*8ad0*/  HADD2.F32 R4, -RZ, R4.H0_H0 ;  /* 0x20000004ff047230 */ /* 0x000fe40000004100 */
[----:B------:R-:W-:-:S05]  /*8ae0*/  IMAD.MOV.U32 R5, RZ, RZ, RZ ;  /* 0x000000ffff057224 */ /* 0x000fca00078e00ff */
[----:B------:R0:W-:Y:S01]  /*8af0*/  STG.E.64 desc[UR36][R2.64], R4 ;  /* 0x0000000402007986 */ /* 0x0001e2000c101b24 */
[----:B------:R-:W-:Y:S05]  /*8b00*/  BRA `(.L_x_797) ;  /* 0x0000000800d07947 */ /* 0x000fea0003800000 */
.L_x_803:
[----:B------:R-:W-:-:S05]  /*8b10*/  HADD2.F32 R0, -RZ, R4.H0_H0 ;  /* 0x20000004ff007230 */ /* 0x000fca0000004100 */
[----:B------:R-:W-:-:S04]  /*8b20*/  F2FP.F16.F32.PACK_AB R0, RZ, R0 ;  /* 0x00000000ff00723e */ /* 0x000fc800000000ff */
[----:B------:R-:W-:-:S05]  /*8b30*/  PRMT R0, R0, 0x5410, RZ ;  /* 0x0000541000007816 */ /* 0x000fca00000000ff */
[----:B------:R0:W-:Y:S01]  /*8b40*/  STG.E desc[UR36][R2.64], R0 ;  /* 0x0000000002007986 */ /* 0x0001e2000c101924 */
[----:B------:R-:W-:Y:S05]  /*8b50*/  BRA `(.L_x_797) ;  /* 0x0000000800bc7947 */ /* 0x000fea0003800000 */
.L_x_802:
[----:B------:R-:W-:-:S05]  /*8b60*/  HADD2.F32 R4, -RZ, R4.H0_H0 ;  /* 0x20000004ff047230 */ /* 0x000fca0000004100 */
[----:B------:R-:W-:-:S06]  /*8b70*/  FMUL.FTZ R4, R4, 1 ;  /* 0x3f80000004047820 */ /* 0x000fcc0000410000 */
[----:B------:R-:W0:Y:S02]  /*8b80*/  F2F.F64.F32 R4, R4 ;  /* 0x0000000400047310 */ /* 0x000e240000201800 */
[----:B0-----:R0:W-:Y:S01]  /*8b90*/  STG.E.64 desc[UR36][R2.64], R4 ;  /* 0x0000000402007986 */ /* 0x0011e2000c101b24 */
[----:B------:R-:W-:Y:S05]  /*8ba0*/  BRA `(.L_x_797) ;  /* 0x0000000800a87947 */ /* 0x000fea0003800000 */
.L_x_792:
        /* <DEDUP_REMOVED lines=14> */
.L_x_807:
[----:B------:R-:W-:Y:S01]  /*8c90*/  HADD2.F32 R5, -RZ, R4.H0_H0 ;  /* 0x20000004ff057230 */ /* 0x000fe20000004100 */
[----:B------:R-:W-:Y:S01]  /*8ca0*/  BSSY.RECONVERGENT B0, `(.L_x_808) ;  /* 0x0000013000007945 */ /* 0x000fe20003800200 */
[----:B------:R-:W-:-:S03]  /*8cb0*/  MOV R0, 0x80 ;  /* 0x0000008000007802 */ /* 0x000fc60000000f00 */
        /* <DEDUP_REMOVED lines=15> */
.L_x_810:
[----:B------:R-:W-:-:S04]  /*8db0*/  SHF.R.U32.HI R5, RZ, 0x18, R5 ;  /* 0x00000018ff057819 */ /* 0x000fc80000011605 */
[----:B------:R-:W-:-:S07]  /*8dc0*/  LOP3.LUT R0, R0, 0x80, R5, 0xf8, !PT ;  /* 0x0000008000007812 */ /* 0x000fce00078ef805 */
.L_x_809:
[----:B------:R-:W-:Y:S05]  /*8dd0*/  BSYNC.RECONVERGENT B0 ;  /* 0x0000000000007941 */ /* 0x000fea0003800200 */
.L_x_808:
[----:B------:R0:W-:Y:S01]  /*8de0*/  STG.E.U8 desc[UR36][R2.64], R0 ;  /* 0x0000000002007986 */ /* 0x0001e2000c101124 */
[----:B------:R-:W-:Y:S05]  /*8df0*/  BRA `(.L_x_797) ;  /* 0x0000000800147947 */ /* 0x000fea0003800000 */
.L_x_806:
        /* <DEDUP_REMOVED lines=18> */
.L_x_813:
[----:B------:R-:W-:-:S04]  /*8f20*/  SHF.R.U32.HI R5, RZ, 0x18, R5 ;  /* 0x00000018ff057819 */ /* 0x000fc80000011605 */
[----:B------:R-:W-:-:S07]  /*8f30*/  LOP3.LUT R0, R0, 0x80, R5, 0xf8, !PT ;  /* 0x0000008000007812 */ /* 0x000fce00078ef805 */
.L_x_812:
[----:B------:R-:W-:Y:S05]  /*8f40*/  BSYNC.RECONVERGENT B0 ;  /* 0x0000000000007941 */ /* 0x000fea0003800200 */
.L_x_811:
[----:B------:R0:W-:Y:S01]  /*8f50*/  STG.E.U8 desc[UR36][R2.64], R0 ;  /* 0x0000000002007986 */ /* 0x0001e2000c101124 */
[----:B------:R-:W-:Y:S05]  /*8f60*/  BRA `(.L_x_797) ;  /* 0x0000000400b87947 */ /* 0x000fea0003800000 */
.L_x_805:
        /* <DEDUP_REMOVED lines=18> */
[----:B------:R-:W-:-:S05]  /*9090*/  @!P0 IADD3 R0, PT, PT, R6, RZ, RZ ;  /* 0x000000ff06008210 */ /* 0x000fca0007ffe0ff */
[----:B------:R-:W-:-:S05]  /*90a0*/  @P1 IMAD.MOV.U32 R5, RZ, RZ, R0 ;  /* 0x000000ffff051224 */ /* 0x000fca00078e0000 */
[----:B------:R0:W-:Y:S01]  /*90b0*/  STG.E.U8 desc[UR36][R2.64], R5 ;  /* 0x0000000502007986 */ /* 0x0001e2000c101124 */
[----:B------:R-:W-:Y:S05]  /*90c0*/  BRA `(.L_x_797) ;  /* 0x0000000400607947 */ /* 0x000fea0003800000 */
.L_x_815:
[----:B------:R-:W-:-:S06]  /*90d0*/  HADD2.F32 R4, -RZ, R4.H0_H0 ;  /* 0x20000004ff047230 */ /* 0x000fcc0000004100 */
[----:B------:R-:W0:Y:S02]  /*90e0*/  F2I.U64.TRUNC R4, R4 ;  /* 0x0000000400047311 */ /* 0x000e24000020d800 */
[----:B0-----:R0:W-:Y:S01]  /*90f0*/  STG.E.64 desc[UR36][R2.64], R4 ;  /* 0x0000000402007986 */ /* 0x0011e2000c101b24 */
[----:B------:R-:W-:Y:S05]  /*9100*/  BRA `(.L_x_797) ;  /* 0x0000000400507947 */ /* 0x000fea0003800000 */
.L_x_814:
[----:B------:R-:W-:-:S04]  /*9110*/  HADD2.F32 R4, -RZ, R4.H0_H0 ;  /* 0x20000004ff047230 */ /* 0x000fc80000004100 */
[----:B------:R-:W0:Y:S02]  /*9120*/  F2I.FTZ.U32.TRUNC.NTZ R5, R4 ;  /* 0x0000000400057305 */ /* 0x000e24000021f000 */
[----:B0-----:R0:W-:Y:S01]  /*9130*/  STG.E desc[UR36][R2.64], R5 ;  /* 0x0000000502007986 */ /* 0x0011e2000c101924 */
[----:B------:R-:W-:Y:S05]  /*9140*/  BRA `(.L_x_797) ;  /* 0x0000000400407947 */ /* 0x000fea0003800000 */
.L_x_804:
        /* <DEDUP_REMOVED lines=11> */
.L_x_817:
[----:B------:R-:W-:Y:S01]  /*9200*/  HADD2.F32 R4, -RZ, R4.H0_H0 ;  /* 0x20000004ff047230 */ /* 0x000fe20000004100 */
[----:B------:R-:W-:-:S04]  /*9210*/  CS2R R6, SRZ ;  /* 0x0000000000067805 */ /* 0x000fc8000001ff00 */
[----:B------:R-:W-:-:S06]  /*9220*/  FMUL.FTZ R4, R4, 1 ;  /* 0x3f80000004047820 */ /* 0x000fcc0000410000 */
[----:B------:R-:W0:Y:S02]  /*9230*/  F2F.F64.F32 R4, R4 ;  /* 0x0000000400047310 */ /* 0x000e240000201800 */
[----:B0-----:R0:W-:Y:S01]  /*9240*/  STG.E.128 desc[UR36][R2.64], R4 ;  /* 0x0000000402007986 */ /* 0x0011e2000c101d24 */
[----:B------:R-:W-:Y:S05]  /*9250*/  BRA `(.L_x_797) ;  /* 0x0000000000fc7947 */ /* 0x000fea0003800000 */
.L_x_816:
[----:B------:R-:W-:-:S09]  /*9260*/  UISETP.NE.AND UP0, UPT, UR4, 0xf, UPT ;  /* 0x0000000f0400788c */ /* 0x000fd2000bf05270 */
[----:B------:R-:W-:Y:S05]  /*9270*/  BRA.U !UP0, `(.L_x_818) ;  /* 0x0000000108e87547 */ /* 0x000fea000b800000 */
[----:B------:R-:W-:-:S09]  /*9280*/  UISETP.NE.AND UP0, UPT, UR4, 0x17, UPT ;  /* 0x000000170400788c */ /* 0x000fd2000bf05270 */
[----:B------:R-:W-:Y:S05]  /*9290*/  BRA.U !UP0, `(.L_x_819) ;  /* 0x0000000108907547 */ /* 0x000fea000b800000 */
[----:B------:R-:W-:-:S09]  /*92a0*/  UISETP.NE.AND UP0, UPT, UR4, 0x18, UPT ;  /* 0x000000180400788c */ /* 0x000fd2000bf05270 */
[----:B------:R-:W-:Y:S05]  /*92b0*/  BRA.U !UP0, `(.L_x_820) ;  /* 0x0000000108447547 */ /* 0x000fea000b800000 */
.L_x_796:
        /* <DEDUP_REMOVED lines=16> */
.L_x_821:
[----:B------:R-:W-:Y:S05]  /*93c0*/  BRA `(.L_x_797) ;  /* 0x0000000000a07947 */ /* 0x000fea0003800000 */
.L_x_820:
[----:B------:R-:W-:Y:S01]  /*93d0*/  HADD2.F32 R7, -RZ, R4.H0_H0 ;  /* 0x20000004ff077230 */ /* 0x000fe20000004100 */
        /* <DEDUP_REMOVED lines=12> */
.L_x_823:
[----:B------:R-:W-:Y:S05]  /*94a0*/  BSYNC.RECONVERGENT B0 ;  /* 0x0000000000007941 */ /* 0x000fea0003800200 */
.L_x_822:
[----:B------:R-:W-:-:S05]  /*94b0*/  LOP3.LUT R5, R0, 0x80, R5, 0xf8, !PT ;  /* 0x0000008000057812 */ /* 0x000fca00078ef805 */
[----:B------:R0:W-:Y:S01]  /*94c0*/  STG.E.U8 desc[UR36][R2.64], R5 ;  /* 0x0000000502007986 */ /* 0x0001e2000c101124 */
[----:B------:R-:W-:Y:S05]  /*94d0*/  BRA `(.L_x_797) ;  /* 0x00000000005c7947 */ /* 0x000fea0003800000 */
.L_x_819:
        /* <DEDUP_REMOVED lines=12> */
.L_x_825:
[----:B------:R-:W-:Y:S02]  /*95a0*/  ISETP.GT.U32.AND P0, PT, R4, 0x7f800000, PT ;  /* 0x7f8000000400780c */ /* 0x000fe40003f04070 */
[----:B------:R-:W-:-:S04]  /*95b0*/  MOV R0, 0x7f ;  /* 0x0000007f00007802 */ /* 0x000fc80000000f00 */
[----:B------:R-:W-:-:S07]  /*95c0*/  SEL R0, R0, 0x7c, P0 ;  /* 0x0000007c00007807 */ /* 0x000fce0000000000 */
.L_x_826:
[----:B------:R-:W-:Y:S05]  /*95d0*/  BSYNC.RECONVERGENT B0 ;  /* 0x0000000000007941 */ /* 0x000fea0003800200 */
.L_x_824:
[----:B------:R-:W-:-:S04]  /*95e0*/  SHF.R.U32.HI R5, RZ, 0x18, R5 ;  /* 0x00000018ff057819 */ /* 0x000fc80000011605 */
[----:B------:R-:W-:-:S05]  /*95f0*/  LOP3.LUT R5, R0, 0x80, R5, 0xf8, !PT ;  /* 0x0000008000057812 */ /* 0x000fca00078ef805 */
[----:B------:R0:W-:Y:S01]  /*9600*/  STG.E.U8 desc[UR36][R2.64], R5 ;  /* 0x0000000502007986 */ /* 0x0001e2000c101124 */
[----:B------:R-:W-:Y:S05]  /*9610*/  BRA `(.L_x_797) ;  /* 0x00000000000c7947 */ /* 0x000fea0003800000 */
.L_x_818:
[----:B------:R-:W-:-:S05]  /*9620*/  HADD2.F32 R0, -RZ, R4.H0_H0 ;  /* 0x20000004ff007230 */ /* 0x000fca0000004100 */
[----:B------:R-:W-:-:S05]  /*9630*/  F2FP.BF16.F32.PACK_AB R0, RZ, R0 ;  /* 0x00000000ff00723e */ /* 0x000fca00000010ff */
[----:B------:R0:W-:Y:S02]  /*9640*/  STG.E.U16 desc[UR36][R2.64], R0 ;  /* 0x0000000002007986 */ /* 0x0001e4000c101524 */
.L_x_797:
[----:B------:R-:W-:-:S07]  /*9650*/  VIADD R17, R17, 0x80 ;  /* 0x0000008011117836 */ /* 0x000fce0000000000 */
.L_x_757:
[----:B------:R-:W-:Y:S05]  /*9660*/  BSYNC.RECONVERGENT B6 ;  /* 0x0000000000067941 */ /* 0x000fea0003800200 */
.L_x_756:
[----:B------:R-:W5:Y:S02]  /*9670*/  LDCU UR4, c[0x0][0x380] ;  /* 0x00007000ff0477ac */ /* 0x000f640008000800 */
[----:B-----5:R-:W-:-:S13]  /*9680*/  ISETP.GE.AND P0, PT, R17, UR4, PT ;  /* 0x0000000411007c0c */ /* 0x020fda000bf06270 */
[----:B------:R-:W-:Y:S05]  /*9690*/  @P0 EXIT ;  /* 0x000000000000094d */ /* 0x000fea0003800000 */
[----:B------:R-:W5:Y:S01]  /*96a0*/  LDCU UR4, c[0x0][0x388] ;  /* 0x00007100ff0477ac */ /* 0x000f620008000800 */
[----:B------:R-:W-:Y:S02]  /*96b0*/  HFMA2 R16, -RZ, RZ, 0, 0 ;  /* 0x00000000ff107431 */ /* 0x000fe400000001ff */
[----:B0-----:R-:W-:Y:S01]  /*96c0*/  IMAD.MOV.U32 R0, RZ, RZ, RZ ;  /* 0x000000ffff007224 */ /* 0x001fe200078e00ff */
        /* <DEDUP_REMOVED lines=300> */
.L_x_827:
        /* <DEDUP_REMOVED lines=20> */
.L_x_831:
[----:B------:R-:W2:Y:S02]  /*aad0*/  LDG.E.U8 R2, desc[UR36][R2.64] ;  /* 0x0000002402027981 */ /* 0x000ea4000c1e1100 */
[----:B--2---:R-:W-:-:S04]  /*aae0*/  I2FP.F32.U32 R0, R2 ;  /* 0x0000000200007245 */ /* 0x004fc80000201000 */
[----:B------:R-:W-:Y:S01]  /*aaf0*/  F2FP.F16.F32.PACK_AB R0, RZ, R0 ;  /* 0x00000000ff00723e */ /* 0x000fe200000000ff */
[----:B------:R-:W-:Y:S06]  /*ab00*/  BRA `(.L_x_833) ;  /* 0x0000000c007c7947 */ /* 0x000fec0003800000 */
.L_x_830:
        /* <DEDUP_REMOVED lines=10> */
.L_x_835:
[----:B------:R-:W2:Y:S02]  /*abb0*/  LDG.E R2, desc[UR36][R2.64] ;  /* 0x0000002402027981 */ /* 0x000ea4000c1e1900 */
[----:B--2---:R-:W-:-:S04]  /*abc0*/  I2FP.F32.S32 R0, R2 ;  /* 0x0000000200007245 */ /* 0x004fc80000201400 */
[----:B------:R-:W-:Y:S01]  /*abd0*/  F2FP.F16.F32.PACK_AB R0, RZ, R0 ;  /* 0x00000000ff00723e */ /* 0x000fe200000000ff */
[----:B------:R-:W-:Y:S06]  /*abe0*/  BRA `(.L_x_833) ;  /* 0x0000000c00447947 */ /* 0x000fec0003800000 */
.L_x_834:
[----:B------:R-:W2:Y:S02]  /*abf0*/  LDG.E.U16 R2, desc[UR36][R2.64] ;  /* 0x0000002402027981 */ /* 0x000ea4000c1e1500 */
[----:B--2---:R-:W0:Y:S02]  /*ac00*/  I2F.S16 R0, R2 ;  /* 0x0000000200007306 */ /* 0x004e240000101400 */
[----:B0-----:R-:W-:Y:S01]  /*ac10*/  F2FP.F16.F32.PACK_AB R0, RZ, R0 ;  /* 0x00000000ff00723e */ /* 0x001fe200000000ff */
[----:B------:R-:W-:Y:S06]  /*ac20*/  BRA `(.L_x_833) ;  /* 0x0000000c00347947 */ /* 0x000fec0003800000 */
.L_x_829:
        /* <DEDUP_REMOVED lines=9> */
.L_x_837:
[----:B------:R1:W5:Y:S01]  /*acc0*/  LDG.E.U16 R0, desc[UR36][R2.64] ;  /* 0x0000002402007981 */ /* 0x000362000c1e1500 */
[----:B------:R-:W-:Y:S05]  /*acd0*/  BRA `(.L_x_833) ;  /* 0x0000000c00087947 */ /* 0x000fea0003800000 */
.L_x_836:
        /* <DEDUP_REMOVED lines=9> */
.L_x_839:
[----:B------:R0:W5:Y:S01]  /*ad70*/  LDG.E.U16 R0, desc[UR36][R2.64] ;  /* 0x0000002402007981 */ /* 0x000162000c1e1500 */
[----:B------:R-:W-:Y:S05]  /*ad80*/  BRA `(.L_x_833) ;  /* 0x0000000800dc7947 */ /* 0x000fea0003800000 */
.L_x_838:
        /* <DEDUP_REMOVED lines=8> */
.L_x_828:
        /* <DEDUP_REMOVED lines=13> */
.L_x_842:
        /* <DEDUP_REMOVED lines=8> */
.L_x_841:
        /* <DEDUP_REMOVED lines=13> */
[----:B------:R-:W-:-:S04]  /*b030*/  VIADDMNMX.U32 R5, R5, R6, 0x4, !PT ;  /* 0x0000000405057446 */ /* 0x000fc80007800006 */
[----:B------:R-:W-:-:S04]  /*b040*/  IADD3 R5, PT, PT, R5, -0x4, RZ ;  /* 0xfffffffc05057810 */ /* 0x000fc80007ffe0ff */
[C---:B------:R-:W-:Y:S01]  /*b050*/  SHF.L.U32 R6, R4.reuse, R5, RZ ;  /* 0x0000000504067219 */ /* 0x040fe200000006ff */
[----:B------:R-:W-:Y:S01]  /*b060*/  IMAD.SHL.U32 R7, R5, 0x800000, RZ ;  /* 0x0080000005077824 */ /* 0x000fe200078e00ff */
[----:B------:R-:W-:-:S04]  /*b070*/  IADD3 R5, PT, PT, R4, 0x1000000, RZ ;  /* 0x0100000004057810 */ /* 0x000fc80007ffe0ff */
        /* <DEDUP_REMOVED lines=9> */
.L_x_844:
        /* <DEDUP_REMOVED lines=13> */
.L_x_843:
[----:B------:R-:W2:Y:S02]  /*b1e0*/  LDG.E.U16 R0, desc[UR36][R2.64] ;  /* 0x0000002402007981 */ /* 0x000ea4000c1e1500 */
[----:B--2---:R-:W-:-:S04]  /*b1f0*/  SHF.L.U32 R0, R0, 0x10, RZ ;  /* 0x0000001000007819 */ /* 0x004fc800000006ff */
[----:B------:R-:W-:Y:S01]  /*b200*/  F2FP.F16.F32.PACK_AB R0, RZ, R0 ;  /* 0x00000000ff00723e */ /* 0x000fe200000000ff */
[----:B------:R-:W-:Y:S06]  /*b210*/  BRA `(.L_x_833) ;  /* 0x0000000400b87947 */ /* 0x000fec0003800000 */
.L_x_840:
        /* <DEDUP_REMOVED lines=12> */
.L_x_847:
        /* <DEDUP_REMOVED lines=21> */
.L_x_851:
[----:B------:R-:W-:Y:S05]  /*b430*/  BSYNC.RECONVERGENT B1 ;  /* 0x0000000000017941 */ /* 0x000fea0003800200 */
.L_x_850:
[----:B------:R-:W-:Y:S01]  /*b440*/  IMAD.SHL.U32 R0, R0, 0x100000, RZ ;  /* 0x0010000000007824 */ /* 0x000fe200078e00ff */
[----:B------:R-:W-:-:S04]  /*b450*/  LEA R2, R2, 0x3b800000, 0x17 ;  /* 0x3b80000002027811 */ /* 0x000fc800078eb8ff */
[----:B------:R-:W-:-:S07]  /*b460*/  LOP3.LUT R0, R2, R0, R7, 0xfe, !PT ;  /* 0x0000000002007212 */ /* 0x000fce00078efe07 */
.L_x_849:
[----:B------:R-:W-:Y:S05]  /*b470*/  BSYNC.RECONVERGENT B0 ;  /* 0x0000000000007941 */ /* 0x000fea0003800200 */
.L_x_848:
[----:B------:R-:W-:Y:S01]  /*b480*/  F2FP.F16.F32.PACK_AB R0, RZ, R0 ;  /* 0x00000000ff00723e */ /* 0x000fe200000000ff */
[----:B------:R-:W-:Y:S06]  /*b490*/  BRA `(.L_x_833) ;  /* 0x0000000400187947 */ /* 0x000fec0003800000 */
.L_x_846:
        /* <DEDUP_REMOVED lines=21> */
.L_x_855:
[----:B------:R-:W-:Y:S05]  /*b5f0*/  BSYNC.RECONVERGENT B1 ;  /* 0x0000000000017941 */ /* 0x000fea0003800200 */
.L_x_854:
[----:B------:R-:W-:Y:S02]  /*b600*/  SHF.L.U32 R0, R0, 0x15, RZ ;  /* 0x0000001500007819 */ /* 0x000fe400000006ff */
[----:B------:R-:W-:-:S04]  /*b610*/  LEA R2, R2, 0x37800000, 0x17 ;  /* 0x3780000002027811 */ /* 0x000fc800078eb8ff */
[----:B------:R-:W-:-:S07]  /*b620*/  LOP3.LUT R0, R2, R0, R7, 0xfe, !PT ;  /* 0x0000000002007212 */ /* 0x000fce00078efe07 */
.L_x_853:
[----:B------:R-:W-:Y:S05]  /*b630*/  BSYNC.RECONVERGENT B0 ;  /* 0x0000000000007941 */ /* 0x000fea0003800200 */
.L_x_852:
[----:B------:R-:W-:Y:S01]  /*b640*/  F2FP.F16.F32.PACK_AB R0, RZ, R0 ;  /* 0x00000000ff00723e */ /* 0x000fe200000000ff */
[----:B------:R-:W-:Y:S06]  /*b650*/  BRA `(.L_x_833) ;  /* 0x0000000000a87947 */ /* 0x000fec0003800000 */
.L_x_845:
        /* <DEDUP_REMOVED lines=14> */
.L_x_859:
[----:B------:R-:W-:Y:S05]  /*b740*/  BSYNC.RECONVERGENT B0 ;  /* 0x0000000000007941 */ /* 0x000fea0003800200 */
.L_x_858:
[----:B------:R-:W-:Y:S01]  /*b750*/  F2FP.F16.F32.PACK_AB R0, RZ, R0 ;  /* 0x00000000ff00723e */ /* 0x000fe200000000ff */
[----:B------:R-:W-:Y:S06]  /*b760*/  BRA `(.L_x_833) ;  /* 0x0000000000647947 */ /* 0x000fec0003800000 */
.L_x_832:
[----:B------:R-:W-:Y:S01]  /*b770*/  MOV R0, 0x0 ;  /* 0x0000000000007802 */ /* 0x000fe20000000f00 */
[----:B------:R-:W0:Y:S01]  /*b780*/  LDCU.64 UR4, c[0x4][0x158] ;  /* 0x01002b00ff0477ac */ /* 0x000e220008000a00 */
[----:B------:R-:W-:Y:S02]  /*b790*/  HFMA2 R8, -RZ, RZ, 0, 4.64916229248046875e-06 ;  /* 0x0000004eff087431 */ /* 0x000fe400000001ff */
[----:B------:R-:W-:Y:S01]  /*b7a0*/  IMAD.MOV.U32 R12, RZ, RZ, 0x1 ;  /* 0x00000001ff0c7424 */ /* 0x000fe200078e00ff */
[----:B------:R1:W2:Y:S01]  /*b7b0*/  LDC.64 R2, c[0x4][R0] ;  /* 0x0100000000027b82 */ /* 0x0002a20000000a00 */
[----:B------:R-:W3:Y:S01]  /*b7c0*/  LDCU.64 UR6, c[0x4][0x160] ;  /* 0x01002c00ff0677ac */ /* 0x000ee20008000a00 */
[----:B------:R-:W-:Y:S01]  /*b7d0*/  MOV R13, RZ ;  /* 0x000000ff000d7202 */ /* 0x000fe20000000f00 */
[----:B------:R-:W4:Y:S01]  /*b7e0*/  LDCU.64 UR8, c[0x4][0x58] ;  /* 0x01000b00ff0877ac */ /* 0x000f220008000a00 */
[----:B0-----:R-:W-:Y:S01]  /*b7f0*/  MOV R4, UR4 ;  /* 0x0000000400047c02 */ /* 0x001fe20008000f00 */
[----:B------:R-:W-:Y:S01]  /*b800*/  IMAD.U32 R5, RZ, RZ, UR5 ;  /* 0x00000005ff057e24 */ /* 0x000fe2000f8e00ff */
[----:B---3--:R-:W-:Y:S01]  /*b810*/  MOV R6, UR6 ;  /* 0x0000000600067c02 */ /* 0x008fe20008000f00 */
[----:B------:R-:W-:Y:S01]  /*b820*/  IMAD.U32 R7, RZ, RZ, UR7 ;  /* 0x00000007ff077e24 */ /* 0x000fe2000f8e00ff */
[----:B----4-:R-:W-:Y:S01]  /*b830*/  MOV R10, UR8 ;  /* 0x00000008000a7c02 */ /* 0x010fe20008000f00 */
[----:B-1----:R-:W-:-:S07]  /*b840*/  IMAD.U32 R11, RZ, RZ, UR9 ;  /* 0x00000009ff0b7e24 */ /* 0x002fce000f8e00ff */
[----:B------:R-:W-:-:S07]  /*b850*/  LEPC R20, `(.L_x_860) ;  /* 0x000000001014794e */ /* 0x000fce0000000000 */
[----:B--2---:R-:W-:Y:S05]  /*b860*/  CALL.ABS.NOINC R2 ;  /* 0x0000000002007343 */ /* 0x004fea0003c00000 */
.L_x_860:
[----:B------:R-:W-:Y:S01]  /*b870*/  PRMT R0, RZ, 0x7610, R0 ;  /* 0x00007610ff007816 */ /* 0x000fe20000000000 */
[----:B------:R-:W-:Y:S06]  /*b880*/  BRA `(.L_x_833) ;  /* 0x00000000001c7947 */ /* 0x000fec0003800000 */
.L_x_857:
[----:B------:R-:W2:Y:S02]  /*b890*/  LDG.E.64 R2, desc[UR36][R2.64] ;  /* 0x0000002402027981 */ /* 0x000ea4000c1e1b00 */
[----:B--2---:R-:W0:Y:S02]  /*b8a0*/  I2F.U64 R0, R2 ;  /* 0x0000000200007312 */ /* 0x004e240000301000 */
[----:B0-----:R-:W-:Y:S01]  /*b8b0*/  F2FP.F16.F32.PACK_AB R0, RZ, R0 ;  /* 0x00000000ff00723e */ /* 0x001fe200000000ff */
[----:B------:R-:W-:Y:S06]  /*b8c0*/  BRA `(.L_x_833) ;  /* 0x00000000000c7947 */ /* 0x000fec0003800000 */
.L_x_856:
[----:B------:R-:W2:Y:S02]  /*b8d0*/  LDG.E R2, desc[UR36][R2.64] ;  /* 0x0000002402027981 */ /* 0x000ea4000c1e1900 */
[----:B--2---:R-:W-:-:S04]  /*b8e0*/  I2FP.F32.U32 R0, R2 ;  /* 0x0000000200007245 */ /* 0x004fc80000201000 */
[----:B------:R-:W-:-:S07]  /*b8f0*/  F2FP.F16.F32.PACK_AB R0, RZ, R0 ;  /* 0x00000000ff00723e */ /* 0x000fce00000000ff */
.L_x_833:
[----:B-----5:R-:W-:Y:S01]  /*b900*/  HADD2.F32 R0, -RZ, R0.H0_H0 ;  /* 0x20000000ff007230 */ /* 0x020fe20000004100 */
[----:B------:R-:W-:-:S04]  /*b910*/  UPRMT UR4, UR42, 0x9910, URZ ;  /* 0x000099102a047896 */ /* 0x000fc800080000ff */
[----:B------:R-:W-:Y:S01]  /*b920*/  UISETP.GT.AND UP0, UPT, UR4, 0x9, UPT ;  /* 0x000000090400788c */ /* 0x000fe2000bf04270 */
[----:B------:R-:W0:Y:S02]  /*b930*/  MUFU.TANH R0, R0 ;  /* 0x0000000000007308 */ /* 0x000e240000002400 */
[----:B01----:R-:W-:-:S06]  /*b940*/  F2FP.F16.F32.PACK_AB R2, RZ, R0 ;  /* 0x00000000ff02723e */ /* 0x003fcc00000000ff */
        /* <DEDUP_REMOVED lines=11> */
[----:B0-----:R-:W-:Y:S01]  /*ba00*/  STG.E.U8 desc[UR36][R16.64], R3 ;  /* 0x0000000310007986 */ /* 0x001fe2000c101124 */
[----:B------:R-:W-:Y:S05]  /*ba10*/  EXIT ;  /* 0x000000000000794d */ /* 0x000fea0003800000 */
.L_x_864:
[----:B------:R-:W-:-:S06]  /*ba20*/  HADD2.F32 R3, -RZ, R2.H0_H0 ;  /* 0x20000002ff037230 */ /* 0x000fcc0000004100 */
[----:B------:R-:W0:Y:S02]  /*ba30*/  F2I.S64.TRUNC R2, R3 ;  /* 0x0000000300027311 */ /* 0x000e24000020d900 */
[----:B0-----:R-:W-:Y:S01]  /*ba40*/  STG.E.U8 desc[UR36][R16.64], R2 ;  /* 0x0000000210007986 */ /* 0x001fe2000c101124 */
[----:B------:R-:W-:Y:S05]  /*ba50*/  EXIT ;  /* 0x000000000000794d */ /* 0x000fea0003800000 */
.L_x_863:
        /* <DEDUP_REMOVED lines=8> */
[----:B0-----:R-:W-:Y:S01]  /*bae0*/  STG.E.64 desc[UR36][R16.64], R2 ;  /* 0x0000000210007986 */ /* 0x001fe2000c101b24 */
[----:B------:R-:W-:Y:S05]  /*baf0*/  EXIT ;  /* 0x000000000000794d */ /* 0x000fea0003800000 */
.L_x_867:
[----:B------:R-:W-:-:S04]  /*bb00*/  HADD2.F32 R2, -RZ, R2.H0_H0 ;  /* 0x20000002ff027230 */ /* 0x000fc80000004100 */
[----:B------:R-:W0:Y:S02]  /*bb10*/  F2I.FTZ.TRUNC.NTZ R3, R2 ;  /* 0x0000000200037305 */ /* 0x000e24000021f100 */
[----:B0-----:R-:W-:Y:S01]  /*bb20*/  STG.E desc[UR36][R16.64], R3 ;  /* 0x0000000310007986 */ /* 0x001fe2000c101924 */
[----:B------:R-:W-:Y:S05]  /*bb30*/  EXIT ;  /* 0x000000000000794d */ /* 0x000fea0003800000 */
.L_x_866:
[----:B------:R-:W-:-:S04]  /*bb40*/  HADD2.F32 R2, -RZ, R2.H0_H0 ;  /* 0x20000002ff027230 */ /* 0x000fc80000004100 */
[----:B------:R-:W0:Y:S02]  /*bb50*/  F2I.FTZ.TRUNC.NTZ R3, R2 ;  /* 0x0000000200037305 */ /* 0x000e24000021f100 */
[----:B0-----:R-:W-:Y:S01]  /*bb60*/  STG.E.U16 desc[UR36][R16.64], R3 ;  /* 0x0000000310007986 */ /* 0x001fe2000c101524 */
[----:B------:R-:W-:Y:S05]  /*bb70*/  EXIT ;  /* 0x000000000000794d */ /* 0x000fea0003800000 */
.L_x_862:
[----:B------:R-:W-:-:S09]  /*bb80*/  UISETP.GT.AND UP0, UPT, UR4, 0x6, UPT ;  /* 0x000000060400788c */ /* 0x000fd2000bf04270 */
[----:B------:R-:W-:Y:S05]  /*bb90*/  BRA.U UP0, `(.L_x_868) ;  /* 0x0000000100247547 */ /* 0x000fea000b800000 */
[----:B------:R-:W-:-:S09]  /*bba0*/  UISETP.NE.AND UP0, UPT, UR4, 0x5, UPT ;  /* 0x000000050400788c */ /* 0x000fd2000bf05270 */
[----:B------:R-:W-:Y:S05]  /*bbb0*/  BRA.U !UP0, `(.L_x_869) ;  /* 0x0000000108147547 */ /* 0x000fea000b800000 */
[----:B------:R-:W-:-:S09]  /*bbc0*/  UISETP.NE.AND UP0, UPT, UR4, 0x6, UPT ;  /* 0x000000060400788c */ /* 0x000fd2000bf05270 */
[----:B------:R-:W-:Y:S05]  /*bbd0*/  BRA.U UP0, `(.L_x_865) ;  /* 0x0000000900287547 */ /* 0x000fea000b800000 */
[----:B------:R-:W-:-:S05]  /*bbe0*/  HADD2.F32 R3, -RZ, R2.H0_H0 ;  /* 0x20000002ff037230 */ /* 0x000fca0000004100 */
[----:B------:R-:W-:Y:S01]  /*bbf0*/  STG.E desc[UR36][R16.64], R3 ;  /* 0x0000000310007986 */ /* 0x000fe2000c101924 */
[----:B------:R-:W-:Y:S05]  /*bc00*/  EXIT ;  /* 0x000000000000794d */ /* 0x000fea0003800000 */
.L_x_869:
[----:B------:R-:W-:Y:S01]  /*bc10*/  STG.E.U16 desc[UR36][R16.64], R2 ;  /* 0x0000000210007986 */ /* 0x000fe2000c101524 */
[----:B------:R-:W-:Y:S05]  /*bc20*/  EXIT ;  /* 0x000000000000794d */ /* 0x000fea0003800000 */
.L_x_868:
        /* <DEDUP_REMOVED lines=8> */
[----:B------:R-:W-:Y:S01]  /*bcb0*/  STG.E.64 desc[UR36][R16.64], R2 ;  /* 0x0000000210007986 */ /* 0x000fe2000c101b24 */
[----:B------:R-:W-:Y:S05]  /*bcc0*/  EXIT ;  /* 0x000000000000794d */ /* 0x000fea0003800000 */
.L_x_871:
[----:B------:R-:W-:-:S05]  /*bcd0*/  HADD2.F32 R0, -RZ, R2.H0_H0 ;  /* 0x20000002ff007230 */ /* 0x000fca0000004100 */
[----:B------:R-:W-:-:S04]  /*bce0*/  F2FP.F16.F32.PACK_AB R0, RZ, R0 ;  /* 0x00000000ff00723e */ /* 0x000fc800000000ff */
[----:B------:R-:W-:-:S05]  /*bcf0*/  PRMT R0, R0, 0x5410, RZ ;  /* 0x0000541000007816 */ /* 0x000fca00000000ff */
[----:B------:R-:W-:Y:S01]  /*bd00*/  STG.E desc[UR36][R16.64], R0 ;  /* 0x0000000010007986 */ /* 0x000fe2000c101924 */
[----:B------:R-:W-:Y:S05]  /*bd10*/  EXIT ;  /* 0x000000000000794d */ /* 0x000fea0003800000 */
.L_x_870:
[----:B------:R-:W-:-:S05]  /*bd20*/  HADD2.F32 R2, -RZ, R2.H0_H0 ;  /* 0x20000002ff027230 */ /* 0x000fca0000004100 */
[----:B------:R-:W-:-:S06]  /*bd30*/  FMUL.FTZ R2, R2, 1 ;  /* 0x3f80000002027820 */ /* 0x000fcc0000410000 */
[----:B------:R-:W0:Y:S02]  /*bd40*/  F2F.F64.F32 R2, R2 ;  /* 0x0000000200027310 */ /* 0x000e240000201800 */
[----:B0-----:R-:W-:Y:S01]  /*bd50*/  STG.E.64 desc[UR36][R16.64], R2 ;  /* 0x0000000210007986 */ /* 0x001fe2000c101b24 */
[----:B------:R-:W-:Y:S05]  /*bd60*/  EXIT ;  /* 0x000000000000794d */ /* 0x000fea0003800000 */
.L_x_861:
        /* <DEDUP_REMOVED lines=12> */
[----:B0-----:R-:W-:Y:S01]  /*be30*/  STG.E.U16 desc[UR36][R16.64], R3 ;  /* 0x0000000310007986 */ /* 0x001fe2000c101524 */
[----:B------:R-:W-:Y:S05]  /*be40*/  EXIT ;  /* 0x000000000000794d */ /* 0x000fea0003800000 */
.L_x_875:
        /* <DEDUP_REMOVED lines=17> */
.L_x_878:
[----:B------:R-:W-:-:S04]  /*bf60*/  SHF.R.U32.HI R3, RZ, 0x18, R3 ;  /* 0x00000018ff037819 */ /* 0x000fc80000011603 */
[----:B------:R-:W-:-:S04]  /*bf70*/  LOP3.LUT R0, R0, 0x80, R3, 0xf8, !PT ;  /* 0x0000008000007812 */ /* 0x000fc800078ef803 */
[----:B------:R-:W-:-:S07]  /*bf80*/  PRMT R8, R0, 0x7610, R8 ;  /* 0x0000761000087816 */ /* 0x000fce0000000008 */
.L_x_877:
[----:B------:R-:W-:Y:S05]  /*bf90*/  BSYNC.RECONVERGENT B0 ;  /* 0x0000000000007941 */ /* 0x000fea0003800200 */
.L_x_876:
[----:B------:R-:W-:Y:S01]  /*bfa0*/  STG.E.U8 desc[UR36][R16.64], R8 ;  /* 0x0000000810007986 */ /* 0x000fe2000c101124 */
[----:B------:R-:W-:Y:S05]  /*bfb0*/  EXIT ;  /* 0x000000000000794d */ /* 0x000fea0003800000 */
.L_x_874:
        /* <DEDUP_REMOVED lines=17> */
.L_x_881:
[----:B------:R-:W-:-:S04]  /*c0d0*/  SHF.R.U32.HI R3, RZ, 0x18, R3 ;  /* 0x00000018ff037819 */ /* 0x000fc80000011603 */
[----:B------:R-:W-:-:S04]  /*c0e0*/  LOP3.LUT R0, R0, 0x80, R3, 0xf8, !PT ;  /* 0x0000008000007812 */ /* 0x000fc800078ef803 */
[----:B------:R-:W-:-:S07]  /*c0f0*/  PRMT R8, R0, 0x7610, R8 ;  /* 0x0000761000087816 */ /* 0x000fce0000000008 */
.L_x_880:
[----:B------:R-:W-:Y:S05]  /*c100*/  BSYNC.RECONVERGENT B0 ;  /* 0x0000000000007941 */ /* 0x000fea0003800200 */
.L_x_879:
[----:B------:R-:W-:Y:S01]  /*c110*/  STG.E.U8 desc[UR36][R16.64], R8 ;  /* 0x0000000810007986 */ /* 0x000fe2000c101124 */
[----:B------:R-:W-:Y:S05]  /*c120*/  EXIT ;  /* 0x000000000000794d */ /* 0x000fea0003800000 */
.L_x_873:
        /* <DEDUP_REMOVED lines=12> */
[----:B------:R-:W-:Y:S01]  /*c1f0*/  HFMA2 R3, -RZ, RZ, 0, 1.5199184417724609375e-05 ;  /* 0x000000ffff037431 */ /* 0x000fe200000001ff */
[----:B------:R-:W-:-:S04]  /*c200*/  @P1 LOP3.LUT R0, R0, 0x1, RZ, 0xc0, !PT ;  /* 0x0000000100001812 */ /* 0x000fc800078ec0ff */
[----:B------:R-:W-:Y:S01]  /*c210*/  @P1 ISETP.EQ.U32.AND P2, PT, R0, 0x1, P0 ;  /* 0x000000010000180c */ /* 0x000fe20000742070 */
[----:B------:R-:W-:Y:S01]  /*c220*/  @P1 VIADD R0, R4, 0x1 ;  /* 0x0000000104001836 */ /* 0x000fe20000000000 */
[----:B------:R-:W-:Y:S02]  /*c230*/  PLOP3.LUT P0, PT, PT, PT, PT, 0x80, 0x8 ;  /* 0x000000000008781c */ /* 0x000fe40003f0f070 */
[----:B------:R-:W-:-:S13]  /*c240*/  @P1 PLOP3.LUT P0, PT, P2, PT, PT, 0x80, 0x8 ;  /* 0x000000000008181c */ /* 0x000fda000170f070 */
[----:B------:R-:W-:-:S05]  /*c250*/  @!P0 IADD3 R0, PT, PT, R4, RZ, RZ ;  /* 0x000000ff04008210 */ /* 0x000fca0007ffe0ff */
[----:B------:R-:W-:-:S05]  /*c260*/  @P1 IMAD.MOV.U32 R3, RZ, RZ, R0 ;  /* 0x000000ffff031224 */ /* 0x000fca00078e0000 */
[----:B------:R-:W-:Y:S01]  /*c270*/  STG.E.U8 desc[UR36][R16.64], R3 ;  /* 0x0000000310007986 */ /* 0x000fe2000c101124 */
[----:B------:R-:W-:Y:S05]  /*c280*/  EXIT ;  /* 0x000000000000794d */ /* 0x000fea0003800000 */
.L_x_883:
[----:B------:R-:W-:-:S06]  /*c290*/  HADD2.F32 R2, -RZ, R2.H0_H0 ;  /* 0x20000002ff027230 */ /* 0x000fcc0000004100 */
[----:B------:R-:W0:Y:S02]  /*c2a0*/  F2I.U64.TRUNC R2, R2 ;  /* 0x0000000200027311 */ /* 0x000e24000020d800 */
[----:B0-----:R-:W-:Y:S01]  /*c2b0*/  STG.E.64 desc[UR36][R16.64], R2 ;  /* 0x0000000210007986 */ /* 0x001fe2000c101b24 */
[----:B------:R-:W-:Y:S05]  /*c2c0*/  EXIT ;  /* 0x000000000000794d */ /* 0x000fea0003800000 */
.L_x_882:
[----:B------:R-:W-:-:S04]  /*c2d0*/  HADD2.F32 R2, -RZ, R2.H0_H0 ;  /* 0x20000002ff027230 */ /* 0x000fc80000004100 */
[----:B------:R-:W0:Y:S02]  /*c2e0*/  F2I.FTZ.U32.TRUNC.NTZ R3, R2 ;  /* 0x0000000200037305 */ /* 0x000e24000021f000 */
[----:B0-----:R-:W-:Y:S01]  /*c2f0*/  STG.E desc[UR36][R16.64], R3 ;  /* 0x0000000310007986 */ /* 0x001fe2000c101924 */
[----:B------:R-:W-:Y:S05]  /*c300*/  EXIT ;  /* 0x000000000000794d */ /* 0x000fea0003800000 */
.L_x_872:
        /* <DEDUP_REMOVED lines=9> */
[----:B------:R-:W-:Y:S01]  /*c3a0*/  STG.E.U8 desc[UR36][R16.64], R3 ;  /* 0x0000000310007986 */ /* 0x000fe2000c101124 */
[----:B------:R-:W-:Y:S05]  /*c3b0*/  EXIT ;  /* 0x000000000000794d */ /* 0x000fea0003800000 */
.L_x_885:
[----:B------:R-:W-:Y:S01]  /*c3c0*/  HADD2.F32 R2, -RZ, R2.H0_H0 ;  /* 0x20000002ff027230 */ /* 0x000fe20000004100 */
[----:B------:R-:W-:-:S04]  /*c3d0*/  CS2R R6, SRZ ;  /* 0x0000000000067805 */ /* 0x000fc8000001ff00 */
[----:B------:R-:W-:-:S04]  /*c3e0*/  FMUL.FTZ R2, R2, 1 ;  /* 0x3f80000002027820 */ /* 0x000fc80000410000 */
[----:B------:R-:W0:Y:S02]  /*c3f0*/  F2F.F64.F32 R4, R2 ;  /* 0x0000000200047310 */ /* 0x000e240000201800 */
[----:B0-----:R-:W-:Y:S01]  /*c400*/  STG.E.128 desc[UR36][R16.64], R4 ;  /* 0x0000000410007986 */ /* 0x001fe2000c101d24 */
[----:B------:R-:W-:Y:S05]  /*c410*/  EXIT ;  /* 0x000000000000794d */ /* 0x000fea0003800000 */
.L_x_884:
[----:B------:R-:W-:-:S09]  /*c420*/  UISETP.NE.AND UP0, UPT, UR4, 0xf, UPT ;  /* 0x0000000f0400788c */ /* 0x000fd2000bf05270 */
[----:B------:R-:W-:Y:S05]  /*c430*/  BRA.U !UP0, `(.L_x_886) ;  /* 0x0000000108e87547 */ /* 0x000fea000b800000 */
[----:B------:R-:W-:-:S09]  /*c440*/  UISETP.NE.AND UP0, UPT, UR4, 0x17, UPT ;  /* 0x000000170400788c */ /* 0x000fd2000bf05270 */
[----:B------:R-:W-:Y:S05]  /*c450*/  BRA.U !UP0, `(.L_x_887) ;  /* 0x0000000108907547 */ /* 0x000fea000b800000 */
[----:B------:R-:W-:-:S09]  /*c460*/  UISETP.NE.AND UP0, UPT, UR4, 0x18, UPT ;  /* 0x000000180400788c */ /* 0x000fd2000bf05270 */
[----:B------:R-:W-:Y:S05]  /*c470*/  BRA.U !UP0, `(.L_x_888) ;  /* 0x0000000108447547 */ /* 0x000fea000b800000 */
.L_x_865:
[----:B------:R-:W-:Y:S01]  /*c480*/  MOV R0, 0x0 ;  /* 0x0000000000007802 */ /* 0x000fe20000000f00 */
[----:B------:R-:W0:Y:S01]  /*c490*/  LDCU.64 UR4, c[0x4][0x158] ;  /* 0x01002b00ff0477ac */ /* 0x000e220008000a00 */
[----:B------:R-:W-:Y:S02]  /*c4a0*/  HFMA2 R8, -RZ, RZ, 0, 6.020069122314453125e-06 ;  /* 0x00000065ff087431 */ /* 0x000fe400000001ff */
        /* <DEDUP_REMOVED lines=13> */
.L_x_889:
[----:B------:R-:W-:Y:S05]  /*c580*/  EXIT ;  /* 0x000000000000794d */ /* 0x000fea0003800000 */
.L_x_888:
        /* <DEDUP_REMOVED lines=13> */
.L_x_891:
[----:B------:R-:W-:Y:S05]  /*c660*/  BSYNC.RECONVERGENT B0 ;  /* 0x0000000000007941 */ /* 0x000fea0003800200 */
.L_x_890:
[----:B------:R-:W-:-:S05]  /*c670*/  LOP3.LUT R3, R0, 0x80, R3, 0xf8, !PT ;  /* 0x0000008000037812 */ /* 0x000fca00078ef803 */
[----:B------:R-:W-:Y:S01]  /*c680*/  STG.E.U8 desc[UR36][R16.64], R3 ;  /* 0x0000000310007986 */ /* 0x000fe2000c101124 */
[----:B------:R-:W-:Y:S05]  /*c690*/  EXIT ;  /* 0x000000000000794d */ /* 0x000fea0003800000 */
.L_x_887:
        /* <DEDUP_REMOVED lines=12> */
.L_x_893:
[----:B------:R-:W-:Y:S01]  /*c760*/  HFMA2 R0, -RZ, RZ, 0, 7.569789886474609375e-06 ;  /* 0x0000007fff007431 */ /* 0x000fe200000001ff */
[----:B------:R-:W-:-:S04]  /*c770*/  ISETP.GT.U32.AND P0, PT, R2, 0x7f800000, PT ;  /* 0x7f8000000200780c */ /* 0x000fc80003f04070 */
[----:B------:R-:W-:-:S09]  /*c780*/  SEL R0, R0, 0x7c, P0 ;  /* 0x0000007c00007807 */ /* 0x000fd20000000000 */
.L_x_894:
[----:B------:R-:W-:Y:S05]  /*c790*/  BSYNC.RECONVERGENT B0 ;  /* 0x0000000000007941 */ /* 0x000fea0003800200 */
.L_x_892:
[----:B------:R-:W-:-:S04]  /*c7a0*/  SHF.R.U32.HI R3, RZ, 0x18, R3 ;  /* 0x00000018ff037819 */ /* 0x000fc80000011603 */
[----:B------:R-:W-:-:S05]  /*c7b0*/  LOP3.LUT R3, R0, 0x80, R3, 0xf8, !PT ;  /* 0x0000008000037812 */ /* 0x000fca00078ef803 */
[----:B------:R-:W-:Y:S01]  /*c7c0*/  STG.E.U8 desc[UR36][R16.64], R3 ;  /* 0x0000000310007986 */ /* 0x000fe2000c101124 */
[----:B------:R-:W-:Y:S05]  /*c7d0*/  EXIT ;  /* 0x000000000000794d */ /* 0x000fea0003800000 */
.L_x_886:
[----:B------:R-:W-:-:S05]  /*c7e0*/  HADD2.F32 R0, -RZ, R2.H0_H0 ;  /* 0x20000002ff007230 */ /* 0x000fca0000004100 */
[----:B------:R-:W-:-:S05]  /*c7f0*/  F2FP.BF16.F32.PACK_AB R0, RZ, R0 ;  /* 0x00000000ff00723e */ /* 0x000fca00000010ff */
[----:B------:R-:W-:Y:S01]  /*c800*/  STG.E.U16 desc[UR36][R16.64], R0 ;  /* 0x0000000010007986 */ /* 0x000fe2000c101524 */
[----:B------:R-:W-:Y:S05]  /*c810*/  EXIT ;  /* 0x000000000000794d */ /* 0x000fea0003800000 */
.L_x_895:
        /* <DEDUP_REMOVED lines=14> */
.L_x_7018:


//--------------------- .text._ZN2at6native27unrolled_elementwise_kernelIZZZNS0_16tanh_kernel_cudaERNS_18TensorIteratorBaseEENKUlvE0_clEvENKUlvE1_clEvEUlN3c104HalfEE_St5arrayIPcLm2EELi4E23TrivialOffsetCalculatorILi1EjESD_NS0_6memory12LoadWithCastILi1EEENSE_13StoreWithCastILi1EEEEEviT_T0_T2_T3_T4_T5_ --------------------------
	.section	.text._ZN2at6native27unrolled_elementwise_kernelIZZZNS0_16tanh_kernel_cudaERNS_18TensorIteratorBaseEENKUlvE0_clEvENKUlvE1_clEvEUlN3c104HalfEE_St5arrayIPcLm2EELi4E23TrivialOffsetCalculatorILi1EjESD_NS0_6memory12LoadWithCastILi1EEENSE_13StoreWithCastILi1EEEEEviT_T0_T2_T3_T4_T5_,"ax",@progbits
	.align	128
        .global         _ZN2at6native27unrolled_elementwise_kernelIZZZNS0_16tanh_kernel_cudaERNS_18TensorIteratorBaseEENKUlvE0_clEvENKUlvE1_clEvEUlN3c104HalfEE_St5arrayIPcLm2EELi4E23TrivialOffsetCalculatorILi1EjESD_NS0_6memory12LoadWithCastILi1EEENSE_13StoreWithCastILi1EEEEEviT_T0_T2_T3_T4_T5_
        .type           _ZN2at6native27unrolled_elementwise_kernelIZZZNS0_16tanh_kernel_cudaERNS_18TensorIteratorBaseEENKUlvE0_clEvENKUlvE1_clEvEUlN3c104HalfEE_St5arrayIPcLm2EELi4E23TrivialOffsetCalculatorILi1EjESD_NS0_6memory12LoadWithCastILi1EEENSE_13StoreWithCastILi1EEEEEviT_T0_T2_T3_T4_T5_,@function
        .size           _ZN2at6native27unrolled_elementwise_kernelIZZZNS0_16tanh_kernel_cudaERNS_18TensorIteratorBaseEENKUlvE0_clEvENKUlvE1_clEvEUlN3c104HalfEE_St5arrayIPcLm2EELi4E23TrivialOffsetCalculatorILi1EjESD_NS0_6memory12LoadWithCastILi1EEENSE_13StoreWithCastILi1EEEEEviT_T0_T2_T3_T4_T5_,(.L_x_7019 - _ZN2at6native27unrolled_elementwise_kernelIZZZNS0_16tanh_kernel_cudaERNS_18TensorIteratorBaseEENKUlvE0_clEvENKUlvE1_clEvEUlN3c104HalfEE_St5arrayIPcLm2EELi4E23TrivialOffsetCalculatorILi1EjESD_NS0_6memory12LoadWithCastILi1EEENSE_13StoreWithCastILi1EEEEEviT_T0_T2_T3_T4_T5_)
        .other          _ZN2at6native27unrolled_elementwise_kernelIZZZNS0_16tanh_kernel_cudaERNS_18TensorIteratorBaseEENKUlvE0_clEvENKUlvE1_clEvEUlN3c104HalfEE_St5arrayIPcLm2EELi4E23TrivialOffsetCalculatorILi1EjESD_NS0_6memory12LoadWithCastILi1EEENSE_13StoreWithCastILi1EEEEEviT_T0_T2_T3_T4_T5_,@"STO_CUDA_ENTRY STV_DEFAULT"
_ZN2at6native27unrolled_elementwise_kernelIZZZNS0_16tanh_kernel_cudaERNS_18TensorIteratorBaseEENKUlvE0_clEvENKUlvE1_clEvEUlN3c104HalfEE_St5arrayIPcLm2EELi4E23TrivialOffsetCalculatorILi1EjESD_NS0_6memory12LoadWithCastILi1EEENSE_13StoreWithCastILi1EEEEEviT_T0_T2_T3_T4_T5_:
.text._ZN2at6native27unrolled_elementwise_kernelIZZZNS0_16tanh_kernel_cudaERNS_18TensorIteratorBaseEENKUlvE0_clEvENKUlvE1_clEvEUlN3c104HalfEE_St5arrayIPcLm2EELi4E23TrivialOffsetCalculatorILi1EjESD_NS0_6memory12LoadWithCastILi1EEENSE_13StoreWithCastILi1EEEEEviT_T0_T2_T3_T4_T5_:
        /* <DEDUP_REMOVED lines=31> */
[----:B0-----:R-:W-:-:S04]  /*01f0*/  F2FP.F16.F32.PACK_AB R0, RZ, R0 ;  /* 0x00000000ff00723e */ /* 0x001fc800000000ff */
[----:B------:R-:W-:Y:S01]  /*0200*/  PRMT R16, R0, 0x7610, R16 ;  /* 0x0000761000107816 */ /* 0x000fe20000000010 */
[----:B------:R-:W-:Y:S06]  /*0210*/  BRA `(.L_x_903) ;  /* 0x0000000c00c87947 */ /* 0x000fec0003800000 */
.L_x_901:
[----:B------:R-:W2:Y:S02]  /*0220*/  LDG.E.U8 R2, desc[UR36][R2.64] ;  /* 0x0000002402027981 */ /* 0x000ea4000c1e1100 */
[----:B--2---:R-:W-:-:S04]  /*0230*/  I2FP.F32.U32 R0, R2 ;  /* 0x0000000200007245 */ /* 0x004fc80000201000 */
[----:B------:R-:W-:-:S04]  /*0240*/  F2FP.F16.F32.PACK_AB R0, RZ, R0 ;  /* 0x00000000ff00723e */ /* 0x000fc800000000ff */
[----:B------:R-:W-:Y:S01]  /*0250*/  PRMT R16, R0, 0x7610, R16 ;  /* 0x0000761000107816 */ /* 0x000fe20000000010 */
[----:B------:R-:W-:Y:S06]  /*0260*/  BRA `(.L_x_903) ;  /* 0x0000000c00b47947 */ /* 0x000fec0003800000 */
.L_x_900:
        /* <DEDUP_REMOVED lines=8> */
[----:B0-----:R-:W-:-:S04]  /*02f0*/  F2FP.F16.F32.PACK_AB R0, RZ, R0 ;  /* 0x00000000ff00723e */ /* 0x001fc800000000ff */
[----:B------:R-:W-:Y:S01]  /*0300*/  PRMT R16, R0, 0x7610, R16 ;  /* 0x0000761000107816 */ /* 0x000fe20000000010 */
[----:B------:R-:W-:Y:S06]  /*0310*/  BRA `(.L_x_903) ;  /* 0x0000000c00887947 */ /* 0x000fec0003800000 */
.L_x_905:
[----:B------:R-:W2:Y:S02]  /*0320*/  LDG.E R2, desc[UR36][R2.64] ;  /* 0x0000002402027981 */ /* 0x000ea4000c1e1900 */
[----:B--2---:R-:W-:-:S04]  /*0330*/  I2FP.F32.S32 R0, R2 ;  /* 0x0000000200007245 */ /* 0x004fc80000201400 */
[----:B------:R-:W-:-:S04]  /*0340*/  F2FP.F16.F32.PACK_AB R0, RZ, R0 ;  /* 0x00000000ff00723e */ /* 0x000fc800000000ff */
[----:B------:R-:W-:Y:S01]  /*0350*/  PRMT R16, R0, 0x7610, R16 ;  /* 0x0000761000107816 */ /* 0x000fe20000000010 */
[----:B------:R-:W-:Y:S06]  /*0360*/  BRA `(.L_x_903) ;  /* 0x0000000c00747947 */ /* 0x000fec0003800000 */
.L_x_904:
[----:B------:R-:W2:Y:S02]  /*0370*/  LDG.E.U16 R2, desc[UR36][R2.64] ;  /* 0x0000002402027981 */ /* 0x000ea4000c1e1500 */
[----:B--2---:R-:W0:Y:S02]  /*0380*/  I2F.S16 R0, R2 ;  /* 0x0000000200007306 */ /* 0x004e240000101400 */
[----:B0-----:R-:W-:-:S04]  /*0390*/  F2FP.F16.F32.PACK_AB R0, RZ, R0 ;  /* 0x00000000ff00723e */ /* 0x001fc800000000ff */
[----:B------:R-:W-:Y:S01]  /*03a0*/  PRMT R16, R0, 0x7610, R16 ;  /* 0x0000761000107816 */ /* 0x000fe20000000010 */
[----:B------:R-:W-:Y:S06]  /*03b0*/  BRA `(.L_x_903) ;  /* 0x0000000c00607947 */ /* 0x000fec0003800000 */
.L_x_899:
        /* <DEDUP_REMOVED lines=9> */
.L_x_907:
[----:B------:R1:W5:Y:S01]  /*0450*/  LDG.E.U16 R16, desc[UR36][R2.64] ;  /* 0x0000002402107981 */ /* 0x000362000c1e1500 */
[----:B------:R-:W-:Y:S05]  /*0460*/  BRA `(.L_x_903) ;  /* 0x0000000c00347947 */ /* 0x000fea0003800000 */
.L_x_906:
        /* <DEDUP_REMOVED lines=9> */
.L_x_909:
[----:B------:R0:W5:Y:S01]  /*0500*/  LDG.E.U16 R16, desc[UR36][R2.64] ;  /* 0x0000002402107981 */ /* 0x000162000c1e1500 */
[----:B------:R-:W-:Y:S05]  /*0510*/  BRA `(.L_x_903) ;  /* 0x0000000c00087947 */ /* 0x000fea0003800000 */
.L_x_908:
[----:B------:R-:W2:Y:S01]  /*0520*/  LDG.E.64 R2, desc[UR36][R2.64] ;  /* 0x0000002402027981 */ /* 0x000ea2000c1e1b00 */
[----:B------:R-:W-:Y:S01]  /*0530*/  UMOV UR4, 0xf0000000 ;  /* 0xf000000000047882 */ /* 0x000fe20000000000 */
[----:B------:R-:W-:Y:S01]  /*0540*/  UMOV UR5, 0x380fffff ;  /* 0x380fffff00057882 */ /* 0x000fe20000000000 */
[----:B--2---:R-:W0:Y:S01]  /*0550*/  F2F.F32.F64 R0, R2 ;  /* 0x0000000200007310 */ /* 0x004e220000301000 */
[----:B------:R-:W-:-:S14]  /*0560*/  DSETP.GEU.AND P0, PT, |R2|, UR4, PT ;  /* 0x0000000402007e2a */ /* 0x000fdc000bf0e200 */
[----:B0-----:R-:W-:-:S05]  /*0570*/  @!P0 FMUL R0, R0, 1.175494350822287508e-38 ;  /* 0x0080000000008820 */ /* 0x001fca0000400000 */
[----:B------:R-:W-:-:S04]  /*0580*/  F2FP.F16.F32.PACK_AB R0, RZ, R0 ;  /* 0x00000000ff00723e */ /* 0x000fc800000000ff */
[----:B------:R-:W-:Y:S01]  /*0590*/  PRMT R16, R0, 0x7610, R16 ;  /* 0x0000761000107816 */ /* 0x000fe20000000010 */
[----:B------:R-:W-:Y:S06]  /*05a0*/  BRA `(.L_x_903) ;  /* 0x0000000800e47947 */ /* 0x000fec0003800000 */
.L_x_898:
        /* <DEDUP_REMOVED lines=11> */
[----:B------:R-:W-:-:S04]  /*0660*/  F2FP.F16.F32.PACK_AB R0, RZ, R0 ;  /* 0x00000000ff00723e */ /* 0x000fc800000000ff */
[----:B------:R-:W-:Y:S01]  /*0670*/  PRMT R16, R0, 0x7610, R16 ;  /* 0x0000761000107816 */ /* 0x000fe20000000010 */
[----:B------:R-:W-:Y:S06]  /*0680*/  BRA `(.L_x_903) ;  /* 0x0000000800ac7947 */ /* 0x000fec0003800000 */
.L_x_912:
        /* <DEDUP_REMOVED lines=9> */
.L_x_911:
        /* <DEDUP_REMOVED lines=27> */
.L_x_914:
        /* <DEDUP_REMOVED lines=11> */
[----:B------:R-:W-:-:S04]  /*0980*/  F2FP.F16.F32.PACK_AB R0, RZ, R0 ;  /* 0x00000000ff00723e */ /* 0x000fc800000000ff */
[----:B------:R-:W-:Y:S01]  /*0990*/  PRMT R16, R0, 0x7610, R16 ;  /* 0x0000761000107816 */ /* 0x000fe20000000010 */
[----:B------:R-:W-:Y:S06]  /*09a0*/  BRA `(.L_x_903) ;  /* 0x0000000400e47947 */ /* 0x000fec0003800000 */
.L_x_913:
[----:B------:R-:W2:Y:S02]  /*09b0*/  LDG.E.U16 R0, desc[UR36][R2.64] ;  /* 0x0000002402007981 */ /* 0x000ea4000c1e1500 */
[----:B--2---:R-:W-:-:S05]  /*09c0*/  IMAD.U32 R0, R0, 0x10000, RZ ;  /* 0x0001000000007824 */ /* 0x004fca00078e00ff */
[----:B------:R-:W-:-:S04]  /*09d0*/  F2FP.F16.F32.PACK_AB R0, RZ, R0 ;  /* 0x00000000ff00723e */ /* 0x000fc800000000ff */
[----:B------:R-:W-:Y:S01]  /*09e0*/  PRMT R16, R0, 0x7610, R16 ;  /* 0x0000761000107816 */ /* 0x000fe20000000010 */
[----:B------:R-:W-:Y:S06]  /*09f0*/  BRA `(.L_x_903) ;  /* 0x0000000400d07947 */ /* 0x000fec0003800000 */
.L_x_910:
        /* <DEDUP_REMOVED lines=10> */
[----:B------:R-:W-:-:S04]  /*0aa0*/  F2FP.F16.F32.PACK_AB R0, RZ, R0 ;  /* 0x00000000ff00723e */ /* 0x000fc800000000ff */
[----:B------:R-:W-:Y:S01]  /*0ab0*/  PRMT R16, R0, 0x7610, R16 ;  /* 0x0000761000107816 */ /* 0x000fe20000000010 */
[----:B------:R-:W-:Y:S06]  /*0ac0*/  BRA `(.L_x_903) ;  /* 0x00000004009c7947 */ /* 0x000fec0003800000 */
.L_x_917:
        /* <DEDUP_REMOVED lines=21> */
.L_x_921:
[----:B------:R-:W-:Y:S05]  /*0c20*/  BSYNC.RECONVERGENT B1 ;  /* 0x0000000000017941 */ /* 0x000fea0003800200 */
.L_x_920:
[----:B------:R-:W-:Y:S01]  /*0c30*/  IMAD.SHL.U32 R0, R0, 0x100000, RZ ;  /* 0x0010000000007824 */ /* 0x000fe200078e00ff */
[----:B------:R-:W-:-:S04]  /*0c40*/  LEA R2, R2, 0x3b800000, 0x17 ;  /* 0x3b80000002027811 */ /* 0x000fc800078eb8ff */
[----:B------:R-:W-:-:S07]  /*0c50*/  LOP3.LUT R0, R2, R0, R7, 0xfe, !PT ;  /* 0x0000000002007212 */ /* 0x000fce00078efe07 */
.L_x_919:
[----:B------:R-:W-:Y:S05]  /*0c60*/  BSYNC.RECONVERGENT B0 ;  /* 0x0000000000007941 */ /* 0x000fea0003800200 */
.L_x_918:
[----:B------:R-:W-:-:S04]  /*0c70*/  F2FP.F16.F32.PACK_AB R0, RZ, R0 ;  /* 0x00000000ff00723e */ /* 0x000fc800000000ff */
[----:B------:R-:W-:Y:S01]  /*0c80*/  PRMT R16, R0, 0x7610, R16 ;  /* 0x0000761000107816 */ /* 0x000fe20000000010 */
[----:B------:R-:W-:Y:S06]  /*0c90*/  BRA `(.L_x_903) ;  /* 0x0000000400287947 */ /* 0x000fec0003800000 */
.L_x_916:
        /* <DEDUP_REMOVED lines=21> */
.L_x_925:
[----:B------:R-:W-:Y:S05]  /*0df0*/  BSYNC.RECONVERGENT B1 ;  /* 0x0000000000017941 */ /* 0x000fea0003800200 */
.L_x_924:
[----:B------:R-:W-:Y:S01]  /*0e00*/  IMAD.SHL.U32 R0, R0, 0x200000, RZ ;  /* 0x0020000000007824 */ /* 0x000fe200078e00ff */
[----:B------:R-:W-:-:S04]  /*0e10*/  LEA R2, R2, 0x37800000, 0x17 ;  /* 0x3780000002027811 */ /* 0x000fc800078eb8ff */
[----:B------:R-:W-:-:S07]  /*0e20*/  LOP3.LUT R0, R2, R0, R7, 0xfe, !PT ;  /* 0x0000000002007212 */ /* 0x000fce00078efe07 */
.L_x_923:
[----:B------:R-:W-:Y:S05]  /*0e30*/  BSYNC.RECONVERGENT B0 ;  /* 0x0000000000007941 */ /* 0x000fea0003800200 */
.L_x_922:
[----:B------:R-:W-:-:S04]  /*0e40*/  F2FP.F16.F32.PACK_AB R0, RZ, R0 ;  /* 0x00000000ff00723e */ /* 0x000fc800000000ff */
[----:B------:R-:W-:Y:S01]  /*0e50*/  PRMT R16, R0, 0x7610, R16 ;  /* 0x0000761000107816 */ /* 0x000fe20000000010 */
[----:B------:R-:W-:Y:S06]  /*0e60*/  BRA `(.L_x_903) ;  /* 0x0000000000b47947 */ /* 0x000fec0003800000 */
.L_x_915:
[----:B------:R-:W-:-:S09]  /*0e70*/  UISETP.NE.AND UP0, UPT, UR4, 0x1c, UPT ;  /* 0x0000001c0400788c */ /* 0x000fd2000bf05270 */
[----:B------:R-:W-:Y:S05]  /*0e80*/  BRA.U !UP0, `(.L_x_926) ;  /* 0x00000001089c7547 */ /* 0x000fea000b800000 */
[----:B------:R-:W-:-:S09]  /*0e90*/  UISETP.NE.AND UP0, UPT, UR4, 0x1d, UPT ;  /* 0x0000001d0400788c */ /* 0x000fd2000bf05270 */
[----:B------:R-:W-:Y:S05]  /*0ea0*/  BRA.U !UP0, `(.L_x_927) ;  /* 0x0000000108807547 */ /* 0x000fea000b800000 */
[----:B------:R-:W-:-:S09]  /*0eb0*/  UISETP.NE.AND UP0, UPT, UR4, 0x2c, UPT ;  /* 0x0000002c0400788c */ /* 0x000fd2000bf05270 */
[----:B------:R-:W-:Y:S05]  /*0ec0*/  BRA.U !UP0, `(.L_x_928) ;  /* 0x0000000108487547 */ /* 0x000fea000b800000 */
.L_x_902:
        /* <DEDUP_REMOVED lines=16> */
.L_x_929:
[----:B------:R-:W-:Y:S01]  /*0fd0*/  PRMT R16, RZ, 0x7610, R16 ;  /* 0x00007610ff107816 */ /* 0x000fe20000000010 */
[----:B------:R-:W-:Y:S06]  /*0fe0*/  BRA `(.L_x_903) ;  /* 0x0000000000547947 */ /* 0x000fec0003800000 */
.L_x_928:
        /* <DEDUP_REMOVED lines=8> */
.L_x_931:
[----:B------:R-:W-:Y:S05]  /*1070*/  BSYNC.RECONVERGENT B0 ;  /* 0x0000000000007941 */ /* 0x000fea0003800200 */
.L_x_930:
[----:B------:R-:W-:-:S04]  /*1080*/  F2FP.F16.F32.PACK_AB R0, RZ, R0 ;  /* 0x00000000ff00723e */ /* 0x000fc800000000ff */
[----:B------:R-:W-:Y:S01]  /*1090*/  PRMT R16, R0, 0x7610, R16 ;  /* 0x0000761000107816 */ /* 0x000fe20000000010 */
[----:B------:R-:W-:Y:S06]  /*10a0*/  BRA `(.L_x_903) ;  /* 0x0000000000247947 */ /* 0x000fec0003800000 */
.L_x_927:
[----:B------:R-:W2:Y:S02]  /*10b0*/  LDG.E.64 R2, desc[UR36][R2.64] ;  /* 0x0000002402027981 */ /* 0x000ea4000c1e1b00 */
[----:B--2---:R-:W0:Y:S02]  /*10c0*/  I2F.U64 R0, R2 ;  /* 0x0000000200007312 */ /* 0x004e240000301000 */
[----:B0-----:R-:W-:-:S04]  /*10d0*/  F2FP.F16.F32.PACK_AB R0, RZ, R0 ;  /* 0x00000000ff00723e */ /* 0x001fc800000000ff */
[----:B------:R-:W-:Y:S01]  /*10e0*/  PRMT R16, R0, 0x7610, R16 ;  /* 0x0000761000107816 */ /* 0x000fe20000000010 */
[----:B------:R-:W-:Y:S06]  /*10f0*/  BRA `(.L_x_903) ;  /* 0x0000000000107947 */ /* 0x000fec0003800000 */
.L_x_926:
[----:B------:R-:W2:Y:S02]  /*1100*/  LDG.E R2, desc[UR36][R2.64] ;  /* 0x0000002402027981 */ /* 0x000ea4000c1e1900 */
[----:B--2---:R-:W-:-:S04]  /*1110*/  I2FP.F32.U32 R0, R2 ;  /* 0x0000000200007245 */ /* 0x004fc80000201000 */
[----:B------:R-:W-:-:S04]  /*1120*/  F2FP.F16.F32.PACK_AB R0, RZ, R0 ;  /* 0x00000000ff00723e */ /* 0x000fc800000000ff */
[----:B------:R-:W-:-:S07]  /*1130*/  PRMT R16, R0, 0x7610, R16 ;  /* 0x0000761000107816 */ /* 0x000fce0000000010 */
.L_x_903:
[----:B------:R-:W-:-:S07]  /*1140*/  VIADD R22, R19, 0x80 ;  /* 0x0000008013167836 */ /* 0x000fce0000000000 */
.L_x_897:
[----:B------:R-:W-:Y:S05]  /*1150*/  BSYNC.RECONVERGENT B6 ;  /* 0x0000000000067941 */ /* 0x000fea0003800200 */
.L_x_896:
[----:B------:R-:W-:Y:S01]  /*1160*/  ISETP.GE.AND P0, PT, R22, R17, PT ;  /* 0x000000111600720c */ /* 0x000fe20003f06270 */
[----:B------:R-:W-:Y:S01]  /*1170*/  BSSY.RECONVERGENT B6, `(.L_x_932) ;  /* 0x000010c000067945 */ /* 0x000fe20003800200 */
[----:B------:R-:W-:-:S11]  /*1180*/  PRMT R23, RZ, 0x7610, R23 ;  /* 0x00007610ff177816 */ /* 0x000fd60000000017 */
[----:B------:R-:W-:Y:S05]  /*1190*/  @P0 BRA `(.L_x_933) ;  /* 0x0000001000240947 */ /* 0x000fea0003800000 */
[----:B01----:R-:W0:Y:S01]  /*11a0*/  LDC.64 R2, c[0x0][0x390] ;  /* 0x0000e400ff027b82 */ /* 0x003e220000000a00 */
        /* <DEDUP_REMOVED lines=21> */
.L_x_937:
[----:B------:R-:W2:Y:S02]  /*1300*/  LDG.E.U8 R2, desc[UR36][R2.64] ;  /* 0x0000002402027981 */ /* 0x000ea4000c1e1100 */
[----:B--2---:R-:W-:-:S04]  /*1310*/  I2FP.F32.U32 R0, R2 ;  /* 0x0000000200007245 */ /* 0x004fc80000201000 */
[----:B------:R-:W-:-:S04]  /*1320*/  F2FP.F16.F32.PACK_AB R0, RZ, R0 ;  /* 0x00000000ff00723e */ /* 0x000fc800000000ff */
[----:B------:R-:W-:Y:S01]  /*1330*/  PRMT R23, R0, 0x7610, R23 ;  /* 0x0000761000177816 */ /* 0x000fe20000000017 */
[----:B------:R-:W-:Y:S06]  /*1340*/  BRA `(.L_x_939) ;  /* 0x0000000c00b47947 */ /* 0x000fec0003800000 */
.L_x_936:
        /* <DEDUP_REMOVED lines=11> */
.L_x_941:
[----:B------:R-:W2:Y:S02]  /*1400*/  LDG.E R2, desc[UR36][R2.64] ;  /* 0x0000002402027981 */ /* 0x000ea4000c1e1900 */
[----:B--2---:R-:W-:-:S04]  /*1410*/  I2FP.F32.S32 R0, R2 ;  /* 0x0000000200007245 */ /* 0x004fc80000201400 */
[----:B------:R-:W-:-:S04]  /*1420*/  F2FP.F16.F32.PACK_AB R0, RZ, R0 ;  /* 0x00000000ff00723e */ /* 0x000fc800000000ff */
[----:B------:R-:W-:Y:S01]  /*1430*/  PRMT R23, R0, 0x7610, R23 ;  /* 0x0000761000177816 */ /* 0x000fe20000000017 */
[----:B------:R-:W-:Y:S06]  /*1440*/  BRA `(.L_x_939) ;  /* 0x0000000c00747947 */ /* 0x000fec0003800000 */
.L_x_940:
[----:B------:R-:W2:Y:S02]  /*1450*/  LDG.E.U16 R2, desc[UR36][R2.64] ;  /* 0x0000002402027981 */ /* 0x000ea4000c1e1500 */
[----:B--2---:R-:W0:Y:S02]  /*1460*/  I2F.S16 R0, R2 ;  /* 0x0000000200007306 */ /* 0x004e240000101400 */
[----:B0-----:R-:W-:-:S04]  /*1470*/  F2FP.F16.F32.PACK_AB R0, RZ, R0 ;  /* 0x00000000ff00723e */ /* 0x001fc800000000ff */
[----:B------:R-:W-:Y:S01]  /*1480*/  PRMT R23, R0, 0x7610, R23 ;  /* 0x0000761000177816 */ /* 0x000fe20000000017 */
[----:B------:R-:W-:Y:S06]  /*1490*/  BRA `(.L_x_939) ;  /* 0x0000000c00607947 */ /* 0x000fec0003800000 */
.L_x_935:
        /* <DEDUP_REMOVED lines=9> */
.L_x_943:
[----:B------:R0:W5:Y:S01]  /*1530*/  LDG.E.U16 R23, desc[UR36][R2.64] ;  /* 0x0000002402177981 */ /* 0x000162000c1e1500 */
[----:B------:R-:W-:Y:S05]  /*1540*/  BRA `(.L_x_939) ;  /* 0x0000000c00347947 */ /* 0x000fea0003800000 */
.L_x_942:
        /* <DEDUP_REMOVED lines=9> */
.L_x_945:
[----:B------:R1:W5:Y:S01]  /*15e0*/  LDG.E.U16 R23, desc[UR36][R2.64] ;  /* 0x0000002402177981 */ /* 0x000362000c1e1500 */
[----:B------:R-:W-:Y:S05]  /*15f0*/  BRA `(.L_x_939) ;  /* 0x0000000c00087947 */ /* 0x000fea0003800000 */
.L_x_944:
        /* <DEDUP_REMOVED lines=9> */
.L_x_934:
        /* <DEDUP_REMOVED lines=14> */
.L_x_948:
        /* <DEDUP_REMOVED lines=9> */
.L_x_947:
        /* <DEDUP_REMOVED lines=27> */
.L_x_950:
        /* <DEDUP_REMOVED lines=11> */
[----:B------:R-:W-:-:S04]  /*1a60*/  F2FP.F16.F32.PACK_AB R0, RZ, R0 ;  /* 0x00000000ff00723e */ /* 0x000fc800000000ff */
[----:B------:R-:W-:Y:S01]  /*1a70*/  PRMT R23, R0, 0x7610, R23 ;  /* 0x0000761000177816 */ /* 0x000fe20000000017 */
[----:B------:R-:W-:Y:S06]  /*1a80*/  BRA `(.L_x_939) ;  /* 0x0000000400e47947 */ /* 0x000fec0003800000 */
.L_x_949:
[----:B------:R-:W2:Y:S02]  /*1a90*/  LDG.E.U16 R0, desc[UR36][R2.64] ;  /* 0x0000002402007981 */ /* 0x000ea4000c1e1500 */
[----:B--2---:R-:W-:-:S05]  /*1aa0*/  IMAD.U32 R0, R0, 0x10000, RZ ;  /* 0x0001000000007824 */ /* 0x004fca00078e00ff */
[----:B------:R-:W-:-:S04]  /*1ab0*/  F2FP.F16.F32.PACK_AB R0, RZ, R0 ;  /* 0x00000000ff00723e */ /* 0x000fc800000000ff */
[----:B------:R-:W-:Y:S01]  /*1ac0*/  PRMT R23, R0, 0x7610, R23 ;  /* 0x0000761000177816 */ /* 0x000fe20000000017 */
[----:B------:R-:W-:Y:S06]  /*1ad0*/  BRA `(.L_x_939) ;  /* 0x0000000400d07947 */ /* 0x000fec0003800000 */
.L_x_946:
        /* <DEDUP_REMOVED lines=13> */
.L_x_953:
        /* <DEDUP_REMOVED lines=21> */
.L_x_957:
[----:B------:R-:W-:Y:S05]  /*1d00*/  BSYNC.RECONVERGENT B1 ;  /* 0x0000000000017941 */ /* 0x000fea0003800200 */
.L_x_956:
[----:B------:R-:W-:Y:S01]  /*1d10*/  IMAD.SHL.U32 R0, R0, 0x100000, RZ ;  /* 0x0010000000007824 */ /* 0x000fe200078e00ff */
[----:B------:R-:W-:-:S04]  /*1d20*/  LEA R2, R2, 0x3b800000, 0x17 ;  /* 0x3b80000002027811 */ /* 0x000fc800078eb8ff */
[----:B------:R-:W-:-:S07]  /*1d30*/  LOP3.LUT R0, R2, R0, R7, 0xfe, !PT ;  /* 0x0000000002007212 */ /* 0x000fce00078efe07 */
.L_x_955:
[----:B------:R-:W-:Y:S05]  /*1d40*/  BSYNC.RECONVERGENT B0 ;  /* 0x0000000000007941 */ /* 0x000fea0003800200 */
.L_x_954:
[----:B------:R-:W-:-:S04]  /*1d50*/  F2FP.F16.F32.PACK_AB R0, RZ, R0 ;  /* 0x00000000ff00723e */ /* 0x000fc800000000ff */
[----:B------:R-:W-:Y:S01]  /*1d60*/  PRMT R23, R0, 0x7610, R23 ;  /* 0x0000761000177816 */ /* 0x000fe20000000017 */
[----:B------:R-:W-:Y:S06]  /*1d70*/  BRA `(.L_x_939) ;  /* 0x0000000400287947 */ /* 0x000fec0003800000 */
.L_x_952:
        /* <DEDUP_REMOVED lines=21> */
.L_x_961:
[----:B------:R-:W-:Y:S05]  /*1ed0*/  BSYNC.RECONVERGENT B1 ;  /* 0x0000000000017941 */ /* 0x000fea0003800200 */
.L_x_960:
[----:B------:R-:W-:Y:S01]  /*1ee0*/  IMAD.SHL.U32 R0, R0, 0x200000, RZ ;  /* 0x0020000000007824 */ /* 0x000fe200078e00ff */
[----:B------:R-:W-:-:S04]  /*1ef0*/  LEA R2, R2, 0x37800000, 0x17 ;  /* 0x3780000002027811 */ /* 0x000fc800078eb8ff */
[----:B------:R-:W-:-:S07]  /*1f00*/  LOP3.LUT R0, R2, R0, R7, 0xfe, !PT ;  /* 0x0000000002007212 */ /* 0x000fce00078efe07 */
.L_x_959:
[----:B------:R-:W-:Y:S05]  /*1f10*/  BSYNC.RECONVERGENT B0 ;  /* 0x0000000000007941 */ /* 0x000fea0003800200 */
.L_x_958:
[----:B------:R-:W-:-:S04]  /*1f20*/  F2FP.F16.F32.PACK_AB R0, RZ, R0 ;  /* 0x00000000ff00723e */ /* 0x000fc800000000ff */
[----:B------:R-:W-:Y:S01]  /*1f30*/  PRMT R23, R0, 0x7610, R23 ;  /* 0x0000761000177816 */ /* 0x000fe20000000017 */
[----:B------:R-:W-:Y:S06]  /*1f40*/  BRA `(.L_x_939) ;  /* 0x0000000000b47947 */ /* 0x000fec0003800000 */
.L_x_951:
        /* <DEDUP_REMOVED lines=14> */
.L_x_965:
[----:B------:R-:W-:Y:S05]  /*2030*/  BSYNC.RECONVERGENT B0 ;  /* 0x0000000000007941 */ /* 0x000fea0003800200 */
.L_x_964:
[----:B------:R-:W-:-:S04]  /*2040*/  F2FP.F16.F32.PACK_AB R0, RZ, R0 ;  /* 0x00000000ff00723e */ /* 0x000fc800000000ff */
[----:B------:R-:W-:Y:S01]  /*2050*/  PRMT R23, R0, 0x7610, R23 ;  /* 0x0000761000177816 */ /* 0x000fe20000000017 */
[----:B------:R-:W-:Y:S06]  /*2060*/  BRA `(.L_x_939) ;  /* 0x00000000006c7947 */ /* 0x000fec0003800000 */
.L_x_938:
        /* <DEDUP_REMOVED lines=16> */
.L_x_966:
[----:B------:R-:W-:Y:S01]  /*2170*/  PRMT R23, RZ, 0x7610, R23 ;  /* 0x00007610ff177816 */ /* 0x000fe20000000017 */
[----:B------:R-:W-:Y:S06]  /*2180*/  BRA `(.L_x_939) ;  /* 0x0000000000247947 */ /* 0x000fec0003800000 */
.L_x_963:
[----:B------:R-:W2:Y:S02]  /*2190*/  LDG.E.64 R2, desc[UR36][R2.64] ;  /* 0x0000002402027981 */ /* 0x000ea4000c1e1b00 */
[----:B--2---:R-:W0:Y:S02]  /*21a0*/  I2F.U64 R0, R2 ;  /* 0x0000000200007312 */ /* 0x004e240000301000 */
[----:B0-----:R-:W-:-:S04]  /*21b0*/  F2FP.F16.F32.PACK_AB R0, RZ, R0 ;  /* 0x00000000ff00723e */ /* 0x001fc800000000ff */
[----:B------:R-:W-:Y:S01]  /*21c0*/  PRMT R23, R0, 0x7610, R23 ;  /* 0x0000761000177816 */ /* 0x000fe20000000017 */
[----:B------:R-:W-:Y:S06]  /*21d0*/  BRA `(.L_x_939) ;  /* 0x0000000000107947 */ /* 0x000fec0003800000 */
.L_x_962:
[----:B------:R-:W2:Y:S02]  /*21e0*/  LDG.E R2, desc[UR36][R2.64] ;  /* 0x0000002402027981 */ /* 0x000ea4000c1e1900 */
[----:B--2---:R-:W-:-:S04]  /*21f0*/  I2FP.F32.U32 R0, R2 ;  /* 0x0000000200007245 */ /* 0x004fc80000201000 */
[----:B------:R-:W-:-:S04]  /*2200*/  F2FP.F16.F32.PACK_AB R0, RZ, R0 ;  /* 0x00000000ff00723e */ /* 0x000fc800000000ff */
[----:B------:R-:W-:-:S07]  /*2210*/  PRMT R23, R0, 0x7610, R23 ;  /* 0x0000761000177816 */ /* 0x000fce0000000017 */
.L_x_939:
[----:B------:R-:W-:-:S07]  /*2220*/  VIADD R22, R22, 0x80 ;  /* 0x0000008016167836 */ /* 0x000fce0000000000 */
.L_x_933:
[----:B------:R-:W-:Y:S05]  /*2230*/  BSYNC.RECONVERGENT B6 ;  /* 0x0000000000067941 */ /* 0x000fea0003800200 */
.L_x_932:
        /* <DEDUP_REMOVED lines=26> */
.L_x_972:
[----:B------:R-:W2:Y:S02]  /*23e0*/  LDG.E.U8 R2, desc[UR36][R2.64] ;  /* 0x0000002402027981 */ /* 0x000ea4000c1e1100 */
[----:B--2---:R-:W-:-:S04]  /*23f0*/  I2FP.F32.U32 R0, R2 ;  /* 0x0000000200007245 */ /* 0x004fc80000201000 */
[----:B------:R-:W-:-:S04]  /*2400*/  F2FP.F16.F32.PACK_AB R0, RZ, R0 ;  /* 0x00000000ff00723e */ /* 0x000fc800000000ff */
[----:B------:R-:W-:Y:S01]  /*2410*/  PRMT R24, R0, 0x7610, R24 ;  /* 0x0000761000187816 */ /* 0x000fe20000000018 */
[----:B------:R-:W-:Y:S06]  /*2420*/  BRA `(.L_x_974) ;  /* 0x0000000c00b47947 */ /* 0x000fec0003800000 */
.L_x_971:
        /* <DEDUP_REMOVED lines=11> */
.L_x_976:
[----:B------:R-:W2:Y:S02]  /*24e0*/  LDG.E R2, desc[UR36][R2.64] ;  /* 0x0000002402027981 */ /* 0x000ea4000c1e1900 */
[----:B--2---:R-:W-:-:S04]  /*24f0*/  I2FP.F32.S32 R0, R2 ;  /* 0x0000000200007245 */ /* 0x004fc80000201400 */
[----:B------:R-:W-:-:S04]  /*2500*/  F2FP.F16.F32.PACK_AB R0, RZ, R0 ;  /* 0x00000000ff00723e */ /* 0x000fc800000000ff */
[----:B------:R-:W-:Y:S01]  /*2510*/  PRMT R24, R0, 0x7610, R24 ;  /* 0x0000761000187816 */ /* 0x000fe20000000018 */
[----:B------:R-:W-:Y:S06]  /*2520*/  BRA `(.L_x_974) ;  /* 0x0000000c00747947 */ /* 0x000fec0003800000 */
.L_x_975:
[----:B------:R-:W2:Y:S02]  /*2530*/  LDG.E.U16 R2, desc[UR36][R2.64] ;  /* 0x0000002402027981 */ /* 0x000ea4000c1e1500 */
[----:B--2---:R-:W0:Y:S02]  /*2540*/  I2F.S16 R0, R2 ;  /* 0x0000000200007306 */ /* 0x004e240000101400 */
[----:B0-----:R-:W-:-:S04]  /*2550*/  F2FP.F16.F32.PACK_AB R0, RZ, R0 ;  /* 0x00000000ff00723e */ /* 0x001fc800000000ff */
[----:B------:R-:W-:Y:S01]  /*2560*/  PRMT R24, R0, 0x7610, R24 ;  /* 0x0000761000187816 */ /* 0x000fe20000000018 */
[----:B------:R-:W-:Y:S06]  /*2570*/  BRA `(.L_x_974) ;  /* 0x0000000c00607947 */ /* 0x000fec0003800000 */
.L_x_970:
        /* <DEDUP_REMOVED lines=9> */
.L_x_978:
[----:B------:R0:W5:Y:S01]  /*2610*/  LDG.E.U16 R24, desc[UR36][R2.64] ;  /* 0x0000002402187981 */ /* 0x000162000c1e1500 */
[----:B------:R-:W-:Y:S05]  /*2620*/  BRA `(.L_x_974) ;  /* 0x0000000c00347947 */ /* 0x000fea0003800000 */
.L_x_977:
        /* <DEDUP_REMOVED lines=9> */
.L_x_980:
[----:B------:R1:W5:Y:S01]  /*26c0*/  LDG.E.U16 R24, desc[UR36][R2.64] ;  /* 0x0000002402187981 */ /* 0x000362000c1e1500 */
[----:B------:R-:W-:Y:S05]  /*26d0*/  BRA `(.L_x_974) ;  /* 0x0000000c00087947 */ /* 0x000fea0003800000 */
.L_x_979:
        /* <DEDUP_REMOVED lines=9> */
.L_x_969:
        /* <DEDUP_REMOVED lines=14> */
.L_x_983:
        /* <DEDUP_REMOVED lines=9> */
.L_x_982:
        /* <DEDUP_REMOVED lines=27> */
.L_x_985:
        /* <DEDUP_REMOVED lines=14> */
.L_x_984:
[----:B------:R-:W2:Y:S02]  /*2b70*/  LDG.E.U16 R0, desc[UR36][R2.64] ;  /* 0x0000002402007981 */ /* 0x000ea4000c1e1500 */
[----:B--2---:R-:W-:-:S05]  /*2b80*/  IMAD.U32 R0, R0, 0x10000, RZ ;  /* 0x0001000000007824 */ /* 0x004fca00078e00ff */
[----:B------:R-:W-:-:S04]  /*2b90*/  F2FP.F16.F32.PACK_AB R0, RZ, R0 ;  /* 0x00000000ff00723e */ /* 0x000fc800000000ff */
[----:B------:R-:W-:Y:S01]  /*2ba0*/  PRMT R24, R0, 0x7610, R24 ;  /* 0x0000761000187816 */ /* 0x000fe20000000018 */
[----:B------:R-:W-:Y:S06]  /*2bb0*/  BRA `(.L_x_974) ;  /* 0x0000000400d07947 */ /* 0x000fec0003800000 */
.L_x_981:
        /* <DEDUP_REMOVED lines=13> */
.L_x_988:
        /* <DEDUP_REMOVED lines=21> */
.L_x_992:
[----:B------:R-:W-:Y:S05]  /*2de0*/  BSYNC.RECONVERGENT B1 ;  /* 0x0000000000017941 */ /* 0x000fea0003800200 */
.L_x_991:
[----:B------:R-:W-:Y:S01]  /*2df0*/  IMAD.SHL.U32 R0, R0, 0x100000, RZ ;  /* 0x0010000000007824 */ /* 0x000fe200078e00ff */
[----:B------:R-:W-:-:S04]  /*2e00*/  LEA R2, R2, 0x3b800000, 0x17 ;  /* 0x3b80000002027811 */ /* 0x000fc800078eb8ff */
[----:B------:R-:W-:-:S07]  /*2e10*/  LOP3.LUT R0, R2, R0, R7, 0xfe, !PT ;  /* 0x0000000002007212 */ /* 0x000fce00078efe07 */
.L_x_990:
[----:B------:R-:W-:Y:S05]  /*2e20*/  BSYNC.RECONVERGENT B0 ;  /* 0x0000000000007941 */ /* 0x000fea0003800200 */
.L_x_989:
[----:B------:R-:W-:-:S04]  /*2e30*/  F2FP.F16.F32.PACK_AB R0, RZ, R0 ;  /* 0x00000000ff00723e */ /* 0x000fc800000000ff */
[----:B------:R-:W-:Y:S01]  /*2e40*/  PRMT R24, R0, 0x7610, R24 ;  /* 0x0000761000187816 */ /* 0x000fe20000000018 */
[----:B------:R-:W-:Y:S06]  /*2e50*/  BRA `(.L_x_974) ;  /* 0x0000000400287947 */ /* 0x000fec0003800000 */
.L_x_987:
        /* <DEDUP_REMOVED lines=21> */
.L_x_996:
[----:B------:R-:W-:Y:S05]  /*2fb0*/  BSYNC.RECONVERGENT B1 ;  /* 0x0000000000017941 */ /* 0x000fea0003800200 */
.L_x_995:
[----:B------:R-:W-:Y:S01]  /*2fc0*/  IMAD.SHL.U32 R0, R0, 0x200000, RZ ;  /* 0x0020000000007824 */ /* 0x000fe200078e00ff */
[----:B------:R-:W-:-:S04]  /*2fd0*/  LEA R2, R2, 0x37800000, 0x17 ;  /* 0x3780000002027811 */ /* 0x000fc800078eb8ff */
[----:B------:R-:W-:-:S07]  /*2fe0*/  LOP3.LUT R0, R2, R0, R7, 0xfe, !PT ;  /* 0x0000000002007212 */ /* 0x000fce00078efe07 */
.L_x_994:
[----:B------:R-:W-:Y:S05]  /*2ff0*/  BSYNC.RECONVERGENT B0 ;  /* 0x0000000000007941 */ /* 0x000fea0003800200 */
.L_x_993:
[----:B------:R-:W-:-:S04]  /*3000*/  F2FP.F16.F32.PACK_AB R0, RZ, R0 ;  /* 0x00000000ff00723e */ /* 0x000fc800000000ff */
[----:B------:R-:W-:Y:S01]  /*3010*/  PRMT R24, R0, 0x7610, R24 ;  /* 0x0000761000187816 */ /* 0x000fe20000000018 */
[----:B------:R-:W-:Y:S06]  /*3020*/  BRA `(.L_x_974) ;  /* 0x0000000000b47947 */ /* 0x000fec0003800000 */
.L_x_986:
        /* <DEDUP_REMOVED lines=14> */
.L_x_1000:
[----:B------:R-:W-:Y:S05]  /*3110*/  BSYNC.RECONVERGENT B0 ;  /* 0x0000000000007941 */ /* 0x000fea0003800200 */
.L_x_999:
[----:B------:R-:W-:-:S04]  /*3120*/  F2FP.F16.F32.PACK_AB R0, RZ, R0 ;  /* 0x00000000ff00723e */ /* 0x000fc800000000ff */
[----:B------:R-:W-:Y:S01]  /*3130*/  PRMT R24, R0, 0x7610, R24 ;  /* 0x0000761000187816 */ /* 0x000fe20000000018 */
[----:B------:R-:W-:Y:S06]  /*3140*/  BRA `(.L_x_974) ;  /* 0x00000000006c7947 */ /* 0x000fec0003800000 */
.L_x_973:
        /* <DEDUP_REMOVED lines=16> */
.L_x_1001:
[----:B------:R-:W-:Y:S01]  /*3250*/  PRMT R24, RZ, 0x7610, R24 ;  /* 0x00007610ff187816 */ /* 0x000fe20000000018 */
[----:B------:R-:W-:Y:S06]  /*3260*/  BRA `(.L_x_974) ;  /* 0x0000000000247947 */ /* 0x000fec0003800000 */
.L_x_998:
[----:B------:R-:W2:Y:S02]  /*3270*/  LDG.E.64 R2, desc[UR36][R2.64] ;  /* 0x0000002402027981 */ /* 0x000ea4000c1e1b00 */
[----:B--2---:R-:W0:Y:S02]  /*3280*/  I2F.U64 R0, R2 ;  /* 0x0000000200007312 */ /* 0x004e240000301000 */
[----:B0-----:R-:W-:-:S04]  /*3290*/  F2FP.F16.F32.PACK_AB R0, RZ, R0 ;  /* 0x00000000ff00723e */ /* 0x001fc800000000ff */
[----:B------:R-:W-:Y:S01]  /*32a0*/  PRMT R24, R0, 0x7610, R24 ;  /* 0x0000761000187816 */ /* 0x000fe20000000018 */
[----:B------:R-:W-:Y:S06]  /*32b0*/  BRA `(.L_x_974) ;  /* 0x0000000000107947 */ /* 0x000fec0003800000 */
.L_x_997:
[----:B------:R-:W2:Y:S02]  /*32c0*/  LDG.E R2, desc[UR36][R2.64] ;  /* 0x0000002402027981 */ /* 0x000ea4000c1e1900 */
[----:B--2---:R-:W-:-:S04]  /*32d0*/  I2FP.F32.U32 R0, R2 ;  /* 0x0000000200007245 */ /* 0x004fc80000201000 */
[----:B------:R-:W-:-:S04]  /*32e0*/  F2FP.F16.F32.PACK_AB R0, RZ, R0 ;  /* 0x00000000ff00723e */ /* 0x000fc800000000ff */
[----:B------:R-:W-:-:S07]  /*32f0*/  PRMT R24, R0, 0x7610, R24 ;  /* 0x0000761000187816 */ /* 0x000fce0000000018 */
.L_x_974:
[----:B------:R-:W-:-:S07]  /*3300*/  VIADD R22, R22, 0x80 ;  /* 0x0000008016167836 */ /* 0x000fce0000000000 */
.L_x_968:
[----:B------:R-:W-:Y:S05]  /*3310*/  BSYNC.RECONVERGENT B6 ;  /* 0x0000000000067941 */ /* 0x000fea0003800200 */
.L_x_967:
        /* <DEDUP_REMOVED lines=25> */
.L_x_1007:
[----:B------:R-:W2:Y:S02]  /*34b0*/  LDG.E.U8 R2, desc[UR36][R2.64] ;  /* 0x0000002402027981 */ /* 0x000ea4000c1e1100 */
[----:B--2---:R-:W-:-:S04]  /*34c0*/  I2FP.F32.U32 R0, R2 ;  /* 0x0000000200007245 */ /* 0x004fc80000201000 */
[----:B------:R-:W-:Y:S01]  /*34d0*/  F2FP.F16.F32.PACK_AB R0, RZ, R0 ;  /* 0x00000000ff00723e */ /* 0x000fe200000000ff */
[----:B------:R-:W-:Y:S06]  /*34e0*/  BRA `(.L_x_1003) ;  /* 0x0000000c007c7947 */ /* 0x000fec0003800000 */
.L_x_1006:
        /* <DEDUP_REMOVED lines=10> */
.L_x_1010:
[----:B------:R-:W2:Y:S02]  /*3590*/  LDG.E R2, desc[UR36][R2.64] ;  /* 0x0000002402027981 */ /* 0x000ea4000c1e1900 */
[----:B--2---:R-:W-:-:S04]  /*35a0*/  I2FP.F32.S32 R0, R2 ;  /* 0x0000000200007245 */ /* 0x004fc80000201400 */
[----:B------:R-:W-:Y:S01]  /*35b0*/  F2FP.F16.F32.PACK_AB R0, RZ, R0 ;  /* 0x00000000ff00723e */ /* 0x000fe200000000ff */
[----:B------:R-:W-:Y:S06]  /*35c0*/  BRA `(.L_x_1003) ;  /* 0x0000000c00447947 */ /* 0x000fec0003800000 */
.L_x_1009:
[----:B------:R-:W2:Y:S02]  /*35d0*/  LDG.E.U16 R2, desc[UR36][R2.64] ;  /* 0x0000002402027981 */ /* 0x000ea4000c1e1500 */
[----:B--2---:R-:W0:Y:S02]  /*35e0*/  I2F.S16 R0, R2 ;  /* 0x0000000200007306 */ /* 0x004e240000101400 */
[----:B0-----:R-:W-:Y:S01]  /*35f0*/  F2FP.F16.F32.PACK_AB R0, RZ, R0 ;  /* 0x00000000ff00723e */ /* 0x001fe200000000ff */
[----:B------:R-:W-:Y:S06]  /*3600*/  BRA `(.L_x_1003) ;  /* 0x0000000c00347947 */ /* 0x000fec0003800000 */
.L_x_1005:
        /* <DEDUP_REMOVED lines=9> */
.L_x_1012:
[----:B------:R2:W5:Y:S01]  /*36a0*/  LDG.E.U16 R0, desc[UR36][R2.64] ;  /* 0x0000002402007981 */ /* 0x000562000c1e1500 */
[----:B------:R-:W-:Y:S05]  /*36b0*/  BRA `(.L_x_1003) ;  /* 0x0000000c00087947 */ /* 0x000fea0003800000 */
.L_x_1011:
        /* <DEDUP_REMOVED lines=9> */
.L_x_1014:
[----:B------:R3:W5:Y:S01]  /*3750*/  LDG.E.U16 R0, desc[UR36][R2.64] ;  /* 0x0000002402007981 */ /* 0x000762000c1e1500 */
[----:B------:R-:W-:Y:S05]  /*3760*/  BRA `(.L_x_1003) ;  /* 0x0000000800dc7947 */ /* 0x000fea0003800000 */
.L_x_1013:
        /* <DEDUP_REMOVED lines=8> */
.L_x_1004:
        /* <DEDUP_REMOVED lines=13> */
.L_x_1017:
        /* <DEDUP_REMOVED lines=8> */
.L_x_1016:
        /* <DEDUP_REMOVED lines=27> */
.L_x_1019:
        /* <DEDUP_REMOVED lines=13> */
.L_x_1018:
[----:B------:R-:W2:Y:S02]  /*3bc0*/  LDG.E.U16 R0, desc[UR36][R2.64] ;  /* 0x0000002402007981 */ /* 0x000ea4000c1e1500 */
[----:B--2---:R-:W-:-:S05]  /*3bd0*/  IMAD.U32 R0, R0, 0x10000, RZ ;  /* 0x0001000000007824 */ /* 0x004fca00078e00ff */
[----:B------:R-:W-:Y:S01]  /*3be0*/  F2FP.F16.F32.PACK_AB R0, RZ, R0 ;  /* 0x00000000ff00723e */ /* 0x000fe200000000ff */
[----:B------:R-:W-:Y:S06]  /*3bf0*/  BRA `(.L_x_1003) ;  /* 0x0000000400b87947 */ /* 0x000fec0003800000 */
.L_x_1015:
        /* <DEDUP_REMOVED lines=12> */
.L_x_1022:
        /* <DEDUP_REMOVED lines=21> */
.L_x_1026:
[----:B------:R-:W-:Y:S05]  /*3e10*/  BSYNC.RECONVERGENT B1 ;  /* 0x0000000000017941 */ /* 0x000fea0003800200 */
.L_x_1025:
[----:B------:R-:W-:Y:S01]  /*3e20*/  IMAD.SHL.U32 R0, R0, 0x100000, RZ ;  /* 0x0010000000007824 */ /* 0x000fe200078e00ff */
[----:B------:R-:W-:-:S04]  /*3e30*/  LEA R2, R2, 0x3b800000, 0x17 ;  /* 0x3b80000002027811 */ /* 0x000fc800078eb8ff */
[----:B------:R-:W-:-:S07]  /*3e40*/  LOP3.LUT R0, R2, R0, R7, 0xfe, !PT ;  /* 0x0000000002007212 */ /* 0x000fce00078efe07 */
.L_x_1024:
[----:B------:R-:W-:Y:S05]  /*3e50*/  BSYNC.RECONVERGENT B0 ;  /* 0x0000000000007941 */ /* 0x000fea0003800200 */
.L_x_1023:
[----:B------:R-:W-:Y:S01]  /*3e60*/  F2FP.F16.F32.PACK_AB R0, RZ, R0 ;  /* 0x00000000ff00723e */ /* 0x000fe200000000ff */
[----:B------:R-:W-:Y:S06]  /*3e70*/  BRA `(.L_x_1003) ;  /* 0x0000000400187947 */ /* 0x000fec0003800000 */
.L_x_1021:
        /* <DEDUP_REMOVED lines=21> */
.L_x_1030:
[----:B------:R-:W-:Y:S05]  /*3fd0*/  BSYNC.RECONVERGENT B1 ;  /* 0x0000000000017941 */ /* 0x000fea0003800200 */
.L_x_1029:
[----:B------:R-:W-:Y:S01]  /*3fe0*/  IMAD.SHL.U32 R0, R0, 0x200000, RZ ;  /* 0x0020000000007824 */ /* 0x000fe200078e00ff */
[----:B------:R-:W-:-:S04]  /*3ff0*/  LEA R2, R2, 0x37800000, 0x17 ;  /* 0x3780000002027811 */ /* 0x000fc800078eb8ff */
[----:B------:R-:W-:-:S07]  /*4000*/  LOP3.LUT R0, R2, R0, R7, 0xfe, !PT ;  /* 0x0000000002007212 */ /* 0x000fce00078efe07 */
.L_x_1028:
[----:B------:R-:W-:Y:S05]  /*4010*/  BSYNC.RECONVERGENT B0 ;  /* 0x0000000000007941 */ /* 0x000fea0003800200 */
.L_x_1027:
[----:B------:R-:W-:Y:S01]  /*4020*/  F2FP.F16.F32.PACK_AB R0, RZ, R0 ;  /* 0x00000000ff00723e */ /* 0x000fe200000000ff */
[----:B------:R-:W-:Y:S06]  /*4030*/  BRA `(.L_x_1003) ;  /* 0x0000000000a87947 */ /* 0x000fec0003800000 */
.L_x_1020:
        /* <DEDUP_REMOVED lines=14> */
.L_x_1034:
[----:B------:R-:W-:Y:S05]  /*4120*/  BSYNC.RECONVERGENT B0 ;  /* 0x0000000000007941 */ /* 0x000fea0003800200 */
.L_x_1033:
[----:B------:R-:W-:Y:S01]  /*4130*/  F2FP.F16.F32.PACK_AB R0, RZ, R0 ;  /* 0x00000000ff00723e */ /* 0x000fe200000000ff */
[----:B------:R-:W-:Y:S06]  /*4140*/  BRA `(.L_x_1003) ;  /* 0x0000000000647947 */ /* 0x000fec0003800000 */
.L_x_1008:
        /* <DEDUP_REMOVED lines=16> */
.L_x_1035:
[----:B------:R-:W-:Y:S01]  /*4250*/  PRMT R0, RZ, 0x7610, R0 ;  /* 0x00007610ff007816 */ /* 0x000fe20000000000 */
[----:B------:R-:W-:Y:S06]  /*4260*/  BRA `(.L_x_1003) ;  /* 0x00000000001c7947 */ /* 0x000fec0003800000 */
.L_x_1032:
[----:B------:R-:W2:Y:S02]  /*4270*/  LDG.E.64 R2, desc[UR36][R2.64] ;  /* 0x0000002402027981 */ /* 0x000ea4000c1e1b00 */
[----:B--2---:R-:W0:Y:S02]  /*4280*/  I2F.U64 R0, R2 ;  /* 0x0000000200007312 */ /* 0x004e240000301000 */
[----:B0-----:R-:W-:Y:S01]  /*4290*/  F2FP.F16.F32.PACK_AB R0, RZ, R0 ;  /* 0x00000000ff00723e */ /* 0x001fe200000000ff */
[----:B------:R-:W-:Y:S06]  /*42a0*/  BRA `(.L_x_1003) ;  /* 0x00000000000c7947 */ /* 0x000fec0003800000 */
.L_x_1031:
[----:B------:R-:W2:Y:S02]  /*42b0*/  LDG.E R2, desc[UR36][R2.64] ;  /* 0x0000002402027981 */ /* 0x000ea4000c1e1900 */
[----:B--2---:R-:W-:-:S04]  /*42c0*/  I2FP.F32.U32 R0, R2 ;  /* 0x0000000200007245 */ /* 0x004fc80000201000 */
[----:B------:R-:W-:-:S07]  /*42d0*/  F2FP.F16.F32.PACK_AB R0, RZ, R0 ;  /* 0x00000000ff00723e */ /* 0x000fce00000000ff */
.L_x_1003:
[----:B------:R-:W-:Y:S05]  /*42e0*/  BSYNC.RECONVERGENT B6 ;  /* 0x0000000000067941 */ /* 0x000fea0003800200 */
.L_x_1002:
[C---:B0123--:R-:W-:Y:S01]  /*42f0*/  VIADD R2, R19.reuse, 0x100 ;  /* 0x0000010013027836 */ /* 0x04ffe20000000000 */
[CC--:B------:R-:W-:Y:S01]  /*4300*/  ISETP.GE.AND P0, PT, R19.reuse, R17.reuse, PT ;  /* 0x000000111300720c */ /* 0x0c0fe20003f06270 */
[C---:B------:R-:W-:Y:S01]  /*4310*/  VIADD R4, R19.reuse, 0x180 ;  /* 0x0000018013047836 */ /* 0x040fe20000000000 */
[----:B------:R-:W-:Y:S01]  /*4320*/  BSSY.RECONVERGENT B6, `(.L_x_1036) ;  /* 0x000011f000067945 */ /* 0x000fe20003800200 */
[----:B------:R-:W-:Y:S01]  /*4330*/  VIADD R22, R19, 0x80 ;  /* 0x0000008013167836 */ /* 0x000fe20000000000 */
[-C--:B------:R-:W-:Y:S02]  /*4340*/  ISETP.GE.AND P2, PT, R2, R17.reuse, PT ;  /* 0x000000110200720c */ /* 0x080fe40003f46270 */
[-C--:B------:R-:W-:Y:S02]  /*4350*/  ISETP.GE.AND P3, PT, R4, R17.reuse, PT ;  /* 0x000000110400720c */ /* 0x080fe40003f66270 */
[----:B------:R-:W-:-:S05]  /*4360*/  ISETP.GE.AND P1, PT, R22, R17, PT ;  /* 0x000000111600720c */ /* 0x000fca0003f26270 */
[----:B-----5:R-:W-:Y:S02]  /*4370*/  @!P0 HADD2.F32 R2, -RZ, R16.H0_H0 ;  /* 0x20000010ff028230 */ /* 0x020fe40000004100 */
[----:B------:R-:W0:Y:S02]  /*4380*/  LDC.U8 R16, c[0x0][0x3a4] ;  /* 0x0000e900ff107b82 */ /* 0x000e240000000000 */
[----:B------:R-:W-:Y:S02]  /*4390*/  @!P2 HADD2.F32 R4, -RZ, R24.H0_H0 ;  /* 0x20000018ff04a230 */ /* 0x000fe40000004100 */
[----:B------:R-:W-:Y:S01]  /*43a0*/  @!P3 HADD2.F32 R5, -RZ, R0.H0_H0 ;  /* 0x20000000ff05b230 */ /* 0x000fe20000004100 */
[----:B------:R-:W1:Y:S01]  /*43b0*/  @!P0 MUFU.TANH R2, R2 ;  /* 0x0000000200028308 */ /* 0x000e620000002400 */
[----:B------:R-:W-:-:S07]  /*43c0*/  @!P1 HADD2.F32 R3, -RZ, R23.H0_H0 ;  /* 0x20000017ff039230 */ /* 0x000fce0000004100 */
[----:B------:R-:W2:Y:S08]  /*43d0*/  @!P2 MUFU.TANH R4, R4 ;  /* 0x000000040004a308 */ /* 0x000eb00000002400 */
[----:B------:R-:W3:Y:S01]  /*43e0*/  @!P3 MUFU.TANH R5, R5 ;  /* 0x000000050005b308 */ /* 0x000ee20000002400 */
[----:B-1----:R-:W-:-:S07]  /*43f0*/  @!P0 F2FP.F16.F32.PACK_AB R0, RZ, R2 ;  /* 0x00000002ff00823e */ /* 0x002fce00000000ff */
[----:B------:R-:W1:Y:S01]  /*4400*/  @!P1 MUFU.TANH R3, R3 ;  /* 0x0000000300039308 */ /* 0x000e620000002400 */
[----:B--2---:R-:W-:Y:S02]  /*4410*/  @!P2 F2FP.F16.F32.PACK_AB R24, RZ, R4 ;  /* 0x00000004ff18a23e */ /* 0x004fe400000000ff */
[----:B---3--:R-:W-:Y:S02]  /*4420*/  @!P3 F2FP.F16.F32.PACK_AB R23, RZ, R5 ;  /* 0x00000005ff17b23e */ /* 0x008fe400000000ff */
[----:B-1----:R-:W-:Y:S01]  /*4430*/  @!P1 F2FP.F16.F32.PACK_AB R25, RZ, R3 ;  /* 0x00000003ff19923e */ /* 0x002fe200000000ff */
[----:B------:R-:W-:Y:S06]  /*4440*/  @P0 BRA `(.L_x_1037) ;  /* 0x0000001000300947 */ /* 0x000fec0003800000 */
[----:B------:R-:W1:Y:S01]  /*4450*/  LDCU UR4, c[0x0][0x3a8] ;  /* 0x00007500ff0477ac */ /* 0x000e620008000800 */
[----:B------:R-:W2:Y:S01]  /*4460*/  LDC.64 R2, c[0x0][0x388] ;  /* 0x0000e200ff027b82 */ /* 0x000ea20000000a00 */
[----:B------:R-:W-:Y:S01]  /*4470*/  IMAD R4, R18, 0x200, R19 ;  /* 0x0000020012047824 */ /* 0x000fe200078e0213 */
[----:B0-----:R-:W-:-:S03]  /*4480*/  PRMT R6, R16, 0x9910, RZ ;  /* 0x0000991010067816 */ /* 0x001fc600000000ff */
[----:B-1----:R-:W-:Y:S02]  /*4490*/  IMAD R5, R4, UR4, RZ ;  /* 0x0000000404057c24 */ /* 0x002fe4000f8e02ff */
        /* <DEDUP_REMOVED lines=13> */
[----:B------:R-:W-:Y:S02]  /*4570*/  HADD2.F32 R0, -RZ, R0.H0_H0 ;  /* 0x20000000ff007230 */ /* 0x000fe40000004100 */
[----:B------:R-:W-:Y:S02]  /*4580*/  IMAD.MOV.U32 R19, RZ, RZ, R22 ;  /* 0x000000ffff137224 */ /* 0x000fe400078e0016 */
[----:B------:R-:W0:Y:S02]  /*4590*/  F2I.FTZ.TRUNC.NTZ R5, R0 ;  /* 0x0000000000057305 */ /* 0x000e24000021f100 */
[----:B0-----:R0:W-:Y:S01]  /*45a0*/  STG.E.U8 desc[UR36][R2.64], R5 ;  /* 0x0000000502007986 */ /* 0x0011e2000c101124 */
[----:B------:R-:W-:Y:S05]  /*45b0*/  BRA `(.L_x_1037) ;  /* 0x0000000c00d47947 */ /* 0x000fea0003800000 */
.L_x_1041:
[----:B------:R-:W-:Y:S02]  /*45c0*/  HADD2.F32 R5, -RZ, R0.H0_H0 ;  /* 0x20000000ff057230 */ /* 0x000fe40000004100 */
[----:B------:R-:W-:-:S04]  /*45d0*/  IMAD.MOV.U32 R19, RZ, RZ, R22 ;  /* 0x000000ffff137224 */ /* 0x000fc800078e0016 */
[----:B------:R-:W0:Y:S02]  /*45e0*/  F2I.S64.TRUNC R4, R5 ;  /* 0x0000000500047311 */ /* 0x000e24000020d900 */
[----:B0-----:R0:W-:Y:S01]  /*45f0*/  STG.E.U8 desc[UR36][R2.64], R4 ;  /* 0x0000000402007986 */ /* 0x0011e2000c101124 */
[----:B------:R-:W-:Y:S05]  /*4600*/  BRA `(.L_x_1037) ;  /* 0x0000000c00c07947 */ /* 0x000fea0003800000 */
.L_x_1040:
[----:B------:R-:W-:-:S13]  /*4610*/  ISETP.NE.AND P0, PT, R4, 0x2, PT ;  /* 0x000000020400780c */ /* 0x000fda0003f05270 */
[----:B------:R-:W-:Y:S05]  /*4620*/  @!P0 BRA `(.L_x_1043) ;  /* 0x0000000000388947 */ /* 0x000fea0003800000 */
[----:B------:R-:W-:-:S13]  /*4630*/  ISETP.NE.AND P0, PT, R4, 0x3, PT ;  /* 0x000000030400780c */ /* 0x000fda0003f05270 */
[----:B------:R-:W-:Y:S05]  /*4640*/  @!P0 BRA `(.L_x_1044) ;  /* 0x00000000001c8947 */ /* 0x000fea0003800000 */
[----:B------:R-:W-:-:S13]  /*4650*/  ISETP.NE.AND P0, PT, R4, 0x4, PT ;  /* 0x000000040400780c */ /* 0x000fda0003f05270 */
[----:B------:R-:W-:Y:S05]  /*4660*/  @P0 BRA `(.L_x_1042) ;  /* 0x0000000800f80947 */ /* 0x000fea0003800000 */
[----:B------:R-:W-:Y:S02]  /*4670*/  HADD2.F32 R4, -RZ, R0.H0_H0 ;  /* 0x20000000ff047230 */ /* 0x000fe40000004100 */
[----:B------:R-:W-:-:S04]  /*4680*/  IMAD.MOV.U32 R19, RZ, RZ, R22 ;  /* 0x000000ffff137224 */ /* 0x000fc800078e0016 */
[----:B------:R-:W0:Y:S02]  /*4690*/  F2I.S64.TRUNC R4, R4 ;  /* 0x0000000400047311 */ /* 0x000e24000020d900 */
[----:B0-----:R0:W-:Y:S01]  /*46a0*/  STG.E.64 desc[UR36][R2.64], R4 ;  /* 0x0000000402007986 */ /* 0x0011e2000c101b24 */
[----:B------:R-:W-:Y:S05]  /*46b0*/  BRA `(.L_x_1037) ;  /* 0x0000000c00947947 */ /* 0x000fea0003800000 */
.L_x_1044:
[----:B------:R-:W-:Y:S02]  /*46c0*/  HADD2.F32 R0, -RZ, R0.H0_H0 ;  /* 0x20000000ff007230 */ /* 0x000fe40000004100 */
[----:B------:R-:W-:Y:S02]  /*46d0*/  IMAD.MOV.U32 R19, RZ, RZ, R22 ;  /* 0x000000ffff137224 */ /* 0x000fe400078e0016 */
[----:B------:R-:W0:Y:S02]  /*46e0*/  F2I.FTZ.TRUNC.NTZ R5, R0 ;  /* 0x0000000000057305 */ /* 0x000e24000021f100 */
[----:B0-----:R0:W-:Y:S01]  /*46f0*/  STG.E desc[UR36][R2.64], R5 ;  /* 0x0000000502007986 */ /* 0x0011e2000c101924 */
[----:B------:R-:W-:Y:S05]  /*4700*/  BRA `(.L_x_1037) ;  /* 0x0000000c00807947 */ /* 0x000fea0003800000 */
.L_x_1043:
[----:B------:R-:W-:Y:S02]  /*4710*/  HADD2.F32 R0, -RZ, R0.H0_H0 ;  /* 0x20000000ff007230 */ /* 0x000fe40000004100 */
[----:B------:R-:W-:Y:S02]  /*4720*/  IMAD.MOV.U32 R19, RZ, RZ, R22 ;  /* 0x000000ffff137224 */ /* 0x000fe400078e0016 */
[----:B------:R-:W0:Y:S02]  /*4730*/  F2I.FTZ.TRUNC.NTZ R5, R0 ;  /* 0x0000000000057305 */ /* 0x000e24000021f100 */
[----:B0-----:R0:W-:Y:S01]  /*4740*/  STG.E.U16 desc[UR36][R2.64], R5 ;  /* 0x0000000502007986 */ /* 0x0011e2000c101524 */
[----:B------:R-:W-:Y:S05]  /*4750*/  BRA `(.L_x_1037) ;  /* 0x0000000c006c7947 */ /* 0x000fea0003800000 */
.L_x_1039:
[----:B------:R-:W-:-:S13]  /*4760*/  ISETP.GT.AND P0, PT, R4, 0x6, PT ;  /* 0x000000060400780c */ /* 0x000fda0003f04270 */
[----:B------:R-:W-:Y:S05]  /*4770*/  @P0 BRA `(.L_x_1045) ;  /* 0x00000000002c0947 */ /* 0x000fea0003800000 */
[----:B------:R-:W-:-:S13]  /*4780*/  ISETP.NE.AND P0, PT, R4, 0x5, PT ;  /* 0x000000050400780c */ /* 0x000fda0003f05270 */
[----:B------:R-:W-:Y:S05]  /*4790*/  @!P0 BRA `(.L_x_1046) ;  /* 0x0000000000188947 */ /* 0x000fea0003800000 */
[----:B------:R-:W-:-:S13]  /*47a0*/  ISETP.NE.AND P0, PT, R4, 0x6, PT ;  /* 0x000000060400780c */ /* 0x000fda0003f05270 */
[----:B------:R-:W-:Y:S05]  /*47b0*/  @P0 BRA `(.L_x_1042) ;  /* 0x0000000800a40947 */ /* 0x000fea0003800000 */
[----:B------:R-:W-:Y:S02]  /*47c0*/  HADD2.F32 R5, -RZ, R0.H0_H0 ;  /* 0x20000000ff057230 */ /* 0x000fe40000004100 */
[----:B------:R-:W-:-:S03]  /*47d0*/  IMAD.MOV.U32 R19, RZ, RZ, R22 ;  /* 0x000000ffff137224 */ /* 0x000fc600078e0016 */
[----:B------:R0:W-:Y:S01]  /*47e0*/  STG.E desc[UR36][R2.64], R5 ;  /* 0x0000000502007986 */ /* 0x0001e2000c101924 */
[----:B------:R-:W-:Y:S05]  /*47f0*/  BRA `(.L_x_1037) ;  /* 0x0000000c00447947 */ /* 0x000fea0003800000 */
.L_x_1046:
[----:B------:R0:W-:Y:S01]  /*4800*/  STG.E.U16 desc[UR36][R2.64], R0 ;  /* 0x0000000002007986 */ /* 0x0001e2000c101524 */
[----:B------:R-:W-:Y:S01]  /*4810*/  IMAD.MOV.U32 R19, RZ, RZ, R22 ;  /* 0x000000ffff137224 */ /* 0x000fe200078e0016 */
[----:B------:R-:W-:Y:S06]  /*4820*/  BRA `(.L_x_1037) ;  /* 0x0000000c00387947 */ /* 0x000fec0003800000 */
.L_x_1045:
[----:B------:R-:W-:-:S13]  /*4830*/  ISETP.NE.AND P0, PT, R4, 0x7, PT ;  /* 0x000000070400780c */ /* 0x000fda0003f05270 */
[----:B------:R-:W-:Y:S05]  /*4840*/  @!P0 BRA `(.L_x_1047) ;  /* 0x00000000003c8947 */ /* 0x000fea0003800000 */
[----:B------:R-:W-:-:S13]  /*4850*/  ISETP.NE.AND P0, PT, R4, 0x8, PT ;  /* 0x000000080400780c */ /* 0x000fda0003f05270 */
[----:B------:R-:W-:Y:S05]  /*4860*/  @!P0 BRA `(.L_x_1048) ;  /* 0x00000000001c8947 */ /* 0x000fea0003800000 */
[----:B------:R-:W-:-:S13]  /*4870*/  ISETP.NE.AND P0, PT, R4, 0x9, PT ;  /* 0x000000090400780c */ /* 0x000fda0003f05270 */
[----:B------:R-:W-:Y:S05]  /*4880*/  @P0 BRA `(.L_x_1042) ;  /* 0x0000000800700947 */ /* 0x000fea0003800000 */
[----:B------:R-:W-:Y:S02]  /*4890*/  HADD2.F32 R4, -RZ, R0.H0_H0 ;  /* 0x20000000ff047230 */ /* 0x000fe40000004100 */
[----:B------:R-:W-:Y:S02]  /*48a0*/  IMAD.MOV.U32 R5, RZ, RZ, RZ ;  /* 0x000000ffff057224 */ /* 0x000fe400078e00ff */
[----:B------:R-:W-:-:S03]  /*48b0*/  IMAD.MOV.U32 R19, RZ, RZ, R22 ;  /* 0x000000ffff137224 */ /* 0x000fc600078e0016 */
[----:B------:R0:W-:Y:S01]  /*48c0*/  STG.E.64 desc[UR36][R2.64], R4 ;  /* 0x0000000402007986 */ /* 0x0001e2000c101b24 */
[----:B------:R-:W-:Y:S05]  /*48d0*/  BRA `(.L_x_1037) ;  /* 0x0000000c000c7947 */ /* 0x000fea0003800000 */
.L_x_1048:
[----:B------:R-:W-:Y:S02]  /*48e0*/  HADD2.F32 R0, -RZ, R0.H0_H0 ;  /* 0x20000000ff007230 */ /* 0x000fe40000004100 */
[----:B------:R-:W-:-:S03]  /*48f0*/  IMAD.MOV.U32 R19, RZ, RZ, R22 ;  /* 0x000000ffff137224 */ /* 0x000fc600078e0016 */
[----:B------:R-:W-:-:S04]  /*4900*/  F2FP.F16.F32.PACK_AB R0, RZ, R0 ;  /* 0x00000000ff00723e */ /* 0x000fc800000000ff */
[----:B------:R-:W-:-:S05]  /*4910*/  PRMT R0, R0, 0x5410, RZ ;  /* 0x0000541000007816 */ /* 0x000fca00000000ff */
[----:B------:R0:W-:Y:S01]  /*4920*/  STG.E desc[UR36][R2.64], R0 ;  /* 0x0000000002007986 */ /* 0x0001e2000c101924 */
[----:B------:R-:W-:Y:S05]  /*4930*/  BRA `(.L_x_1037) ;  /* 0x0000000800f47947 */ /* 0x000fea0003800000 */
.L_x_1047:
[----:B------:R-:W-:Y:S02]  /*4940*/  HADD2.F32 R4, -RZ, R0.H0_H0 ;  /* 0x20000000ff047230 */ /* 0x000fe40000004100 */
[----:B------:R-:W-:-:S03]  /*4950*/  IMAD.MOV.U32 R19, RZ, RZ, R22 ;  /* 0x000000ffff137224 */ /* 0x000fc600078e0016 */
[----:B------:R-:W-:-:S06]  /*4960*/  FMUL.FTZ R4, R4, 1 ;  /* 0x3f80000004047820 */ /* 0x000fcc0000410000 */
[----:B------:R-:W0:Y:S02]  /*4970*/  F2F.F64.F32 R4, R4 ;  /* 0x0000000400047310 */ /* 0x000e240000201800 */
[----:B0-----:R0:W-:Y:S01]  /*4980*/  STG.E.64 desc[UR36][R2.64], R4 ;  /* 0x0000000402007986 */ /* 0x0011e2000c101b24 */
[----:B------:R-:W-:Y:S05]  /*4990*/  BRA `(.L_x_1037) ;  /* 0x0000000800dc7947 */ /* 0x000fea0003800000 */
.L_x_1038:
        /* <DEDUP_REMOVED lines=10> */
[----:B------:R-:W-:-:S04]  /*4a40*/  FSETP.NEU.FTZ.AND P0, PT, R0, RZ, PT ;  /* 0x000000ff0000720b */ /* 0x000fc80003f1d000 */
[----:B------:R-:W-:-:S05]  /*4a50*/  SEL R5, RZ, 0x1, !P0 ;  /* 0x00000001ff057807 */ /* 0x000fca0004000000 */
[----:B------:R0:W-:Y:S01]  /*4a60*/  STG.E.U8 desc[UR36][R2.64], R5 ;  /* 0x0000000502007986 */ /* 0x0001e2000c101124 */
[----:B------:R-:W-:Y:S05]  /*4a70*/  BRA `(.L_x_1037) ;  /* 0x0000000800a47947 */ /* 0x000fea0003800000 */
.L_x_1051:
[----:B------:R-:W-:Y:S01]  /*4a80*/  HADD2.F32 R0, -RZ, R0.H0_H0 ;  /* 0x20000000ff007230 */ /* 0x000fe20000004100 */
[----:B------:R-:W-:Y:S01]  /*4a90*/  CS2R R6, SRZ ;  /* 0x0000000000067805 */ /* 0x000fe2000001ff00 */
[----:B------:R-:W-:-:S03]  /*4aa0*/  IMAD.MOV.U32 R19, RZ, RZ, R22 ;  /* 0x000000ffff137224 */ /* 0x000fc600078e0016 */
[----:B------:R-:W-:-:S04]  /*4ab0*/  FMUL.FTZ R0, R0, 1 ;  /* 0x3f80000000007820 */ /* 0x000fc80000410000 */
[----:B------:R-:W0:Y:S02]  /*4ac0*/  F2F.F64.F32 R4, R0 ;  /* 0x0000000000047310 */ /* 0x000e240000201800 */
[----:B0-----:R4:W-:Y:S01]  /*4ad0*/  STG.E.128 desc[UR36][R2.64], R4 ;  /* 0x0000000402007986 */ /* 0x0019e2000c101d24 */
[----:B------:R-:W-:Y:S05]  /*4ae0*/  BRA `(.L_x_1037) ;  /* 0x0000000800887947 */ /* 0x000fea0003800000 */
.L_x_1050:
[----:B------:R-:W-:-:S13]  /*4af0*/  ISETP.NE.AND P0, PT, R4, 0xf, PT ;  /* 0x0000000f0400780c */ /* 0x000fda0003f05270 */
[----:B------:R-:W-:Y:S05]  /*4b00*/  @!P0 BRA `(.L_x_1052) ;  /* 0x0000000000a88947 */ /* 0x000fea0003800000 */
[----:B------:R-:W-:-:S13]  /*4b10*/  ISETP.NE.AND P0, PT, R4, 0x17, PT ;  /* 0x000000170400780c */ /* 0x000fda0003f05270 */
[----:B------:R-:W-:Y:S05]  /*4b20*/  @!P0 BRA `(.L_x_1053) ;  /* 0x0000000000508947 */ /* 0x000fea0003800000 */
[----:B------:R-:W-:-:S13]  /*4b30*/  ISETP.NE.AND P0, PT, R4, 0x18, PT ;  /* 0x000000180400780c */ /* 0x000fda0003f05270 */
[----:B------:R-:W-:Y:S05]  /*4b40*/  @P0 BRA `(.L_x_1042) ;  /* 0x0000000400c00947 */ /* 0x000fea0003800000 */
        /* <DEDUP_REMOVED lines=13> */
.L_x_1055:
[----:B------:R-:W-:Y:S05]  /*4c20*/  BSYNC.RECONVERGENT B0 ;  /* 0x0000000000007941 */ /* 0x000fea0003800200 */
.L_x_1054:
[----:B------:R-:W-:Y:S01]  /*4c30*/  LOP3.LUT R5, R0, 0x80, R5, 0xf8, !PT ;  /* 0x0000008000057812 */ /* 0x000fe200078ef805 */
[----:B------:R-:W-:-:S04]  /*4c40*/  IMAD.MOV.U32 R19, RZ, RZ, R22 ;  /* 0x000000ffff137224 */ /* 0x000fc800078e0016 */
[----:B------:R3:W-:Y:S01]  /*4c50*/  STG.E.U8 desc[UR36][R2.64], R5 ;  /* 0x0000000502007986 */ /* 0x0007e2000c101124 */
[----:B------:R-:W-:Y:S05]  /*4c60*/  BRA `(.L_x_1037) ;  /* 0x0000000800287947 */ /* 0x000fea0003800000 */
.L_x_1053:
        /* <DEDUP_REMOVED lines=15> */
.L_x_1057:
[----:B------:R-:W-:Y:S05]  /*4d60*/  BSYNC.RECONVERGENT B0 ;  /* 0x0000000000007941 */ /* 0x000fea0003800200 */
.L_x_1056:
[----:B------:R-:W-:Y:S01]  /*4d70*/  LOP3.LUT R5, R0, 0x80, R5, 0xf8, !PT ;  /* 0x0000008000057812 */ /* 0x000fe200078ef805 */
[----:B------:R-:W-:-:S04]  /*4d80*/  IMAD.MOV.U32 R19, RZ, RZ, R22 ;  /* 0x000000ffff137224 */ /* 0x000fc800078e0016 */
[----:B------:R2:W-:Y:S01]  /*4d90*/  STG.E.U8 desc[UR36][R2.64], R5 ;  /* 0x0000000502007986 */ /* 0x0005e2000c101124 */
[----:B------:R-:W-:Y:S05]  /*4da0*/  BRA `(.L_x_1037) ;  /* 0x0000000400d87947 */ /* 0x000fea0003800000 */
.L_x_1052:
[----:B------:R-:W-:Y:S02]  /*4db0*/  HADD2.F32 R0, -RZ, R0.H0_H0 ;  /* 0x20000000ff007230 */ /* 0x000fe40000004100 */
[----:B------:R-:W-:-:S03]  /*4dc0*/  IMAD.MOV.U32 R19, RZ, RZ, R22 ;  /* 0x000000ffff137224 */ /* 0x000fc600078e0016 */
[----:B------:R-:W-:-:S05]  /*4dd0*/  F2FP.BF16.F32.PACK_AB R0, RZ, R0 ;  /* 0x00000000ff00723e */ /* 0x000fca00000010ff */
[----:B------:R1:W-:Y:S01]  /*4de0*/  STG.E.U16 desc[UR36][R2.64], R0 ;  /* 0x0000000002007986 */ /* 0x0003e2000c101524 */
[----:B------:R-:W-:Y:S05]  /*4df0*/  BRA `(.L_x_1037) ;  /* 0x0000000400c47947 */ /* 0x000fea0003800000 */
.L_x_1049:
        /* <DEDUP_REMOVED lines=10> */
[----:B------:R-:W0:Y:S02]  /*4ea0*/  F2I.FTZ.U32.TRUNC.NTZ R5, R5 ;  /* 0x0000000500057305 */ /* 0x000e24000021f000 */
[----:B0-----:R0:W-:Y:S01]  /*4eb0*/  STG.E.U16 desc[UR36][R2.64], R5 ;  /* 0x0000000502007986 */ /* 0x0011e2000c101524 */
[----:B------:R-:W-:Y:S05]  /*4ec0*/  BRA `(.L_x_1037) ;  /* 0x0000000400907947 */ /* 0x000fea0003800000 */
.L_x_1060:
        /* <DEDUP_REMOVED lines=13> */
.L_x_1063:
[----:B------:R-:W-:-:S04]  /*4fa0*/  SHF.R.U32.HI R0, RZ, 0x14, R5 ;  /* 0x00000014ff007819 */ /* 0x000fc80000011605 */
[----:B------:R-:W-:-:S04]  /*4fb0*/  LOP3.LUT R0, R0, 0x1, RZ, 0xc0, !PT ;  /* 0x0000000100007812 */ /* 0x000fc800078ec0ff */
[----:B------:R-:W-:-:S04]  /*4fc0*/  IADD3 R0, PT, PT, R5, 0x487ffff, R0 ;  /* 0x0487ffff05007810 */ /* 0x000fc80007ffe000 */
[----:B------:R-:W-:-:S04]  /*4fd0*/  SHF.R.U32.HI R0, RZ, 0x14, R0 ;  /* 0x00000014ff007819 */ /* 0x000fc80000011600 */
[----:B------:R-:W-:-:S07]  /*4fe0*/  LOP3.LUT R4, R0, 0xff, RZ, 0xc0, !PT ;  /* 0x000000ff00047812 */ /* 0x000fce00078ec0ff */
.L_x_1064:
[----:B------:R-:W-:-:S04]  /*4ff0*/  SHF.R.U32.HI R5, RZ, 0x18, R5 ;  /* 0x00000018ff057819 */ /* 0x000fc80000011605 */
[----:B------:R-:W-:-:S04]  /*5000*/  LOP3.LUT R4, R4, 0x80, R5, 0xf8, !PT ;  /* 0x0000008004047812 */ /* 0x000fc800078ef805 */
[----:B------:R-:W-:-:S07]  /*5010*/  PRMT R0, R4, 0x7610, R0 ;  /* 0x0000761004007816 */ /* 0x000fce0000000000 */
.L_x_1062:
[----:B------:R-:W-:Y:S05]  /*5020*/  BSYNC.RECONVERGENT B0 ;  /* 0x0000000000007941 */ /* 0x000fea0003800200 */
.L_x_1061:
[----:B------:R0:W-:Y:S01]  /*5030*/  STG.E.U8 desc[UR36][R2.64], R0 ;  /* 0x0000000002007986 */ /* 0x0001e2000c101124 */
[----:B------:R-:W-:Y:S01]  /*5040*/  IMAD.MOV.U32 R19, RZ, RZ, R22 ;  /* 0x000000ffff137224 */ /* 0x000fe200078e0016 */
[----:B------:R-:W-:Y:S06]  /*5050*/  BRA `(.L_x_1037) ;  /* 0x00000004002c7947 */ /* 0x000fec0003800000 */
.L_x_1059:
        /* <DEDUP_REMOVED lines=13> */
.L_x_1067:
[----:B------:R-:W-:-:S04]  /*5130*/  SHF.R.U32.HI R0, RZ, 0x15, R5 ;  /* 0x00000015ff007819 */ /* 0x000fc80000011605 */
[----:B------:R-:W-:-:S04]  /*5140*/  LOP3.LUT R0, R0, 0x1, RZ, 0xc0, !PT ;  /* 0x0000000100007812 */ /* 0x000fc800078ec0ff */
[----:B------:R-:W-:-:S04]  /*5150*/  IADD3 R0, PT, PT, R5, 0x88fffff, R0 ;  /* 0x088fffff05007810 */ /* 0x000fc80007ffe000 */
[----:B------:R-:W-:-:S04]  /*5160*/  SHF.R.U32.HI R0, RZ, 0x15, R0 ;  /* 0x00000015ff007819 */ /* 0x000fc80000011600 */
[----:B------:R-:W-:-:S07]  /*5170*/  LOP3.LUT R4, R0, 0xff, RZ, 0xc0, !PT ;  /* 0x000000ff00047812 */ /* 0x000fce00078ec0ff */
.L_x_1068:
[----:B------:R-:W-:-:S04]  /*5180*/  SHF.R.U32.HI R5, RZ, 0x18, R5 ;  /* 0x00000018ff057819 */ /* 0x000fc80000011605 */
[----:B------:R-:W-:-:S04]  /*5190*/  LOP3.LUT R4, R4, 0x80, R5, 0xf8, !PT ;  /* 0x0000008004047812 */ /* 0x000fc800078ef805 */
[----:B------:R-:W-:-:S07]  /*51a0*/  PRMT R0, R4, 0x7610, R0 ;  /* 0x0000761004007816 */ /* 0x000fce0000000000 */
.L_x_1066:
[----:B------:R-:W-:Y:S05]  /*51b0*/  BSYNC.RECONVERGENT B0 ;  /* 0x0000000000007941 */ /* 0x000fea0003800200 */
.L_x_1065:
[----:B------:R0:W-:Y:S01]  /*51c0*/  STG.E.U8 desc[UR36][R2.64], R0 ;  /* 0x0000000002007986 */ /* 0x0001e2000c101124 */
[----:B------:R-:W-:Y:S01]  /*51d0*/  IMAD.MOV.U32 R19, RZ, RZ, R22 ;  /* 0x000000ffff137224 */ /* 0x000fe200078e0016 */
[----:B------:R-:W-:Y:S06]  /*51e0*/  BRA `(.L_x_1037) ;  /* 0x0000000000c87947 */ /* 0x000fec0003800000 */
.L_x_1058:
[----:B------:R-:W-:-:S13]  /*51f0*/  ISETP.NE.AND P0, PT, R4, 0x1c, PT ;  /* 0x0000001c0400780c */ /* 0x000fda0003f05270 */
[----:B------:R-:W-:Y:S05]  /*5200*/  @!P0 BRA `(.L_x_1069) ;  /* 0x0000000000b08947 */ /* 0x000fea0003800000 */
[----:B------:R-:W-:-:S13]  /*5210*/  ISETP.NE.AND P0, PT, R4, 0x1d, PT ;  /* 0x0000001d0400780c */ /* 0x000fda0003f05270 */
[----:B------:R-:W-:Y:S05]  /*5220*/  @!P0 BRA `(.L_x_1070) ;  /* 0x0000000000948947 */ /* 0x000fea0003800000 */
[----:B------:R-:W-:-:S13]  /*5230*/  ISETP.NE.AND P0, PT, R4, 0x2c, PT ;  /* 0x0000002c0400780c */ /* 0x000fda0003f05270 */
[----:B------:R-:W-:Y:S05]  /*5240*/  @!P0 BRA `(.L_x_1071) ;  /* 0x0000000000488947 */ /* 0x000fea0003800000 */
.L_x_1042:
        /* <DEDUP_REMOVED lines=16> */
.L_x_1072:
[----:B------:R-:W-:Y:S01]  /*5350*/  IMAD.MOV.U32 R19, RZ, RZ, R22 ;  /* 0x000000ffff137224 */ /* 0x000fe200078e0016 */
[----:B------:R-:W-:Y:S06]  /*5360*/  BRA `(.L_x_1037) ;  /* 0x0000000000687947 */ /* 0x000fec0003800000 */
.L_x_1071:
[----:B------:R-:W-:Y:S02]  /*5370*/  HADD2.F32 R5, -RZ, R0.H0_H0 ;  /* 0x20000000ff057230 */ /* 0x000fe40000004100 */
        /* <DEDUP_REMOVED lines=16> */
.L_x_1070:
[----:B------:R-:W-:Y:S02]  /*5480*/  HADD2.F32 R4, -RZ, R0.H0_H0 ;  /* 0x20000000ff047230 */ /* 0x000fe40000004100 */
[----:B------:R-:W-:-:S04]  /*5490*/  IMAD.MOV.U32 R19, RZ, RZ, R22 ;  /* 0x000000ffff137224 */ /* 0x000fc800078e0016 */
[----:B------:R-:W0:Y:S02]  /*54a0*/  F2I.U64.TRUNC R4, R4 ;  /* 0x0000000400047311 */ /* 0x000e24000020d800 */
[----:B0-----:R0:W-:Y:S01]  /*54b0*/  STG.E.64 desc[UR36][R2.64], R4 ;  /* 0x0000000402007986 */ /* 0x0011e2000c101b24 */
[----:B------:R-:W-:Y:S05]  /*54c0*/  BRA `(.L_x_1037) ;  /* 0x0000000000107947 */ /* 0x000fea0003800000 */
.L_x_1069:
[----:B------:R-:W-:Y:S02]  /*54d0*/  HADD2.F32 R0, -RZ, R0.H0_H0 ;  /* 0x20000000ff007230 */ /* 0x000fe40000004100 */
[----:B------:R-:W-:Y:S02]  /*54e0*/  IMAD.MOV.U32 R19, RZ, RZ, R22 ;  /* 0x000000ffff137224 */ /* 0x000fe400078e0016 */
[----:B------:R-:W0:Y:S02]  /*54f0*/  F2I.FTZ.U32.TRUNC.NTZ R5, R0 ;  /* 0x0000000000057305 */ /* 0x000e24000021f000 */
[----:B0-----:R0:W-:Y:S03]  /*5500*/  STG.E desc[UR36][R2.64], R5 ;  /* 0x0000000502007986 */ /* 0x0011e6000c101924 */
.L_x_1037:
[----:B------:R-:W-:Y:S05]  /*5510*/  BSYNC.RECONVERGENT B6 ;  /* 0x0000000000067941 */ /* 0x000fea0003800200 */
.L_x_1036:
[----:B------:R-:W-:Y:S01]  /*5520*/  ISETP.GE.AND P0, PT, R19, R17, PT ;  /* 0x000000111300720c */ /* 0x000fe20003f06270 */
[----:B------:R-:W-:-:S12]  /*5530*/  BSSY.RECONVERGENT B6, `(.L_x_1073) ;  /* 0x00001f0000067945 */ /* 0x000fd80003800200 */
[----:B------:R-:W-:Y:S05]  /*5540*/  @P0 BRA `(.L_x_1074) ;  /* 0x0000001c00b80947 */ /* 0x000fea0003800000 */
[----:B------:R-:W5:Y:S01]  /*5550*/  LDCU UR4, c[0x0][0x3a8] ;  /* 0x00007500ff0477ac */ /* 0x000f620008000800 */
[----:B01234-:R-:W0:Y:S01]  /*5560*/  LDC.64 R2, c[0x0][0x388] ;  /* 0x0000e200ff027b82 */ /* 0x01fe220000000a00 */
        /* <DEDUP_REMOVED lines=16> */
[----:B------:R-:W-:-:S06]  /*5670*/  HADD2.F32 R25, -RZ, R25.H0_H0 ;  /* 0x20000019ff197230 */ /* 0x000fcc0000004100 */
[----:B------:R-:W0:Y:S02]  /*5680*/  F2I.FTZ.TRUNC.NTZ R25, R25 ;  /* 0x0000001900197305 */ /* 0x000e24000021f100 */
[----:B0-----:R0:W-:Y:S01]  /*5690*/  STG.E.U8 desc[UR36][R2.64], R25 ;  /* 0x0000001902007986 */ /* 0x0011e2000c101124 */
[----:B------:R-:W-:Y:S05]  /*56a0*/  BRA `(.L_x_1080) ;  /* 0x0000000c007c7947 */ /* 0x000fea0003800000 */
.L_x_1078:
[----:B------:R-:W-:-:S06]  /*56b0*/  HADD2.F32 R5, -RZ, R25.H0_H0 ;  /* 0x20000019ff057230 */ /* 0x000fcc0000004100 */
[----:B------:R-:W0:Y:S02]  /*56c0*/  F2I.S64.TRUNC R4, R5 ;  /* 0x0000000500047311 */ /* 0x000e24000020d900 */
[----:B0-----:R0:W-:Y:S01]  /*56d0*/  STG.E.U8 desc[UR36][R2.64], R4 ;  /* 0x0000000402007986 */ /* 0x0011e2000c101124 */
[----:B------:R-:W-:Y:S05]  /*56e0*/  BRA `(.L_x_1080) ;  /* 0x0000000c006c7947 */ /* 0x000fea0003800000 */
.L_x_1077:
[----:B------:R-:W-:-:S13]  /*56f0*/  ISETP.NE.AND P0, PT, R0, 0x2, PT ;  /* 0x000000020000780c */ /* 0x000fda0003f05270 */
[----:B------:R-:W-:Y:S05]  /*5700*/  @!P0 BRA `(.L_x_1081) ;  /* 0x0000000000308947 */ /* 0x000fea0003800000 */
[----:B------:R-:W-:-:S13]  /*5710*/  ISETP.NE.AND P0, PT, R0, 0x3, PT ;  /* 0x000000030000780c */ /* 0x000fda0003f05270 */
[----:B------:R-:W-:Y:S05]  /*5720*/  @!P0 BRA `(.L_x_1082) ;  /* 0x0000000000188947 */ /* 0x000fea0003800000 */
[----:B------:R-:W-:-:S13]  /*5730*/  ISETP.NE.AND P0, PT, R0, 0x4, PT ;  /* 0x000000040000780c */ /* 0x000fda0003f05270 */
[----:B------:R-:W-:Y:S05]  /*5740*/  @P0 BRA `(.L_x_1079) ;  /* 0x0000000800700947 */ /* 0x000fea0003800000 */
[----:B------:R-:W-:-:S06]  /*5750*/  HADD2.F32 R4, -RZ, R25.H0_H0 ;  /* 0x20000019ff047230 */ /* 0x000fcc0000004100 */
[----:B------:R-:W0:Y:S02]  /*5760*/  F2I.S64.TRUNC R4, R4 ;  /* 0x0000000400047311 */ /* 0x000e24000020d900 */
[----:B0-----:R0:W-:Y:S01]  /*5770*/  STG.E.64 desc[UR36][R2.64], R4 ;  /* 0x0000000402007986 */ /* 0x0011e2000c101b24 */
[----:B------:R-:W-:Y:S05]  /*5780*/  BRA `(.L_x_1080) ;  /* 0x0000000c00447947 */ /* 0x000fea0003800000 */
.L_x_1082:
[----:B------:R-:W-:-:S06]  /*5790*/  HADD2.F32 R25, -RZ, R25.H0_H0 ;  /* 0x20000019ff197230 */ /* 0x000fcc0000004100 */
[----:B------:R-:W0:Y:S02]  /*57a0*/  F2I.FTZ.TRUNC.NTZ R25, R25 ;  /* 0x0000001900197305 */ /* 0x000e24000021f100 */
[----:B0-----:R0:W-:Y:S01]  /*57b0*/  STG.E desc[UR36][R2.64], R25 ;  /* 0x0000001902007986 */ /* 0x0011e2000c101924 */
[----:B------:R-:W-:Y:S05]  /*57c0*/  BRA `(.L_x_1080) ;  /* 0x0000000c00347947 */ /* 0x000fea0003800000 */
.L_x_1081:
[----:B------:R-:W-:-:S06]  /*57d0*/  HADD2.F32 R25, -RZ, R25.H0_H0 ;  /* 0x20000019ff197230 */ /* 0x000fcc0000004100 */
[----:B------:R-:W0:Y:S02]  /*57e0*/  F2I.FTZ.TRUNC.NTZ R25, R25 ;  /* 0x0000001900197305 */ /* 0x000e24000021f100 */
[----:B0-----:R0:W-:Y:S01]  /*57f0*/  STG.E.U16 desc[UR36][R2.64], R25 ;  /* 0x0000001902007986 */ /* 0x0011e2000c101524 */
[----:B------:R-:W-:Y:S05]  /*5800*/  BRA `(.L_x_1080) ;  /* 0x0000000c00247947 */ /* 0x000fea0003800000 */
.L_x_1076:
[----:B------:R-:W-:-:S13]  /*5810*/  ISETP.GT.AND P0, PT, R0, 0x6, PT ;  /* 0x000000060000780c */ /* 0x000fda0003f04270 */
[----:B------:R-:W-:Y:S05]  /*5820*/  @P0 BRA `(.L_x_1083) ;  /* 0x0000000000240947 */ /* 0x000fea0003800000 */
[----:B------:R-:W-:-:S13]  /*5830*/  ISETP.NE.AND P0, PT, R0, 0x5, PT ;  /* 0x000000050000780c */ /* 0x000fda0003f05270 */
[----:B------:R-:W-:Y:S05]  /*5840*/  @!P0 BRA `(.L_x_1084) ;  /* 0x0000000000148947 */ /* 0x000fea0003800000 */
[----:B------:R-:W-:-:S13]  /*5850*/  ISETP.NE.AND P0, PT, R0, 0x6, PT ;  /* 0x000000060000780c */ /* 0x000fda0003f05270 */
[----:B------:R-:W-:Y:S05]  /*5860*/  @P0 BRA `(.L_x_1079) ;  /* 0x0000000800280947 */ /* 0x000fea0003800000 */
[----:B------:R-:W-:-:S05]  /*5870*/  HADD2.F32 R25, -RZ, R25.H0_H0 ;  /* 0x20000019ff197230 */ /* 0x000fca0000004100 */
[----:B------:R0:W-:Y:S01]  /*5880*/  STG.E desc[UR36][R2.64], R25 ;  /* 0x0000001902007986 */ /* 0x0001e2000c101924 */
[----:B------:R-:W-:Y:S05]  /*5890*/  BRA `(.L_x_1080) ;  /* 0x0000000c00007947 */ /* 0x000fea0003800000 */
.L_x_1084:
[----:B------:R0:W-:Y:S01]  /*58a0*/  STG.E.U16 desc[UR36][R2.64], R25 ;  /* 0x0000001902007986 */ /* 0x0001e2000c101524 */
[----:B------:R-:W-:Y:S05]  /*58b0*/  BRA `(.L_x_1080) ;  /* 0x0000000800f87947 */ /* 0x000fea0003800000 */
.L_x_1083:
[----:B------:R-:W-:-:S13]  /*58c0*/  ISETP.NE.AND P0, PT, R0, 0x7, PT ;  /* 0x000000070000780c */ /* 0x000fda0003f05270 */
[----:B------:R-:W-:Y:S05]  /*58d0*/  @!P0 BRA `(.L_x_1085) ;  /* 0x0000000000348947 */ /* 0x000fea0003800000 */
[----:B------:R-:W-:-:S13]  /*58e0*/  ISETP.NE.AND P0, PT, R0, 0x8, PT ;  /* 0x000000080000780c */ /* 0x000fda0003f05270 */
[----:B------:R-:W-:Y:S05]  /*58f0*/  @!P0 BRA `(.L_x_1086) ;  /* 0x0000000000188947 */ /* 0x000fea0003800000 */
[----:B------:R-:W-:-:S13]  /*5900*/  ISETP.NE.AND P0, PT, R0, 0x9, PT ;  /* 0x000000090000780c */ /* 0x000fda0003f05270 */
[----:B------:R-:W-:Y:S05]  /*5910*/  @P0 BRA `(.L_x_1079) ;  /* 0x0000000400fc0947 */ /* 0x000fea0003800000 */
[----:B------:R-:W-:Y:S02]  /*5920*/  HADD2.F32 R4, -RZ, R25.H0_H0 ;  /* 0x20000019ff047230 */ /* 0x000fe40000004100 */
[----:B------:R-:W-:-:S05]  /*5930*/  IMAD.MOV.U32 R5, RZ, RZ, RZ ;  /* 0x000000ffff057224 */ /* 0x000fca00078e00ff */
[----:B------:R0:W-:Y:S01]  /*5940*/  STG.E.64 desc[UR36][R2.64], R4 ;  /* 0x0000000402007986 */ /* 0x0001e2000c101b24 */
[----:B------:R-:W-:Y:S05]  /*5950*/  BRA `(.L_x_1080) ;  /* 0x0000000800d07947 */ /* 0x000fea0003800000 */
.L_x_1086:
[----:B------:R-:W-:-:S05]  /*5960*/  HADD2.F32 R0, -RZ, R25.H0_H0 ;  /* 0x20000019ff007230 */ /* 0x000fca0000004100 */
[----:B------:R-:W-:-:S04]  /*5970*/  F2FP.F16.F32.PACK_AB R0, RZ, R0 ;  /* 0x00000000ff00723e */ /* 0x000fc800000000ff */
[----:B------:R-:W-:-:S05]  /*5980*/  PRMT R0, R0, 0x5410, RZ ;  /* 0x0000541000007816 */ /* 0x000fca00000000ff */
[----:B------:R0:W-:Y:S01]  /*5990*/  STG.E desc[UR36][R2.64], R0 ;  /* 0x0000000002007986 */ /* 0x0001e2000c101924 */
[----:B------:R-:W-:Y:S05]  /*59a0*/  BRA `(.L_x_1080) ;  /* 0x0000000800bc7947 */ /* 0x000fea0003800000 */
.L_x_1085:
[----:B------:R-:W-:-:S05]  /*59b0*/  HADD2.F32 R4, -RZ, R25.H0_H0 ;  /* 0x20000019ff047230 */ /* 0x000fca0000004100 */
[----:B------:R-:W-:-:S06]  /*59c0*/  FMUL.FTZ R4, R4, 1 ;  /* 0x3f80000004047820 */ /* 0x000fcc0000410000 */
[----:B------:R-:W0:Y:S02]  /*59d0*/  F2F.F64.F32 R4, R4 ;  /* 0x0000000400047310 */ /* 0x000e240000201800 */
[----:B0-----:R0:W-:Y:S01]  /*59e0*/  STG.E.64 desc[UR36][R2.64], R4 ;  /* 0x0000000402007986 */ /* 0x0011e2000c101b24 */
[----:B------:R-:W-:Y:S05]  /*59f0*/  BRA `(.L_x_1080) ;  /* 0x0000000800a87947 */ /* 0x000fea0003800000 */
.L_x_1075:
        /* <DEDUP_REMOVED lines=10> */
[----:B------:R-:W-:-:S06]  /*5aa0*/  HADD2.F32 R5, -RZ, R25.H0_H0 ;  /* 0x20000019ff057230 */ /* 0x000fcc0000004100 */
[----:B------:R-:W0:Y:S02]  /*5ab0*/  F2I.FTZ.U32.TRUNC.NTZ R5, R5 ;  /* 0x0000000500057305 */ /* 0x000e24000021f000 */
[----:B0-----:R0:W-:Y:S01]  /*5ac0*/  STG.E.U16 desc[UR36][R2.64], R5 ;  /* 0x0000000502007986 */ /* 0x0011e2000c101524 */
[----:B------:R-:W-:Y:S05]  /*5ad0*/  BRA `(.L_x_1080) ;  /* 0x0000000800707947 */ /* 0x000fea0003800000 */
.L_x_1090:
        /* <DEDUP_REMOVED lines=18> */
.L_x_1093:
[----:B------:R-:W-:-:S04]  /*5c00*/  SHF.R.U32.HI R5, RZ, 0x18, R5 ;  /* 0x00000018ff057819 */ /* 0x000fc80000011605 */
[----:B------:R-:W-:-:S07]  /*5c10*/  LOP3.LUT R0, R0, 0x80, R5, 0xf8, !PT ;  /* 0x0000008000007812 */ /* 0x000fce00078ef805 */
.L_x_1092:
[----:B------:R-:W-:Y:S05]  /*5c20*/  BSYNC.RECONVERGENT B0 ;  /* 0x0000000000007941 */ /* 0x000fea0003800200 */
.L_x_1091:
[----:B------:R0:W-:Y:S01]  /*5c30*/  STG.E.U8 desc[UR36][R2.64], R0 ;  /* 0x0000000002007986 */ /* 0x0001e2000c101124 */
[----:B------:R-:W-:Y:S05]  /*5c40*/  BRA `(.L_x_1080) ;  /* 0x0000000800147947 */ /* 0x000fea0003800000 */
.L_x_1089:
        /* <DEDUP_REMOVED lines=18> */
.L_x_1096:
[----:B------:R-:W-:-:S04]  /*5d70*/  SHF.R.U32.HI R5, RZ, 0x18, R5 ;  /* 0x00000018ff057819 */ /* 0x000fc80000011605 */
[----:B------:R-:W-:-:S07]  /*5d80*/  LOP3.LUT R0, R0, 0x80, R5, 0xf8, !PT ;  /* 0x0000008000007812 */ /* 0x000fce00078ef805 */
.L_x_1095:
[----:B------:R-:W-:Y:S05]  /*5d90*/  BSYNC.RECONVERGENT B0 ;  /* 0x0000000000007941 */ /* 0x000fea0003800200 */
.L_x_1094:
[----:B------:R0:W-:Y:S01]  /*5da0*/  STG.E.U8 desc[UR36][R2.64], R0 ;  /* 0x0000000002007986 */ /* 0x0001e2000c101124 */
[----:B------:R-:W-:Y:S05]  /*5db0*/  BRA `(.L_x_1080) ;  /* 0x0000000400b87947 */ /* 0x000fea0003800000 */
.L_x_1088:
[----:B------:R-:W-:-:S13]  /*5dc0*/  ISETP.NE.AND P0, PT, R0, 0x1c, PT ;  /* 0x0000001c0000780c */ /* 0x000fda0003f05270 */
[----:B------:R-:W-:Y:S05]  /*5dd0*/  @!P0 BRA `(.L_x_1097) ;  /* 0x0000000000608947 */ /* 0x000fea0003800000 */
[----:B------:R-:W-:-:S13]  /*5de0*/  ISETP.NE.AND P0, PT, R0, 0x1d, PT ;  /* 0x0000001d0000780c */ /* 0x000fda0003f05270 */
[----:B------:R-:W-:Y:S05]  /*5df0*/  @!P0 BRA `(.L_x_1098) ;  /* 0x0000000000488947 */ /* 0x000fea0003800000 */
[----:B------:R-:W-:-:S13]  /*5e00*/  ISETP.NE.AND P0, PT, R0, 0x2c, PT ;  /* 0x0000002c0000780c */ /* 0x000fda0003f05270 */
[----:B------:R-:W-:Y:S05]  /*5e10*/  @P0 BRA `(.L_x_1079) ;  /* 0x0000000000bc0947 */ /* 0x000fea0003800000 */
[----:B------:R-:W-:Y:S02]  /*5e20*/  HADD2.F32 R25, -RZ, R25.H0_H0 ;  /* 0x20000019ff197230 */ /* 0x000fe40000004100 */
        /* <DEDUP_REMOVED lines=15> */
.L_x_1098:
[----:B------:R-:W-:-:S06]  /*5f20*/  HADD2.F32 R4, -RZ, R25.H0_H0 ;  /* 0x20000019ff047230 */ /* 0x000fcc0000004100 */
[----:B------:R-:W0:Y:S02]  /*5f30*/  F2I.U64.TRUNC R4, R4 ;  /* 0x0000000400047311 */ /* 0x000e24000020d800 */
[----:B0-----:R0:W-:Y:S01]  /*5f40*/  STG.E.64 desc[UR36][R2.64], R4 ;  /* 0x0000000402007986 */ /* 0x0011e2000c101b24 */
[----:B------:R-:W-:Y:S05]  /*5f50*/  BRA `(.L_x_1080) ;  /* 0x0000000400507947 */ /* 0x000fea0003800000 */
.L_x_1097:
[----:B------:R-:W-:-:S06]  /*5f60*/  HADD2.F32 R25, -RZ, R25.H0_H0 ;  /* 0x20000019ff197230 */ /* 0x000fcc0000004100 */
[----:B------:R-:W0:Y:S02]  /*5f70*/  F2I.FTZ.U32.TRUNC.NTZ R25, R25 ;  /* 0x0000001900197305 */ /* 0x000e24000021f000 */
[----:B0-----:R0:W-:Y:S01]  /*5f80*/  STG.E desc[UR36][R2.64], R25 ;  /* 0x0000001902007986 */ /* 0x0011e2000c101924 */
[----:B------:R-:W-:Y:S05]  /*5f90*/  BRA `(.L_x_1080) ;  /* 0x0000000400407947 */ /* 0x000fea0003800000 */
.L_x_1087:
[----:B------:R-:W-:-:S13]  /*5fa0*/  ISETP.GT.AND P0, PT, R0, 0xe, PT ;  /* 0x0000000e0000780c */ /* 0x000fda0003f04270 */
[----:B------:R-:W-:Y:S05]  /*5fb0*/  @P0 BRA `(.L_x_1099) ;  /* 0x00000000003c0947 */ /* 0x000fea0003800000 */
[----:B------:R-:W-:-:S13]  /*5fc0*/  ISETP.NE.AND P0, PT, R0, 0xa, PT ;  /* 0x0000000a0000780c */ /* 0x000fda0003f05270 */
[----:B------:R-:W-:Y:S05]  /*5fd0*/  @!P0 BRA `(.L_x_1100) ;  /* 0x00000000001c8947 */ /* 0x000fea0003800000 */
[----:B------:R-:W-:-:S13]  /*5fe0*/  ISETP.NE.AND P0, PT, R0, 0xb, PT ;  /* 0x0000000b0000780c */ /* 0x000fda0003f05270 */
[----:B------:R-:W-:Y:S05]  /*5ff0*/  @P0 BRA `(.L_x_1079) ;  /* 0x0000000000440947 */ /* 0x000fea0003800000 */
[----:B------:R-:W-:-:S05]  /*6000*/  HADD2.F32 R25, -RZ, R25.H0_H0 ;  /* 0x20000019ff197230 */ /* 0x000fca0000004100 */
[----:B------:R-:W-:-:S04]  /*6010*/  FSETP.NEU.FTZ.AND P0, PT, R25, RZ, PT ;  /* 0x000000ff1900720b */ /* 0x000fc80003f1d000 */
[----:B------:R-:W-:-:S05]  /*6020*/  SEL R5, RZ, 0x1, !P0 ;  /* 0x00000001ff057807 */ /* 0x000fca0004000000 */
[----:B------:R1:W-:Y:S01]  /*6030*/  STG.E.U8 desc[UR36][R2.64], R5 ;  /* 0x0000000502007986 */ /* 0x0003e2000c101124 */
[----:B------:R-:W-:Y:S05]  /*6040*/  BRA `(.L_x_1080) ;  /* 0x0000000400147947 */ /* 0x000fea0003800000 */
.L_x_1100:
[----:B------:R-:W-:Y:S01]  /*6050*/  HADD2.F32 R25, -RZ, R25.H0_H0 ;  /* 0x20000019ff197230 */ /* 0x000fe20000004100 */
[----:B------:R-:W-:-:S04]  /*6060*/  CS2R R6, SRZ ;  /* 0x0000000000067805 */ /* 0x000fc8000001ff00 */
[----:B------:R-:W-:-:S06]  /*6070*/  FMUL.FTZ R4, R25, 1 ;  /* 0x3f80000019047820 */ /* 0x000fcc0000410000 */
[----:B------:R-:W0:Y:S02]  /*6080*/  F2F.F64.F32 R4, R4 ;  /* 0x0000000400047310 */ /* 0x000e240000201800 */
[----:B0-----:R0:W-:Y:S01]  /*6090*/  STG.E.128 desc[UR36][R2.64], R4 ;  /* 0x0000000402007986 */ /* 0x0011e2000c101d24 */
[----:B------:R-:W-:Y:S05]  /*60a0*/  BRA `(.L_x_1080) ;  /* 0x0000000000fc7947 */ /* 0x000fea0003800000 */
.L_x_1099:
[----:B------:R-:W-:-:S13]  /*60b0*/  ISETP.NE.AND P0, PT, R0, 0xf, PT ;  /* 0x0000000f0000780c */ /* 0x000fda0003f05270 */
[----:B------:R-:W-:Y:S05]  /*60c0*/  @!P0 BRA `(.L_x_1101) ;  /* 0x0000000000e88947 */ /* 0x000fea0003800000 */
[----:B------:R-:W-:-:S13]  /*60d0*/  ISETP.NE.AND P0, PT, R0, 0x17, PT ;  /* 0x000000170000780c */ /* 0x000fda0003f05270 */
[----:B------:R-:W-:Y:S05]  /*60e0*/  @!P0 BRA `(.L_x_1102) ;  /* 0x0000000000908947 */ /* 0x000fea0003800000 */
[----:B------:R-:W-:-:S13]  /*60f0*/  ISETP.NE.AND P0, PT, R0, 0x18, PT ;  /* 0x000000180000780c */ /* 0x000fda0003f05270 */
[----:B------:R-:W-:Y:S05]  /*6100*/  @!P0 BRA `(.L_x_1103) ;  /* 0x0000000000448947 */ /* 0x000fea0003800000 */
.L_x_1079:
        /* <DEDUP_REMOVED lines=16> */
.L_x_1104:
[----:B------:R-:W-:Y:S05]  /*6210*/  BRA `(.L_x_1080) ;  /* 0x0000000000a07947 */ /* 0x000fea0003800000 */
.L_x_1103:
        /* <DEDUP_REMOVED lines=13> */
.L_x_1106:
[----:B------:R-:W-:Y:S05]  /*62f0*/  BSYNC.RECONVERGENT B0 ;  /* 0x0000000000007941 */ /* 0x000fea0003800200 */
.L_x_1105:
[----:B------:R-:W-:-:S05]  /*6300*/  LOP3.LUT R5, R0, 0x80, R5, 0xf8, !PT ;  /* 0x0000008000057812 */ /* 0x000fca00078ef805 */
[----:B------:R3:W-:Y:S01]  /*6310*/  STG.E.U8 desc[UR36][R2.64], R5 ;  /* 0x0000000502007986 */ /* 0x0007e2000c101124 */
[----:B------:R-:W-:Y:S05]  /*6320*/  BRA `(.L_x_1080) ;  /* 0x00000000005c7947 */ /* 0x000fea0003800000 */
.L_x_1102:
        /* <DEDUP_REMOVED lines=12> */
.L_x_1108:
[----:B------:R-:W-:Y:S01]  /*63f0*/  IMAD.MOV.U32 R0, RZ, RZ, 0x7f ;  /* 0x0000007fff007424 */ /* 0x000fe200078e00ff */
[----:B------:R-:W-:-:S04]  /*6400*/  ISETP.GT.U32.AND P0, PT, R4, 0x7f800000, PT ;  /* 0x7f8000000400780c */ /* 0x000fc80003f04070 */
[----:B------:R-:W-:-:S09]  /*6410*/  SEL R0, R0, 0x7c, P0 ;  /* 0x0000007c00007807 */ /* 0x000fd20000000000 */
.L_x_1109:
[----:B------:R-:W-:Y:S05]  /*6420*/  BSYNC.RECONVERGENT B0 ;  /* 0x0000000000007941 */ /* 0x000fea0003800200 */
.L_x_1107:
[----:B------:R-:W-:-:S04]  /*6430*/  SHF.R.U32.HI R5, RZ, 0x18, R5 ;  /* 0x00000018ff057819 */ /* 0x000fc80000011605 */
[----:B------:R-:W-:-:S05]  /*6440*/  LOP3.LUT R5, R0, 0x80, R5, 0xf8, !PT ;  /* 0x0000008000057812 */ /* 0x000fca00078ef805 */
[----:B------:R2:W-:Y:S01]  /*6450*/  STG.E.U8 desc[UR36][R2.64], R5 ;  /* 0x0000000502007986 */ /* 0x0005e2000c101124 */
[----:B------:R-:W-:Y:S05]  /*6460*/  BRA `(.L_x_1080) ;  /* 0x00000000000c7947 */ /* 0x000fea0003800000 */
.L_x_1101:
[----:B------:R-:W-:-:S05]  /*6470*/  HADD2.F32 R0, -RZ, R25.H0_H0 ;  /* 0x20000019ff007230 */ /* 0x000fca0000004100 */
[----:B------:R-:W-:-:S05]  /*6480*/  F2FP.BF16.F32.PACK_AB R0, RZ, R0 ;  /* 0x00000000ff00723e */ /* 0x000fca00000010ff */
[----:B------:R4:W-:Y:S02]  /*6490*/  STG.E.U16 desc[UR36][R2.64], R0 ;  /* 0x0000000002007986 */ /* 0x0009e4000c101524 */
.L_x_1080:
[----:B------:R-:W-:-:S05]  /*64a0*/  VIADD R19, R19, 0x80 ;  /* 0x0000008013137836 */ /* 0x000fca0000000000 */
[----:B------:R-:W-:-:S13]  /*64b0*/  ISETP.GE.AND P0, PT, R19, R17, PT ;  /* 0x000000111300720c */ /* 0x000fda0003f06270 */
        /* <DEDUP_REMOVED lines=19> */
[----:B------:R-:W-:-:S04]  /*65f0*/  HADD2.F32 R24, -RZ, R24.H0_H0 ;  /* 0x20000018ff187230 */ /* 0x000fc80000004100 */
[----:B------:R-:W0:Y:S02]  /*6600*/  F2I.FTZ.TRUNC.NTZ R5, R24 ;  /* 0x0000001800057305 */ /* 0x000e24000021f100 */
[----:B0-----:R3:W-:Y:S01]  /*6610*/  STG.E.U8 desc[UR36][R2.64], R5 ;  /* 0x0000000502007986 */ /* 0x0017e2000c101124 */
[----:B------:R-:W-:Y:S05]  /*6620*/  BRA `(.L_x_1115) ;  /* 0x0000000c007c7947 */ /* 0x000fea0003800000 */
.L_x_1113:
[----:B------:R-:W-:-:S06]  /*6630*/  HADD2.F32 R5, -RZ, R24.H0_H0 ;  /* 0x20000018ff057230 */ /* 0x000fcc0000004100 */
[----:B------:R-:W0:Y:S02]  /*6640*/  F2I.S64.TRUNC R4, R5 ;  /* 0x0000000500047311 */ /* 0x000e24000020d900 */
[----:B0-----:R4:W-:Y:S01]  /*6650*/  STG.E.U8 desc[UR36][R2.64], R4 ;  /* 0x0000000402007986 */ /* 0x0019e2000c101124 */
[----:B------:R-:W-:Y:S05]  /*6660*/  BRA `(.L_x_1115) ;  /* 0x0000000c006c7947 */ /* 0x000fea0003800000 */
.L_x_1112:
        /* <DEDUP_REMOVED lines=10> */
.L_x_1117:
[----:B------:R-:W-:-:S04]  /*6710*/  HADD2.F32 R24, -RZ, R24.H0_H0 ;  /* 0x20000018ff187230 */ /* 0x000fc80000004100 */
[----:B------:R-:W0:Y:S02]  /*6720*/  F2I.FTZ.TRUNC.NTZ R5, R24 ;  /* 0x0000001800057305 */ /* 0x000e24000021f100 */
[----:B0-----:R2:W-:Y:S01]  /*6730*/  STG.E desc[UR36][R2.64], R5 ;  /* 0x0000000502007986 */ /* 0x0015e2000c101924 */
[----:B------:R-:W-:Y:S05]  /*6740*/  BRA `(.L_x_1115) ;  /* 0x0000000c00347947 */ /* 0x000fea0003800000 */
.L_x_1116:
[----:B------:R-:W-:-:S04]  /*6750*/  HADD2.F32 R24, -RZ, R24.H0_H0 ;  /* 0x20000018ff187230 */ /* 0x000fc80000004100 */
[----:B------:R-:W0:Y:S02]  /*6760*/  F2I.FTZ.TRUNC.NTZ R5, R24 ;  /* 0x0000001800057305 */ /* 0x000e24000021f100 */
[----:B0-----:R0:W-:Y:S01]  /*6770*/  STG.E.U16 desc[UR36][R2.64], R5 ;  /* 0x0000000502007986 */ /* 0x0011e2000c101524 */
[----:B------:R-:W-:Y:S05]  /*6780*/  BRA `(.L_x_1115) ;  /* 0x0000000c00247947 */ /* 0x000fea0003800000 */
.L_x_1111:
        /* <DEDUP_REMOVED lines=9> */
.L_x_1119:
[----:B------:R0:W-:Y:S01]  /*6820*/  STG.E.U16 desc[UR36][R2.64], R24 ;  /* 0x0000001802007986 */ /* 0x0001e2000c101524 */
[----:B------:R-:W-:Y:S05]  /*6830*/  BRA `(.L_x_1115) ;  /* 0x0000000800f87947 */ /* 0x000fea0003800000 */
.L_x_1118:
        /* <DEDUP_REMOVED lines=10> */
.L_x_1121:
[----:B------:R-:W-:-:S05]  /*68e0*/  HADD2.F32 R0, -RZ, R24.H0_H0 ;  /* 0x20000018ff007230 */ /* 0x000fca0000004100 */
[----:B------:R-:W-:-:S04]  /*68f0*/  F2FP.F16.F32.PACK_AB R0, RZ, R0 ;  /* 0x00000000ff00723e */ /* 0x000fc800000000ff */
[----:B------:R-:W-:-:S05]  /*6900*/  PRMT R0, R0, 0x5410, RZ ;  /* 0x0000541000007816 */ /* 0x000fca00000000ff */
[----:B------:R0:W-:Y:S01]  /*6910*/  STG.E desc[UR36][R2.64], R0 ;  /* 0x0000000002007986 */ /* 0x0001e2000c101924 */
[----:B------:R-:W-:Y:S05]  /*6920*/  BRA `(.L_x_1115) ;  /* 0x0000000800bc7947 */ /* 0x000fea0003800000 */
.L_x_1120:
[----:B------:R-:W-:-:S05]  /*6930*/  HADD2.F32 R4, -RZ, R24.H0_H0 ;  /* 0x20000018ff047230 */ /* 0x000fca0000004100 */
[----:B------:R-:W-:-:S06]  /*6940*/  FMUL.FTZ R4, R4, 1 ;  /* 0x3f80000004047820 */ /* 0x000fcc0000410000 */
[----:B------:R-:W0:Y:S02]  /*6950*/  F2F.F64.F32 R4, R4 ;  /* 0x0000000400047310 */ /* 0x000e240000201800 */
[----:B0-----:R0:W-:Y:S01]  /*6960*/  STG.E.64 desc[UR36][R2.64], R4 ;  /* 0x0000000402007986 */ /* 0x0011e2000c101b24 */
[----:B------:R-:W-:Y:S05]  /*6970*/  BRA `(.L_x_1115) ;  /* 0x0000000800a87947 */ /* 0x000fea0003800000 */
.L_x_1110:
        /* <DEDUP_REMOVED lines=14> */
.L_x_1125:
        /* <DEDUP_REMOVED lines=18> */
.L_x_1128:
[----:B------:R-:W-:-:S04]  /*6b80*/  SHF.R.U32.HI R5, RZ, 0x18, R5 ;  /* 0x00000018ff057819 */ /* 0x000fc80000011605 */
[----:B------:R-:W-:-:S07]  /*6b90*/  LOP3.LUT R0, R0, 0x80, R5, 0xf8, !PT ;  /* 0x0000008000007812 */ /* 0x000fce00078ef805 */
.L_x_1127:
[----:B------:R-:W-:Y:S05]  /*6ba0*/  BSYNC.RECONVERGENT B0 ;  /* 0x0000000000007941 */ /* 0x000fea0003800200 */
.L_x_1126:
[----:B------:R0:W-:Y:S01]  /*6bb0*/  STG.E.U8 desc[UR36][R2.64], R0 ;  /* 0x0000000002007986 */ /* 0x0001e2000c101124 */
[----:B------:R-:W-:Y:S05]  /*6bc0*/  BRA `(.L_x_1115) ;  /* 0x0000000800147947 */ /* 0x000fea0003800000 */
.L_x_1124:
        /* <DEDUP_REMOVED lines=18> */
.L_x_1131:
[----:B------:R-:W-:-:S04]  /*6cf0*/  SHF.R.U32.HI R5, RZ, 0x18, R5 ;  /* 0x00000018ff057819 */ /* 0x000fc80000011605 */
[----:B------:R-:W-:-:S07]  /*6d00*/  LOP3.LUT R0, R0, 0x80, R5, 0xf8, !PT ;  /* 0x0000008000007812 */ /* 0x000fce00078ef805 */
.L_x_1130:
[----:B------:R-:W-:Y:S05]  /*6d10*/  BSYNC.RECONVERGENT B0 ;  /* 0x0000000000007941 */ /* 0x000fea0003800200 */
.L_x_1129:
[----:B------:R0:W-:Y:S01]  /*6d20*/  STG.E.U8 desc[UR36][R2.64], R0 ;  /* 0x0000000002007986 */ /* 0x0001e2000c101124 */
[----:B------:R-:W-:Y:S05]  /*6d30*/  BRA `(.L_x_1115) ;  /* 0x0000000400b87947 */ /* 0x000fea0003800000 */
.L_x_1123:
[----:B------:R-:W-:-:S13]  /*6d40*/  ISETP.NE.AND P0, PT, R0, 0x1c, PT ;  /* 0x0000001c0000780c */ /* 0x000fda0003f05270 */
[----:B------:R-:W-:Y:S05]  /*6d50*/  @!P0 BRA `(.L_x_1132) ;  /* 0x0000000000608947 */ /* 0x000fea0003800000 */
[----:B------:R-:W-:-:S13]  /*6d60*/  ISETP.NE.AND P0, PT, R0, 0x1d, PT ;  /* 0x0000001d0000780c */ /* 0x000fda0003f05270 */
[----:B------:R-:W-:Y:S05]  /*6d70*/  @!P0 BRA `(.L_x_1133) ;  /* 0x0000000000488947 */ /* 0x000fea0003800000 */
[----:B------:R-:W-:-:S13]  /*6d80*/  ISETP.NE.AND P0, PT, R0, 0x2c, PT ;  /* 0x0000002c0000780c */ /* 0x000fda0003f05270 */
[----:B------:R-:W-:Y:S05]  /*6d90*/  @P0 BRA `(.L_x_1114) ;  /* 0x0000000000bc0947 */ /* 0x000fea0003800000 */
        /* <DEDUP_REMOVED lines=16> */
.L_x_1133:
[----:B------:R-:W-:-:S06]  /*6ea0*/  HADD2.F32 R4, -RZ, R24.H0_H0 ;  /* 0x20000018ff047230 */ /* 0x000fcc0000004100 */
[----:B------:R-:W0:Y:S02]  /*6eb0*/  F2I.U64.TRUNC R4, R4 ;  /* 0x0000000400047311 */ /* 0x000e24000020d800 */
[----:B0-----:R0:W-:Y:S01]  /*6ec0*/  STG.E.64 desc[UR36][R2.64], R4 ;  /* 0x0000000402007986 */ /* 0x0011e2000c101b24 */
[----:B------:R-:W-:Y:S05]  /*6ed0*/  BRA `(.L_x_1115) ;  /* 0x0000000400507947 */ /* 0x000fea0003800000 */
.L_x_1132:
[----:B------:R-:W-:-:S04]  /*6ee0*/  HADD2.F32 R24, -RZ, R24.H0_H0 ;  /* 0x20000018ff187230 */ /* 0x000fc80000004100 */
[----:B------:R-:W0:Y:S02]  /*6ef0*/  F2I.FTZ.U32.TRUNC.NTZ R5, R24 ;  /* 0x0000001800057305 */ /* 0x000e24000021f000 */
[----:B0-----:R0:W-:Y:S01]  /*6f00*/  STG.E desc[UR36][R2.64], R5 ;  /* 0x0000000502007986 */ /* 0x0011e2000c101924 */
[----:B------:R-:W-:Y:S05]  /*6f10*/  BRA `(.L_x_1115) ;  /* 0x0000000400407947 */ /* 0x000fea0003800000 */
.L_x_1122:
        /* <DEDUP_REMOVED lines=11> */
.L_x_1135:
[----:B------:R-:W-:Y:S01]  /*6fd0*/  HADD2.F32 R24, -RZ, R24.H0_H0 ;  /* 0x20000018ff187230 */ /* 0x000fe20000004100 */
[----:B------:R-:W-:-:S04]  /*6fe0*/  CS2R R6, SRZ ;  /* 0x0000000000067805 */ /* 0x000fc8000001ff00 */
[----:B------:R-:W-:-:S06]  /*6ff0*/  FMUL.FTZ R4, R24, 1 ;  /* 0x3f80000018047820 */ /* 0x000fcc0000410000 */
[----:B------:R-:W0:Y:S02]  /*7000*/  F2F.F64.F32 R4, R4 ;  /* 0x0000000400047310 */ /* 0x000e240000201800 */
[----:B0-----:R0:W-:Y:S01]  /*7010*/  STG.E.128 desc[UR36][R2.64], R4 ;  /* 0x0000000402007986 */ /* 0x0011e2000c101d24 */
[----:B------:R-:W-:Y:S05]  /*7020*/  BRA `(.L_x_1115) ;  /* 0x0000000000fc7947 */ /* 0x000fea0003800000 */
.L_x_1134:
[----:B------:R-:W-:-:S13]  /*7030*/  ISETP.NE.AND P0, PT, R0, 0xf, PT ;  /* 0x0000000f0000780c */ /* 0x000fda0003f05270 */
[----:B------:R-:W-:Y:S05]  /*7040*/  @!P0 BRA `(.L_x_1136) ;  /* 0x0000000000e88947 */ /* 0x000fea0003800000 */
[----:B------:R-:W-:-:S13]  /*7050*/  ISETP.NE.AND P0, PT, R0, 0x17, PT ;  /* 0x000000170000780c */ /* 0x000fda0003f05270 */
[----:B------:R-:W-:Y:S05]  /*7060*/  @!P0 BRA `(.L_x_1137) ;  /* 0x0000000000908947 */ /* 0x000fea0003800000 */
[----:B------:R-:W-:-:S13]  /*7070*/  ISETP.NE.AND P0, PT, R0, 0x18, PT ;  /* 0x000000180000780c */ /* 0x000fda0003f05270 */
[----:B------:R-:W-:Y:S05]  /*7080*/  @!P0 BRA `(.L_x_1138) ;  /* 0x0000000000448947 */ /* 0x000fea0003800000 */
.L_x_1114:
        /* <DEDUP_REMOVED lines=16> */
.L_x_1139:
[----:B------:R-:W-:Y:S05]  /*7190*/  BRA `(.L_x_1115) ;  /* 0x0000000000a07947 */ /* 0x000fea0003800000 */
.L_x_1138:
        /* <DEDUP_REMOVED lines=13> */
.L_x_1141:
[----:B------:R-:W-:Y:S05]  /*7270*/  BSYNC.RECONVERGENT B0 ;  /* 0x0000000000007941 */ /* 0x000fea0003800200 */
.L_x_1140:
[----:B------:R-:W-:-:S05]  /*7280*/  LOP3.LUT R5, R0, 0x80, R5, 0xf8, !PT ;  /* 0x0000008000057812 */ /* 0x000fca00078ef805 */
[----:B------:R0:W-:Y:S01]  /*7290*/  STG.E.U8 desc[UR36][R2.64], R5 ;  /* 0x0000000502007986 */ /* 0x0001e2000c101124 */
[----:B------:R-:W-:Y:S05]  /*72a0*/  BRA `(.L_x_1115) ;  /* 0x00000000005c7947 */ /* 0x000fea0003800000 */
.L_x_1137:
        /* <DEDUP_REMOVED lines=12> */
.L_x_1143:
[----:B------:R-:W-:Y:S01]  /*7370*/  IMAD.MOV.U32 R0, RZ, RZ, 0x7f ;  /* 0x0000007fff007424 */ /* 0x000fe200078e00ff */
[----:B------:R-:W-:-:S04]  /*7380*/  ISETP.GT.U32.AND P0, PT, R4, 0x7f800000, PT ;  /* 0x7f8000000400780c */ /* 0x000fc80003f04070 */
[----:B------:R-:W-:-:S09]  /*7390*/  SEL R0, R0, 0x7c, P0 ;  /* 0x0000007c00007807 */ /* 0x000fd20000000000 */
.L_x_1144:
[----:B------:R-:W-:Y:S05]  /*73a0*/  BSYNC.RECONVERGENT B0 ;  /* 0x0000000000007941 */ /* 0x000fea0003800200 */
.L_x_1142:
[----:B------:R-:W-:-:S04]  /*73b0*/  SHF.R.U32.HI R5, RZ, 0x18, R5 ;  /* 0x00000018ff057819 */ /* 0x000fc80000011605 */
[----:B------:R-:W-:-:S05]  /*73c0*/  LOP3.LUT R5, R0, 0x80, R5, 0xf8, !PT ;  /* 0x0000008000057812 */ /* 0x000fca00078ef805 */
[----:B------:R0:W-:Y:S01]  /*73d0*/  STG.E.U8 desc[UR36][R2.64], R5 ;  /* 0x0000000502007986 */ /* 0x0001e2000c101124 */
[----:B------:R-:W-:Y:S05]  /*73e0*/  BRA `(.L_x_1115) ;  /* 0x00000000000c7947 */ /* 0x000fea0003800000 */
.L_x_1136:
[----:B------:R-:W-:-:S05]  /*73f0*/  HADD2.F32 R0, -RZ, R24.H0_H0 ;  /* 0x20000018ff007230 */ /* 0x000fca0000004100 */
[----:B------:R-:W-:-:S05]  /*7400*/  F2FP.BF16.F32.PACK_AB R0, RZ, R0 ;  /* 0x00000000ff00723e */ /* 0x000fca00000010ff */
[----:B------:R0:W-:Y:S02]  /*7410*/  STG.E.U16 desc[UR36][R2.64], R0 ;  /* 0x0000000002007986 */ /* 0x0001e4000c101524 */
.L_x_1115:
[----:B------:R-:W-:-:S07]  /*7420*/  VIADD R19, R19, 0x80 ;  /* 0x0000008013137836 */ /* 0x000fce0000000000 */
.L_x_1074:
[----:B------:R-:W-:Y:S05]  /*7430*/  BSYNC.RECONVERGENT B6 ;  /* 0x0000000000067941 */ /* 0x000fea0003800200 */
.L_x_1073:
[----:B------:R-:W-:-:S13]  /*7440*/  ISETP.GE.AND P0, PT, R19, R17, PT ;  /* 0x000000111300720c */ /* 0x000fda0003f06270 */
[----:B------:R-:W-:Y:S05]  /*7450*/  @P0 EXIT ;  /* 0x000000000000094d */ /* 0x000fea0003800000 */
[----:B01234-:R-:W0:Y:S01]  /*7460*/  LDC.64 R2, c[0x0][0x388] ;  /* 0x0000e200ff027b82 */ /* 0x01fe220000000a00 */
[----:B------:R-:W1:Y:S01]  /*7470*/  LDCU UR4, c[0x0][0x3a8] ;  /* 0x00007500ff0477ac */ /* 0x000e620008000800 */
[----:B------:R-:W-:Y:S01]  /*7480*/  PRMT R0, R16, 0x9910, RZ ;  /* 0x0000991010007816 */ /* 0x000fe200000000ff */
[----:B------:R-:W-:-:S03]  /*7490*/  IMAD R18, R18, 0x200, R19 ;  /* 0x0000020012127824 */ /* 0x000fc600078e0213 */
[----:B------:R-:W-:Y:S01]  /*74a0*/  ISETP.GT.AND P1, PT, R0, 0x9, PT ;  /* 0x000000090000780c */ /* 0x000fe20003f24270 */
[----:B-1----:R-:W-:-:S05]  /*74b0*/  IMAD R5, R18, UR4, RZ ;  /* 0x0000000412057c24 */ /* 0x002fca000f8e02ff */
        /* <DEDUP_REMOVED lines=13> */
[----:B0-----:R-:W-:Y:S01]  /*7590*/  STG.E.U8 desc[UR36][R2.64], R23 ;  /* 0x0000001702007986 */ /* 0x001fe2000c101124 */
[----:B------:R-:W-:Y:S05]  /*75a0*/  EXIT ;  /* 0x000000000000794d */ /* 0x000fea0003800000 */
.L_x_1148:
[----:B------:R-:W-:-:S06]  /*75b0*/  HADD2.F32 R5, -RZ, R23.H0_H0 ;  /* 0x20000017ff057230 */ /* 0x000fcc0000004100 */
[----:B------:R-:W0:Y:S02]  /*75c0*/  F2I.S64.TRUNC R4, R5 ;  /* 0x0000000500047311 */ /* 0x000e24000020d900 */
[----:B0-----:R-:W-:Y:S01]  /*75d0*/  STG.E.U8 desc[UR36][R2.64], R4 ;  /* 0x0000000402007986 */ /* 0x001fe2000c101124 */
[----:B------:R-:W-:Y:S05]  /*75e0*/  EXIT ;  /* 0x000000000000794d */ /* 0x000fea0003800000 */
.L_x_1147:
        /* <DEDUP_REMOVED lines=8> */
[----:B0-----:R-:W-:Y:S01]  /*7670*/  STG.E.64 desc[UR36][R2.64], R4 ;  /* 0x0000000402007986 */ /* 0x001fe2000c101b24 */
[----:B------:R-:W-:Y:S05]  /*7680*/  EXIT ;  /* 0x000000000000794d */ /* 0x000fea0003800000 */
.L_x_1151:
[----:B------:R-:W-:-:S06]  /*7690*/  HADD2.F32 R23, -RZ, R23.H0_H0 ;  /* 0x20000017ff177230 */ /* 0x000fcc0000004100 */
[----:B------:R-:W0:Y:S02]  /*76a0*/  F2I.FTZ.TRUNC.NTZ R23, R23 ;  /* 0x0000001700177305 */ /* 0x000e24000021f100 */
[----:B0-----:R-:W-:Y:S01]  /*76b0*/  STG.E desc[UR36][R2.64], R23 ;  /* 0x0000001702007986 */ /* 0x001fe2000c101924 */
[----:B------:R-:W-:Y:S05]  /*76c0*/  EXIT ;  /* 0x000000000000794d */ /* 0x000fea0003800000 */
.L_x_1150:
[----:B------:R-:W-:-:S06]  /*76d0*/  HADD2.F32 R23, -RZ, R23.H0_H0 ;  /* 0x20000017ff177230 */ /* 0x000fcc0000004100 */
[----:B------:R-:W0:Y:S02]  /*76e0*/  F2I.FTZ.TRUNC.NTZ R23, R23 ;  /* 0x0000001700177305 */ /* 0x000e24000021f100 */
[----:B0-----:R-:W-:Y:S01]  /*76f0*/  STG.E.U16 desc[UR36][R2.64], R23 ;  /* 0x0000001702007986 */ /* 0x001fe2000c101524 */
[----:B------:R-:W-:Y:S05]  /*7700*/  EXIT ;  /* 0x000000000000794d */ /* 0x000fea0003800000 */
.L_x_1146:
[----:B------:R-:W-:-:S13]  /*7710*/  ISETP.GT.AND P0, PT, R0, 0x6, PT ;  /* 0x000000060000780c */ /* 0x000fda0003f04270 */
[----:B------:R-:W-:Y:S05]  /*7720*/  @P0 BRA `(.L_x_1152) ;  /* 0x0000000000240947 */ /* 0x000fea0003800000 */
[----:B------:R-:W-:-:S13]  /*7730*/  ISETP.NE.AND P0, PT, R0, 0x5, PT ;  /* 0x000000050000780c */ /* 0x000fda0003f05270 */
[----:B------:R-:W-:Y:S05]  /*7740*/  @!P0 BRA `(.L_x_1153) ;  /* 0x0000000000148947 */ /* 0x000fea0003800000 */
[----:B------:R-:W-:-:S13]  /*7750*/  ISETP.NE.AND P0, PT, R0, 0x6, PT ;  /* 0x000000060000780c */ /* 0x000fda0003f05270 */
[----:B------:R-:W-:Y:S05]  /*7760*/  @P0 BRA `(.L_x_1149) ;  /* 0x0000000800280947 */ /* 0x000fea0003800000 */
[----:B------:R-:W-:-:S05]  /*7770*/  HADD2.F32 R23, -RZ, R23.H0_H0 ;  /* 0x20000017ff177230 */ /* 0x000fca0000004100 */
[----:B------:R-:W-:Y:S01]  /*7780*/  STG.E desc[UR36][R2.64], R23 ;  /* 0x0000001702007986 */ /* 0x000fe2000c101924 */
[----:B------:R-:W-:Y:S05]  /*7790*/  EXIT ;  /* 0x000000000000794d */ /* 0x000fea0003800000 */
.L_x_1153:
[----:B------:R-:W-:Y:S01]  /*77a0*/  STG.E.U16 desc[UR36][R2.64], R23 ;  /* 0x0000001702007986 */ /* 0x000fe2000c101524 */
[----:B------:R-:W-:Y:S05]  /*77b0*/  EXIT ;  /* 0x000000000000794d */ /* 0x000fea0003800000 */
.L_x_1152:
        /* <DEDUP_REMOVED lines=8> */
[----:B------:R-:W-:Y:S01]  /*7840*/  STG.E.64 desc[UR36][R2.64], R4 ;  /* 0x0000000402007986 */ /* 0x000fe2000c101b24 */
[----:B------:R-:W-:Y:S05]  /*7850*/  EXIT ;  /* 0x000000000000794d */ /* 0x000fea0003800000 */
.L_x_1155:
[----:B------:R-:W-:-:S05]  /*7860*/  HADD2.F32 R0, -RZ, R23.H0_H0 ;  /* 0x20000017ff007230 */ /* 0x000fca0000004100 */
[----:B------:R-:W-:-:S04]  /*7870*/  F2FP.F16.F32.PACK_AB R0, RZ, R0 ;  /* 0x00000000ff00723e */ /* 0x000fc800000000ff */
[----:B------:R-:W-:-:S05]  /*7880*/  PRMT R0, R0, 0x5410, RZ ;  /* 0x0000541000007816 */ /* 0x000fca00000000ff */
[----:B------:R-:W-:Y:S01]  /*7890*/  STG.E desc[UR36][R2.64], R0 ;  /* 0x0000000002007986 */ /* 0x000fe2000c101924 */
[----:B------:R-:W-:Y:S05]  /*78a0*/  EXIT ;  /* 0x000000000000794d */ /* 0x000fea0003800000 */
.L_x_1154:
[----:B------:R-:W-:-:S05]  /*78b0*/  HADD2.F32 R4, -RZ, R23.H0_H0 ;  /* 0x20000017ff047230 */ /* 0x000fca0000004100 */
[----:B------:R-:W-:-:S06]  /*78c0*/  FMUL.FTZ R4, R4, 1 ;  /* 0x3f80000004047820 */ /* 0x000fcc0000410000 */
[----:B------:R-:W0:Y:S02]  /*78d0*/  F2F.F64.F32 R4, R4 ;  /* 0x0000000400047310 */ /* 0x000e240000201800 */
[----:B0-----:R-:W-:Y:S01]  /*78e0*/  STG.E.64 desc[UR36][R2.64], R4 ;  /* 0x0000000402007986 */ /* 0x001fe2000c101b24 */
[----:B------:R-:W-:Y:S05]  /*78f0*/  EXIT ;  /* 0x000000000000794d */ /* 0x000fea0003800000 */
.L_x_1145:
        /* <DEDUP_REMOVED lines=12> */
[----:B0-----:R-:W-:Y:S01]  /*79c0*/  STG.E.U16 desc[UR36][R2.64], R5 ;  /* 0x0000000502007986 */ /* 0x001fe2000c101524 */
[----:B------:R-:W-:Y:S05]  /*79d0*/  EXIT ;  /* 0x000000000000794d */ /* 0x000fea0003800000 */
.L_x_1159:
        /* <DEDUP_REMOVED lines=18> */
.L_x_1162:
[----:B------:R-:W-:-:S04]  /*7b00*/  SHF.R.U32.HI R5, RZ, 0x18, R5 ;  /* 0x00000018ff057819 */ /* 0x000fc80000011605 */
[----:B------:R-:W-:-:S07]  /*7b10*/  LOP3.LUT R0, R0, 0x80, R5, 0xf8, !PT ;  /* 0x0000008000007812 */ /* 0x000fce00078ef805 */
.L_x_1161:
[----:B------:R-:W-:Y:S05]  /*7b20*/  BSYNC.RECONVERGENT B0 ;  /* 0x0000000000007941 */ /* 0x000fea0003800200 */
.L_x_1160:
[----:B------:R-:W-:Y:S01]  /*7b30*/  STG.E.U8 desc[UR36][R2.64], R0 ;  /* 0x0000000002007986 */ /* 0x000fe2000c101124 */
[----:B------:R-:W-:Y:S05]  /*7b40*/  EXIT ;  /* 0x000000000000794d */ /* 0x000fea0003800000 */
.L_x_1158:
        /* <DEDUP_REMOVED lines=18> */
.L_x_1165:
[----:B------:R-:W-:-:S04]  /*7c70*/  SHF.R.U32.HI R5, RZ, 0x18, R5 ;  /* 0x00000018ff057819 */ /* 0x000fc80000011605 */
[----:B------:R-:W-:-:S07]  /*7c80*/  LOP3.LUT R0, R0, 0x80, R5, 0xf8, !PT ;  /* 0x0000008000007812 */ /* 0x000fce00078ef805 */
.L_x_1164:
[----:B------:R-:W-:Y:S05]  /*7c90*/  BSYNC.RECONVERGENT B0 ;  /* 0x0000000000007941 */ /* 0x000fea0003800200 */
.L_x_1163:
[----:B------:R-:W-:Y:S01]  /*7ca0*/  STG.E.U8 desc[UR36][R2.64], R0 ;  /* 0x0000000002007986 */ /* 0x000fe2000c101124 */
[----:B------:R-:W-:Y:S05]  /*7cb0*/  EXIT ;  /* 0x000000000000794d */ /* 0x000fea0003800000 */
.L_x_1157:
        /* <DEDUP_REMOVED lines=22> */
.L_x_1167:
[----:B------:R-:W-:-:S06]  /*7e20*/  HADD2.F32 R4, -RZ, R23.H0_H0 ;  /* 0x20000017ff047230 */ /* 0x000fcc0000004100 */
[----:B------:R-:W0:Y:S02]  /*7e30*/  F2I.U64.TRUNC R4, R4 ;  /* 0x0000000400047311 */ /* 0x000e24000020d800 */
[----:B0-----:R-:W-:Y:S01]  /*7e40*/  STG.E.64 desc[UR36][R2.64], R4 ;  /* 0x0000000402007986 */ /* 0x001fe2000c101b24 */
[----:B------:R-:W-:Y:S05]  /*7e50*/  EXIT ;  /* 0x000000000000794d */ /* 0x000fea0003800000 */
.L_x_1166:
[----:B------:R-:W-:-:S06]  /*7e60*/  HADD2.F32 R23, -RZ, R23.H0_H0 ;  /* 0x20000017ff177230 */ /* 0x000fcc0000004100 */
[----:B------:R-:W0:Y:S02]  /*7e70*/  F2I.FTZ.U32.TRUNC.NTZ R23, R23 ;  /* 0x0000001700177305 */ /* 0x000e24000021f000 */
[----:B0-----:R-:W-:Y:S01]  /*7e80*/  STG.E desc[UR36][R2.64], R23 ;  /* 0x0000001702007986 */ /* 0x001fe2000c101924 */
[----:B------:R-:W-:Y:S05]  /*7e90*/  EXIT ;  /* 0x000000000000794d */ /* 0x000fea0003800000 */
.L_x_1156:
        /* <DEDUP_REMOVED lines=9> */
[----:B------:R-:W-:Y:S01]  /*7f30*/  STG.E.U8 desc[UR36][R2.64], R5 ;  /* 0x0000000502007986 */ /* 0x000fe2000c101124 */
[----:B------:R-:W-:Y:S05]  /*7f40*/  EXIT ;  /* 0x000000000000794d */ /* 0x000fea0003800000 */
.L_x_1169:
[----:B------:R-:W-:Y:S01]  /*7f50*/  HADD2.F32 R23, -RZ, R23.H0_H0 ;  /* 0x20000017ff177230 */ /* 0x000fe20000004100 */
[----:B------:R-:W-:-:S04]  /*7f60*/  CS2R R6, SRZ ;  /* 0x0000000000067805 */ /* 0x000fc8000001ff00 */
[----:B------:R-:W-:-:S06]  /*7f70*/  FMUL.FTZ R4, R23, 1 ;  /* 0x3f80000017047820 */ /* 0x000fcc0000410000 */
[----:B------:R-:W0:Y:S02]  /*7f80*/  F2F.F64.F32 R4, R4 ;  /* 0x0000000400047310 */ /* 0x000e240000201800 */
[----:B0-----:R-:W-:Y:S01]  /*7f90*/  STG.E.128 desc[UR36][R2.64], R4 ;  /* 0x0000000402007986 */ /* 0x001fe2000c101d24 */
[----:B------:R-:W-:Y:S05]  /*7fa0*/  EXIT ;  /* 0x000000000000794d */ /* 0x000fea0003800000 */
.L_x_1168:
[----:B------:R-:W-:-:S13]  /*7fb0*/  ISETP.NE.AND P0, PT, R0, 0xf, PT ;  /* 0x0000000f0000780c */ /* 0x000fda0003f05270 */
[----:B------:R-:W-:Y:S05]  /*7fc0*/  @!P0 BRA `(.L_x_1170) ;  /* 0x0000000000e88947 */ /* 0x000fea0003800000 */
[----:B------:R-:W-:-:S13]  /*7fd0*/  ISETP.NE.AND P0, PT, R0, 0x17, PT ;  /* 0x000000170000780c */ /* 0x000fda0003f05270 */
[----:B------:R-:W-:Y:S05]  /*7fe0*/  @!P0 BRA `(.L_x_1171) ;  /* 0x0000000000908947 */ /* 0x000fea0003800000 */
[----:B------:R-:W-:-:S13]  /*7ff0*/  ISETP.NE.AND P0, PT, R0, 0x18, PT ;  /* 0x000000180000780c */ /* 0x000fda0003f05270 */
[----:B------:R-:W-:Y:S05]  /*8000*/  @!P0 BRA `(.L_x_1172) ;  /* 0x0000000000448947 */ /* 0x000fea0003800000 */
.L_x_1149:
[----:B------:R-:W-:Y:S01]  /*8010*/  MOV R0, 0x0 ;  /* 0x0000000000007802 */ /* 0x000fe20000000f00 */
[----:B------:R-:W0:Y:S01]  /*8020*/  LDCU.64 UR4, c[0x4][0x158] ;  /* 0x01002b00ff0477ac */ /* 0x000e220008000a00 */
[----:B------:R-:W-:Y:S02]  /*8030*/  IMAD.MOV.U32 R8, RZ, RZ, 0x65 ;  /* 0x00000065ff087424 */ /* 0x000fe400078e00ff */
[----:B------:R1:W2:Y:S01]  /*8040*/  LDC.64 R2, c[0x4][R0] ;  /* 0x0100000000027b82 */ /* 0x0002a20000000a00 */
[----:B------:R-:W3:Y:S01]  /*8050*/  LDCU.64 UR6, c[0x4][0x160] ;  /* 0x01002c00ff0677ac */ /* 0x000ee20008000a00 */
[----:B------:R-:W-:Y:S02]  /*8060*/  IMAD.MOV.U32 R12, RZ, RZ, 0x1 ;  /* 0x00000001ff0c7424 */ /* 0x000fe400078e00ff */
[----:B------:R-:W-:Y:S01]  /*8070*/  IMAD.MOV.U32 R13, RZ, RZ, RZ ;  /* 0x000000ffff0d7224 */ /* 0x000fe200078e00ff */
[----:B------:R-:W4:Y:S01]  /*8080*/  LDCU.64 UR8, c[0x4][0x60] ;  /* 0x01000c00ff0877ac */ /* 0x000f220008000a00 */
[----:B0-----:R-:W-:-:S02]  /*8090*/  IMAD.U32 R4, RZ, RZ, UR4 ;  /* 0x00000004ff047e24 */ /* 0x001fc4000f8e00ff */
[----:B------:R-:W-:Y:S02]  /*80a0*/  IMAD.U32 R5, RZ, RZ, UR5 ;  /* 0x00000005ff057e24 */ /* 0x000fe4000f8e00ff */
[----:B---3--:R-:W-:Y:S02]  /*80b0*/  IMAD.U32 R6, RZ, RZ, UR6 ;  /* 0x00000006ff067e24 */ /* 0x008fe4000f8e00ff */
[----:B------:R-:W-:Y:S02]  /*80c0*/  IMAD.U32 R7, RZ, RZ, UR7 ;  /* 0x00000007ff077e24 */ /* 0x000fe4000f8e00ff */
[----:B----4-:R-:W-:Y:S02]  /*80d0*/  IMAD.U32 R10, RZ, RZ, UR8 ;  /* 0x00000008ff0a7e24 */ /* 0x010fe4000f8e00ff */
[----:B-1----:R-:W-:-:S07]  /*80e0*/  IMAD.U32 R11, RZ, RZ, UR9 ;  /* 0x00000009ff0b7e24 */ /* 0x002fce000f8e00ff */
[----:B------:R-:W-:-:S07]  /*80f0*/  LEPC R20, `(.L_x_1173) ;  /* 0x000000001014794e */ /* 0x000fce0000000000 */
[----:B--2---:R-:W-:Y:S05]  /*8100*/  CALL.ABS.NOINC R2 ;  /* 0x0000000002007343 */ /* 0x004fea0003c00000 */
.L_x_1173:
[----:B------:R-:W-:Y:S05]  /*8110*/  EXIT ;  /* 0x000000000000794d */ /* 0x000fea0003800000 */
.L_x_1172:
        /* <DEDUP_REMOVED lines=13> */
.L_x_1175:
[----:B------:R-:W-:Y:S05]  /*81f0*/  BSYNC.RECONVERGENT B0 ;  /* 0x0000000000007941 */ /* 0x000fea0003800200 */
.L_x_1174:
[----:B------:R-:W-:-:S05]  /*8200*/  LOP3.LUT R5, R0, 0x80, R5, 0xf8, !PT ;  /* 0x0000008000057812 */ /* 0x000fca00078ef805 */
[----:B------:R-:W-:Y:S01]  /*8210*/  STG.E.U8 desc[UR36][R2.64], R5 ;  /* 0x0000000502007986 */ /* 0x000fe2000c101124 */
[----:B------:R-:W-:Y:S05]  /*8220*/  EXIT ;  /* 0x000000000000794d */ /* 0x000fea0003800000 */
.L_x_1171:
        /* <DEDUP_REMOVED lines=12> */
.L_x_1177:
[----:B------:R-:W-:Y:S01]  /*82f0*/  IMAD.MOV.U32 R0, RZ, RZ, 0x7f ;  /* 0x0000007fff007424 */ /* 0x000fe200078e00ff */
[----:B------:R-:W-:-:S04]  /*8300*/  ISETP.GT.U32.AND P0, PT, R4, 0x7f800000, PT ;  /* 0x7f8000000400780c */ /* 0x000fc80003f04070 */
[----:B------:R-:W-:-:S09]  /*8310*/  SEL R0, R0, 0x7c, P0 ;  /* 0x0000007c00007807 */ /* 0x000fd20000000000 */
.L_x_1178:
[----:B------:R-:W-:Y:S05]  /*8320*/  BSYNC.RECONVERGENT B0 ;  /* 0x0000000000007941 */ /* 0x000fea0003800200 */
.L_x_1176:
[----:B------:R-:W-:-:S04]  /*8330*/  SHF.R.U32.HI R5, RZ, 0x18, R5 ;  /* 0x00000018ff057819 */ /* 0x000fc80000011605 */
[----:B------:R-:W-:-:S05]  /*8340*/  LOP3.LUT R5, R0, 0x80, R5, 0xf8, !PT ;  /* 0x0000008000057812 */ /* 0x000fca00078ef805 */
[----:B------:R-:W-:Y:S01]  /*8350*/  STG.E.U8 desc[UR36][R2.64], R5 ;  /* 0x0000000502007986 */ /* 0x000fe2000c101124 */
[----:B------:R-:W-:Y:S05]  /*8360*/  EXIT ;  /* 0x000000000000794d */ /* 0x000fea0003800000 */
.L_x_1170:
[----:B------:R-:W-:-:S05]  /*8370*/  HADD2.F32 R0, -RZ, R23.H0_H0 ;  /* 0x20000017ff007230 */ /* 0x000fca0000004100 */
[----:B------:R-:W-:-:S05]  /*8380*/  F2FP.BF16.F32.PACK_AB R0, RZ, R0 ;  /* 0x00000000ff00723e */ /* 0x000fca00000010ff */
[----:B------:R-:W-:Y:S01]  /*8390*/  STG.E.U16 desc[UR36][R2.64], R0 ;  /* 0x0000000002007986 */ /* 0x000fe2000c101524 */
[----:B------:R-:W-:Y:S05]  /*83a0*/  EXIT ;  /* 0x000000000000794d */ /* 0x000fea0003800000 */
.L_x_1179:
        /* <DEDUP_REMOVED lines=13> */
.L_x_7019:


//--------------------- .text._ZN2at6native18elementwise_kernelILi128ELi4EZNS0_22gpu_kernel_impl_nocastIZZZNS0_16tanh_kernel_cudaERNS_18TensorIteratorBaseEENKUlvE0_clEvENKUlvE1_clEvEUlN3c104HalfEE_EEvS4_RKT_EUliE_EEviT1_ --------------------------
	.section	.text._ZN2at6native18elementwise_kernelILi128ELi4EZNS0_22gpu_kernel_impl_nocastIZZZNS0_16tanh_kernel_cudaERNS_18TensorIteratorBaseEENKUlvE0_clEvENKUlvE1_clEvEUlN3c104HalfEE_EEvS4_RKT_EUliE_EEviT1_,"ax",@progbits
	.align	128
        .global         _ZN2at6native18elementwise_kernelILi128ELi4EZNS0_22gpu_kernel_impl_nocastIZZZNS0_16tanh_kernel_cudaERNS_18TensorIteratorBaseEENKUlvE0_clEvENKUlvE1_clEvEUlN3c104HalfEE_EEvS4_RKT_EUliE_EEviT1_
        .type           _ZN2at6native18elementwise_kernelILi128ELi4EZNS0_22gpu_kernel_impl_nocastIZZZNS0_16tanh_kernel_cudaERNS_18TensorIteratorBaseEENKUlvE0_clEvENKUlvE1_clEvEUlN3c104HalfEE_EEvS4_RKT_EUliE_EEviT1_,@function
        .size           _ZN2at6native18elementwise_kernelILi128ELi4EZNS0_22gpu_kernel_impl_nocastIZZZNS0_16tanh_kernel_cudaERNS_18TensorIteratorBaseEENKUlvE0_clEvENKUlvE1_clEvEUlN3c104HalfEE_EEvS4_RKT_EUliE_EEviT1_,(.L_x_7020 - _ZN2at6native18elementwise_kernelILi128ELi4EZNS0_22gpu_kernel_impl_nocastIZZZNS0_16tanh_kernel_cudaERNS_18TensorIteratorBaseEENKUlvE0_clEvENKUlvE1_clEvEUlN3c104HalfEE_EEvS4_RKT_EUliE_EEviT1_)
        .other          _ZN2at6native18elementwise_kernelILi128ELi4EZNS0_22gpu_kernel_impl_nocastIZZZNS0_16tanh_kernel_cudaERNS_18TensorIteratorBaseEENKUlvE0_clEvENKUlvE1_clEvEUlN3c104HalfEE_EEvS4_RKT_EUliE_EEviT1_,@"STO_CUDA_ENTRY STV_DEFAULT"
_ZN2at6native18elementwise_kernelILi128ELi4EZNS0_22gpu_kernel_impl_nocastIZZZNS0_16tanh_kernel_cudaERNS_18TensorIteratorBaseEENKUlvE0_clEvENKUlvE1_clEvEUlN3c104HalfEE_EEvS4_RKT_EUliE_EEviT1_:
.text._ZN2at6native18elementwise_kernelILi128ELi4EZNS0_22gpu_kernel_impl_nocastIZZZNS0_16tanh_kernel_cudaERNS_18TensorIteratorBaseEENKUlvE0_clEvENKUlvE1_clEvEUlN3c104HalfEE_EEvS4_RKT_EUliE_EEviT1_:
        /* <DEDUP_REMOVED lines=20> */
[----:B--2---:R-:W-:-:S06]  /*0140*/  HADD2.F32 R0, -RZ, R4.H0_H0 ;  /* 0x20000004ff007230 */ /* 0x004fcc0000004100 */
[----:B------:R-:W1:Y:S02]  /*0150*/  MUFU.TANH R0, R0 ;  /* 0x0000000000007308 */ /* 0x000e640000002400 */
[----:B-1----:R-:W-:-:S05]  /*0160*/  F2FP.F16.F32.PACK_AB R2, RZ, R0 ;  /* 0x00000000ff02723e */ /* 0x002fca00000000ff */
[----:B0-----:R0:W-:Y:S01]  /*0170*/  STG.E.U16 desc[UR6][R6.64], R2 ;  /* 0x0000000206007986 */ /* 0x0011e2000c101506 */
[----:B------:R-:W-:Y:S05]  /*0180*/  @P0 BRA `(.L_x_1184) ;  /* 0x0000000000500947 */ /* 0x000fea0003800000 */
[----:B------:R-:W1:Y:S02]  /*0190*/  LDC.64 R4, c[0x0][0x588] ;  /* 0x00016200ff047b82 */ /* 0x000e640000000a00 */
[----:B-1----:R-:W2:Y:S06]  /*01a0*/  LDG.E.U16 R4, desc[UR6][R4.64] ;  /* 0x0000000604047981 */ /* 0x002eac000c1e1500 */
[----:B0-----:R-:W0:Y:S01]  /*01b0*/  LDC.64 R6, c[0x0][0x580] ;  /* 0x00016000ff067b82 */ /* 0x001e220000000a00 */
[----:B------:R-:W-:Y:S01]  /*01c0*/  IADD3 R3, PT, PT, R3, 0x80, RZ ;  /* 0x0000008003037810 */ /* 0x000fe20007ffe0ff */
[----:B--2---:R-:W-:-:S06]  /*01d0*/  HADD2.F32 R0, -RZ, R4.H0_H0 ;  /* 0x20000004ff007230 */ /* 0x004fcc0000004100 */
[----:B------:R-:W1:Y:S02]  /*01e0*/  MUFU.TANH R0, R0 ;  /* 0x0000000000007308 */ /* 0x000e640000002400 */
[----:B-1----:R-:W-:-:S05]  /*01f0*/  F2FP.F16.F32.PACK_AB R2, RZ, R0 ;  /* 0x00000000ff02723e */ /* 0x002fca00000000ff */
[----:B0-----:R0:W-:Y:S02]  /*0200*/  STG.E.U16 desc[UR6][R6.64], R2 ;  /* 0x0000000206007986 */ /* 0x0011e4000c101506 */
.L_x_1183:
[----:B------:R-:W-:-:S13]  /*0210*/  ISETP.GE.AND P0, PT, R3, UR4, PT ;  /* 0x0000000403007c0c */ /* 0x000fda000bf06270 */
[----:B------:R-:W-:Y:S05]  /*0220*/  @P0 BREAK.RELIABLE B1 ;  /* 0x0000000000010942 */ /* 0x000fea0003800100 */
[----:B------:R-:W-:Y:S05]  /*0230*/  @P0 BRA `(.L_x_1184) ;  /* 0x0000000000240947 */ /* 0x000fea0003800000 */
[----:B------:R-:W-:Y:S05]  /*0240*/  BSYNC.RELIABLE B1 ;  /* 0x0000000000017941 */ /* 0x000fea0003800100 */
.L_x_1182:
        /* <DEDUP_REMOVED lines=8> */
.L_x_1184:
[----:B------:R-:W-:Y:S05]  /*02d0*/  BSYNC.RECONVERGENT B0 ;  /* 0x0000000000007941 */ /* 0x000fea0003800200 */
.L_x_1181:
[----:B------:R-:W-:Y:S05]  /*02e0*/  WARPSYNC.ALL ;  /* 0x0000000000007948 */ /* 0x000fea0003800000 */
[----:B------:R-:W-:-:S13]  /*02f0*/  ISETP.GE.AND P0, PT, R3, UR4, PT ;  /* 0x0000000403007c0c */ /* 0x000fda000bf06270 */
[----:B------:R-:W-:Y:S05]  /*0300*/  @P0 EXIT ;  /* 0x000000000000094d */ /* 0x000fea0003800000 */
[----:B01----:R-:W0:Y:S02]  /*0310*/  LDC.64 R2, c[0x0][0x588] ;  /* 0x00016200ff027b82 */ /* 0x003e240000000a00 */
[----:B0-----:R-:W2:Y:S06]  /*0320*/  LDG.E.U16 R2, desc[UR6][R2.64] ;  /* 0x0000000602027981 */ /* 0x001eac000c1e1500 */
[----:B------:R-:W0:Y:S01]  /*0330*/  LDC.64 R4, c[0x0][0x580] ;  /* 0x00016000ff047b82 */ /* 0x000e220000000a00 */
[----:B--2---:R-:W-:-:S06]  /*0340*/  HADD2.F32 R0, -RZ, R2.H0_H0 ;  /* 0x20000002ff007230 */ /* 0x004fcc0000004100 */
[----:B------:R-:W1:Y:S02]  /*0350*/  MUFU.TANH R0, R0 ;  /* 0x0000000000007308 */ /* 0x000e640000002400 */
[----:B-1----:R-:W-:-:S05]  /*0360*/  F2FP.F16.F32.PACK_AB R3, RZ, R0 ;  /* 0x00000000ff03723e */ /* 0x002fca00000000ff */
[----:B0-----:R-:W-:Y:S01]  /*0370*/  STG.E.U16 desc[UR6][R4.64], R3 ;  /* 0x0000000304007986 */ /* 0x001fe2000c101506 */
[----:B------:R-:W-:Y:S05]  /*0380*/  EXIT ;  /* 0x000000000000794d */ /* 0x000fea0003800000 */
.L_x_1180:
[----:B------:R-:W0:Y:S01]  /*0390*/  LDCU UR4, c[0x0][0x380] ;  /* 0x00007000ff0477ac */ /* 0x000e220008000800 */
[----:B------:R-:W-:Y:S01]  /*03a0*/  IADD3 R2, PT, PT, R2, -0x1, RZ ;  /* 0xffffffff02027810 */ /* 0x000fe20007ffe0ff */
[----:B------:R-:W-:Y:S04]  /*03b0*/  BSSY.RECONVERGENT B0, `(.L_x_1185) ;  /* 0x00003ac000007945 */ /* 0x000fe80003800200 */
[----:B------:R-:W-:Y:S01]  /*03c0*/  BSSY.RELIABLE B1, `(.L_x_1186) ;  /* 0x0000275000017945 */ /* 0x000fe20003800100 */
[----:B------:R-:W-:-:S04]  /*03d0*/  VIMNMX.U32 R0, PT, PT, R2, 0x18, PT ;  /* 0x0000001802007848 */ /* 0x000fc80003fe0000 */
[----:B------:R-:W-:Y:S02]  /*03e0*/  IADD3 R0, PT, PT, R0, 0x1, RZ ;  /* 0x0000000100007810 */ /* 0x000fe40007ffe0ff */
        /* <DEDUP_REMOVED lines=300> */
.L_x_1188:
        /* <DEDUP_REMOVED lines=9> */
[----:B--2---:R-:W-:-:S06]  /*1740*/  HADD2.F32 R8, -RZ, R6.H0_H0 ;  /* 0x20000006ff087230 */ /* 0x004fcc0000004100 */
[----:B------:R-:W0:Y:S02]  /*1750*/  MUFU.TANH R8, R8 ;  /* 0x0000000800087308 */ /* 0x000e240000002400 */
[----:B0-----:R-:W-:-:S05]  /*1760*/  F2FP.F16.F32.PACK_AB R7, RZ, R8 ;  /* 0x00000008ff07723e */ /* 0x001fca00000000ff */
[----:B------:R0:W-:Y:S01]  /*1770*/  STG.E.U16 desc[UR6][R4.64], R7 ;  /* 0x0000000704007986 */ /* 0x0001e2000c101506 */
[----:B------:R-:W-:Y:S05]  /*1780*/  @P0 BRA `(.L_x_1189) ;  /* 0x0000002400b80947 */ /* 0x000fea0003800000 */
[----:B------:R-:W1:Y:S01]  /*1790*/  LDCU.64 UR8, c[0x0][0x390] ;  /* 0x00007200ff0877ac */ /* 0x000e620008000a00 */
[----:B0-----:R-:W-:Y:S01]  /*17a0*/  MOV R5, R3 ;  /* 0x0000000300057202 */ /* 0x001fe20000000f00 */
[----:B------:R-:W-:Y:S01]  /*17b0*/  IMAD.MOV.U32 R4, RZ, RZ, RZ ;  /* 0x000000ffff047224 */ /* 0x000fe200078e00ff */
        /* <DEDUP_REMOVED lines=295> */
.L_x_1190:
[----:B------:R-:W0:Y:S02]  /*2a30*/  LDCU.128 UR8, c[0x0][0x580] ;  /* 0x0000b000ff0877ac */ /* 0x000e240008000c00 */
[----:B0-----:R-:W-:-:S04]  /*2a40*/  IADD3 R6, P0, PT, R4, UR10, RZ ;  /* 0x0000000a04067c10 */ /* 0x001fc8000ff1e0ff */
[----:B------:R-:W-:-:S05]  /*2a50*/  IADD3.X R7, PT, PT, RZ, UR11, RZ, P0, !PT ;  /* 0x0000000bff077c10 */ /* 0x000fca00087fe4ff */
[----:B------:R-:W2:Y:S01]  /*2a60*/  LDG.E.U16 R6, desc[UR6][R6.64] ;  /* 0x0000000606067981 */ /* 0x000ea2000c1e1500 */
[----:B------:R-:W-:Y:S02]  /*2a70*/  IADD3 R4, P0, PT, R5, UR8, RZ ;  /* 0x0000000805047c10 */ /* 0x000fe4000ff1e0ff */
[----:B------:R-:W-:Y:S02]  /*2a80*/  IADD3 R3, PT, PT, R3, 0x80, RZ ;  /* 0x0000008003037810 */ /* 0x000fe40007ffe0ff */
[----:B------:R-:W-:Y:S01]  /*2a90*/  IADD3.X R5, PT, PT, RZ, UR9, RZ, P0, !PT ;  /* 0x00000009ff057c10 */ /* 0x000fe200087fe4ff */
[----:B--2---:R-:W-:-:S06]  /*2aa0*/  HADD2.F32 R8, -RZ, R6.H0_H0 ;  /* 0x20000006ff087230 */ /* 0x004fcc0000004100 */
[----:B------:R-:W0:Y:S02]  /*2ab0*/  MUFU.TANH R8, R8 ;  /* 0x0000000800087308 */ /* 0x000e240000002400 */
[----:B0-----:R-:W-:-:S05]  /*2ac0*/  F2FP.F16.F32.PACK_AB R7, RZ, R8 ;  /* 0x00000008ff07723e */ /* 0x001fca00000000ff */
[----:B------:R0:W-:Y:S02]  /*2ad0*/  STG.E.U16 desc[UR6][R4.64], R7 ;  /* 0x0000000704007986 */ /* 0x0001e4000c101506 */
.L_x_1187:
[----:B------:R-:W-:-:S13]  /*2ae0*/  ISETP.GE.AND P0, PT, R3, UR4, PT ;  /* 0x0000000403007c0c */ /* 0x000fda000bf06270 */
[----:B------:R-:W-:Y:S05]  /*2af0*/  @P0 BREAK.RELIABLE B1 ;  /* 0x0000000000010942 */ /* 0x000fea0003800100 */
[----:B------:R-:W-:Y:S05]  /*2b00*/  @P0 BRA `(.L_x_1189) ;  /* 0x0000001000d80947 */ /* 0x000fea0003800000 */
[----:B------:R-:W-:Y:S05]  /*2b10*/  BSYNC.RELIABLE B1 ;  /* 0x0000000000017941 */ /* 0x000fea0003800100 */
.L_x_1186:
[----:B------:R-:W1:Y:S01]  /*2b20*/  LDCU.64 UR8, c[0x0][0x390] ;  /* 0x00007200ff0877ac */ /* 0x000e620008000a00 */
[----:B0-----:R-:W-:Y:S02]  /*2b30*/  MOV R4, RZ ;  /* 0x000000ff00047202 */ /* 0x001fe40000000f00 */
[----:B------:R-:W-:Y:S01]  /*2b40*/  MOV R5, R3 ;  /* 0x0000000300057202 */ /* 0x000fe20000000f00 */
[----:B------:R-:W0:Y:S01]  /*2b50*/  LDCU UR5, c[0x0][0x38c] ;  /* 0x00007180ff0577ac */ /* 0x000e220008000800 */
[----:B------:R-:W-:Y:S01]  /*2b60*/  ISETP.NE.AND P0, PT, R2, RZ, PT ;  /* 0x000000ff0200720c */ /* 0x000fe20003f05270 */
        /* <DEDUP_REMOVED lines=293> */
.L_x_1191:
        /* <DEDUP_REMOVED lines=11> */
.L_x_1189:
[----:B------:R-:W-:Y:S05]  /*3e70*/  BSYNC.RECONVERGENT B0 ;  /* 0x0000000000007941 */ /* 0x000fea0003800200 */
.L_x_1185:
[----:B------:R-:W-:Y:S05]  /*3e80*/  WARPSYNC.ALL ;  /* 0x0000000000007948 */ /* 0x000fea0003800000 */
[----:B------:R-:W-:-:S13]  /*3e90*/  ISETP.GE.AND P0, PT, R3, UR4, PT ;  /* 0x0000000403007c0c */ /* 0x000fda000bf06270 */
[----:B------:R-:W-:Y:S05]  /*3ea0*/  @P0 EXIT ;  /* 0x000000000000094d */ /* 0x000fea0003800000 */
[----:B------:R-:W2:Y:S01]  /*3eb0*/  LDCU.64 UR4, c[0x0][0x390] ;  /* 0x00007200ff0477ac */ /* 0x000ea20008000a00 */
[----:B01----:R-:W-:Y:S01]  /*3ec0*/  MOV R4, RZ ;  /* 0x000000ff00047202 */ /* 0x003fe20000000f00 */
[----:B------:R-:W-:Y:S01]  /*3ed0*/  IMAD.MOV.U32 R5, RZ, RZ, R3 ;  /* 0x000000ffff057224 */ /* 0x000fe200078e0003 */
        /* <DEDUP_REMOVED lines=295> */
.L_x_1192:
[----:B------:R-:W0:Y:S02]  /*5150*/  LDCU.128 UR8, c[0x0][0x580] ;  /* 0x0000b000ff0877ac */ /* 0x000e240008000c00 */
[----:B0-----:R-:W-:-:S04]  /*5160*/  IADD3 R4, P0, PT, R2, UR10, RZ ;  /* 0x0000000a02047c10 */ /* 0x001fc8000ff1e0ff */
[----:B------:R-:W-:-:S05]  /*5170*/  IADD3.X R5, PT, PT, RZ, UR11, RZ, P0, !PT ;  /* 0x0000000bff057c10 */ /* 0x000fca00087fe4ff */
[----:B------:R-:W2:Y:S01]  /*5180*/  LDG.E.U16 R4, desc[UR6][R4.64] ;  /* 0x0000000604047981 */ /* 0x000ea2000c1e1500 */
[----:B------:R-:W-:-:S04]  /*5190*/  IADD3 R2, P0, PT, R3, UR8, RZ ;  /* 0x0000000803027c10 */ /* 0x000fc8000ff1e0ff */
[----:B------:R-:W-:Y:S01]  /*51a0*/  IADD3.X R3, PT, PT, RZ, UR9, RZ, P0, !PT ;  /* 0x00000009ff037c10 */ /* 0x000fe200087fe4ff */
[----:B--2---:R-:W-:-:S06]  /*51b0*/  HADD2.F32 R0, -RZ, R4.H0_H0 ;  /* 0x20000004ff007230 */ /* 0x004fcc0000004100 */
[----:B------:R-:W0:Y:S02]  /*51c0*/  MUFU.TANH R0, R0 ;  /* 0x0000000000007308 */ /* 0x000e240000002400 */
[----:B0-----:R-:W-:-:S05]  /*51d0*/  F2FP.F16.F32.PACK_AB R5, RZ, R0 ;  /* 0x00000000ff05723e */ /* 0x001fca00000000ff */
[----:B------:R-:W-:Y:S01]  /*51e0*/  STG.E.U16 desc[UR6][R2.64], R5 ;  /* 0x0000000502007986 */ /* 0x000fe2000c101506 */
[----:B------:R-:W-:Y:S05]  /*51f0*/  EXIT ;  /* 0x000000000000794d */ /* 0x000fea0003800000 */
.L_x_1193:
        /* <DEDUP_REMOVED lines=16> */
.L_x_7020:


//--------------------- .text._ZN2at6native27unrolled_elementwise_kernelIZZZNS0_16tanh_kernel_cudaERNS_18TensorIteratorBaseEENKUlvE0_clEvENKUlvE1_clEvEUlN3c104HalfEE_St5arrayIPcLm2EELi4E23TrivialOffsetCalculatorILi1EjESD_NS0_6memory15LoadWithoutCastENSE_16StoreWithoutCastEEEviT_T0_T2_T3_T4_T5_ --------------------------
	.section	.text._ZN2at6native27unrolled_elementwise_kernelIZZZNS0_16tanh_kernel_cudaERNS_18TensorIteratorBaseEENKUlvE0_clEvENKUlvE1_clEvEUlN3c104HalfEE_St5arrayIPcLm2EELi4E23TrivialOffsetCalculatorILi1EjESD_NS0_6memory15LoadWithoutCastENSE_16StoreWithoutCastEEEviT_T0_T2_T3_T4_T5_,"ax",@progbits
	.align	128
        .global         _ZN2at6native27unrolled_elementwise_kernelIZZZNS0_16tanh_kernel_cudaERNS_18TensorIteratorBaseEENKUlvE0_clEvENKUlvE1_clEvEUlN3c104HalfEE_St5arrayIPcLm2EELi4E23TrivialOffsetCalculatorILi1EjESD_NS0_6memory15LoadWithoutCastENSE_16StoreWithoutCastEEEviT_T0_T2_T3_T4_T5_
        .type           _ZN2at6native27unrolled_elementwise_kernelIZZZNS0_16tanh_kernel_cudaERNS_18TensorIteratorBaseEENKUlvE0_clEvENKUlvE1_clEvEUlN3c104HalfEE_St5arrayIPcLm2EELi4E23TrivialOffsetCalculatorILi1EjESD_NS0_6memory15LoadWithoutCastENSE_16StoreWithoutCastEEEviT_T0_T2_T3_T4_T5_,@function
        .size           _ZN2at6native27unrolled_elementwise_kernelIZZZNS0_16tanh_kernel_cudaERNS_18TensorIteratorBaseEENKUlvE0_clEvENKUlvE1_clEvEUlN3c104HalfEE_St5arrayIPcLm2EELi4E23TrivialOffsetCalculatorILi1EjESD_NS0_6memory15LoadWithoutCastENSE_16StoreWithoutCastEEEviT_T0_T2_T3_T4_T5_,(.L_x_7021 - _ZN2at6native27unrolled_elementwise_kernelIZZZNS0_16tanh_kernel_cudaERNS_18TensorIteratorBaseEENKUlvE0_clEvENKUlvE1_clEvEUlN3c104HalfEE_St5arrayIPcLm2EELi4E23TrivialOffsetCalculatorILi1EjESD_NS0_6memory15LoadWithoutCastENSE_16StoreWithoutCastEEEviT_T0_T2_T3_T4_T5_)
        .other          _ZN2at6native27unrolled_elementwise_kernelIZZZNS0_16tanh_kernel_cudaERNS_18TensorIteratorBaseEENKUlvE0_clEvENKUlvE1_clEvEUlN3c104HalfEE_St5arrayIPcLm2EELi4E23TrivialOffsetCalculatorILi1EjESD_NS0_6memory15LoadWithoutCastENSE_16StoreWithoutCastEEEviT_T0_T2_T3_T4_T5_,@"STO_CUDA_ENTRY STV_DEFAULT"
_ZN2at6native27unrolled_elementwise_kernelIZZZNS0_16tanh_kernel_cudaERNS_18TensorIteratorBaseEENKUlvE0_clEvENKUlvE1_clEvEUlN3c104HalfEE_St5arrayIPcLm2EELi4E23TrivialOffsetCalculatorILi1EjESD_NS0_6memory15LoadWithoutCastENSE_16StoreWithoutCastEEEviT_T0_T2_T3_T4_T5_:
.text._ZN2at6native27unrolled_elementwise_kernelIZZZNS0_16tanh_kernel_cudaERNS_18TensorIteratorBaseEENKUlvE0_clEvENKUlvE1_clEvEUlN3c104HalfEE_St5arrayIPcLm2EELi4E23TrivialOffsetCalculatorILi1EjESD_NS0_6memory15LoadWithoutCastENSE_16StoreWithoutCastEEEviT_T0_T2_T3_T4_T5_:
        /* <DEDUP_REMOVED lines=12> */
[----:B------:R-:W-:Y:S01]  /*00c0*/  @!P1 LEA R11, R3, R10, 0x9 ;  /* 0x0000000a030b9211 */ /* 0x000fe200078e48ff */
[----:B------:R-:W-:Y:S01]  /*00d0*/  @!P1 VIADD R10, R10, 0x80 ;  /* 0x000000800a0a9836 */ /* 0x000fe20000000000 */
[----:B------:R-:W2:Y:S04]  /*00e0*/  @!P1 LDC.64 R14, c[0x0][0x390] ;  /* 0x0000e400ff0e9b82 */ /* 0x000ea80000000a00 */
[----:B------:R-:W-:Y:S01]  /*00f0*/  ISETP.GE.AND P2, PT, R10, R5, PT ;  /* 0x000000050a00720c */ /* 0x000fe20003f46270 */
[----:B0-----:R-:W-:Y:S01]  /*0100*/  @!P0 IMAD.WIDE.U32 R12, R7, 0x2, R12 ;  /* 0x00000002070c8825 */ /* 0x001fe200078e000c */
[----:B------:R-:W-:-:S06]  /*0110*/  PRMT R7, RZ, 0x7610, R7 ;  /* 0x00007610ff077816 */ /* 0x000fcc0000000007 */
[----:B-1----:R0:W3:Y:S05]  /*0120*/  @!P0 LDG.E.U16 R7, desc[UR4][R12.64] ;  /* 0x000000040c078981 */ /* 0x0020ea000c1e1500 */
[----:B------:R-:W1:Y:S01]  /*0130*/  @!P2 LDC.64 R8, c[0x0][0x390] ;  /* 0x0000e400ff08ab82 */ /* 0x000e620000000a00 */
[----:B------:R-:W-:Y:S01]  /*0140*/  @!P2 LEA R17, R3, R10, 0x9 ;  /* 0x0000000a0311a211 */ /* 0x000fe200078e48ff */
[----:B------:R-:W-:Y:S01]  /*0150*/  @!P2 VIADD R10, R10, 0x80 ;  /* 0x000000800a0aa836 */ /* 0x000fe20000000000 */
[----:B------:R-:W-:Y:S01]  /*0160*/  PRMT R18, RZ, 0x7610, R18 ;  /* 0x00007610ff127816 */ /* 0x000fe20000000012 */
[----:B--2---:R-:W-:Y:S01]  /*0170*/  @!P1 IMAD.WIDE.U32 R14, R11, 0x2, R14 ;  /* 0x000000020b0e9825 */ /* 0x004fe200078e000e */
[----:B------:R-:W-:-:S06]  /*0180*/  PRMT R11, RZ, 0x7610, R11 ;  /* 0x00007610ff0b7816 */ /* 0x000fcc000000000b */
[----:B------:R-:W2:Y:S01]  /*0190*/  @!P1 LDG.E.U16 R11, desc[UR4][R14.64] ;  /* 0x000000040e0b9981 */ /* 0x000ea2000c1e1500 */
[----:B-1----:R-:W-:-:S05]  /*01a0*/  @!P2 IMAD.WIDE.U32 R8, R17, 0x2, R8 ;  /* 0x000000021108a825 */ /* 0x002fca00078e0008 */
[----:B------:R1:W4:Y:S01]  /*01b0*/  @!P2 LDG.E.U16 R18, desc[UR4][R8.64] ;  /* 0x000000040812a981 */ /* 0x000322000c1e1500 */
[-C--:B------:R-:W-:Y:S02]  /*01c0*/  ISETP.GE.AND P0, PT, R10, R5.reuse, PT ;  /* 0x000000050a00720c */ /* 0x080fe40003f06270 */
[C---:B------:R-:W-:Y:S01]  /*01d0*/  ISETP.GE.AND P1, PT, R0.reuse, R5, PT ;  /* 0x000000050000720c */ /* 0x040fe20003f26270 */
[----:B0-----:R-:W-:-:S10]  /*01e0*/  VIADD R12, R0, 0x100 ;  /* 0x00000100000c7836 */ /* 0x001fd40000000000 */
[----:B------:R-:W0:Y:S08]  /*01f0*/  @!P0 LDC.64 R16, c[0x0][0x390] ;  /* 0x0000e400ff108b82 */ /* 0x000e300000000a00 */
[----:B-1----:R-:W1:Y:S01]  /*0200*/  @!P1 LDC.64 R8, c[0x0][0x388] ;  /* 0x0000e200ff089b82 */ /* 0x002e620000000a00 */
[----:B------:R-:W-:Y:S02]  /*0210*/  IADD3 R20, PT, PT, R0, 0x80, RZ ;  /* 0x0000008000147810 */ /* 0x000fe40007ffe0ff */
[----:B------:R-:W-:-:S02]  /*0220*/  ISETP.GE.AND P3, PT, R12, R5, PT ;  /* 0x000000050c00720c */ /* 0x000fc40003f66270 */
[----:B------:R-:W-:Y:S01]  /*0230*/  ISETP.GE.AND P2, PT, R20, R5, PT ;  /* 0x000000051400720c */ /* 0x000fe20003f46270 */
[C-C-:B------:R-:W-:Y:S01]  /*0240*/  @!P0 IMAD R19, R3.reuse, 0x200, R10.reuse ;  /* 0x0000020003138824 */ /* 0x140fe200078e020a */
[----:B------:R-:W-:Y:S02]  /*0250*/  @!P1 LEA R13, R3, R0, 0x9 ;  /* 0x00000000030d9211 */ /* 0x000fe400078e48ff */
[----:B------:R-:W-:Y:S01]  /*0260*/  PRMT R10, RZ, 0x7610, R10 ;  /* 0x00007610ff0a7816 */ /* 0x000fe2000000000a */
[----:B------:R-:W-:Y:S02]  /*0270*/  VIADD R12, R0, 0x180 ;  /* 0x00000180000c7836 */ /* 0x000fe40000000000 */
[----:B0-----:R-:W-:-:S04]  /*0280*/  @!P0 IMAD.WIDE.U32 R16, R19, 0x2, R16 ;  /* 0x0000000213108825 */ /* 0x001fc800078e0010 */
[----:B-1----:R-:W-:Y:S01]  /*0290*/  @!P1 IMAD.WIDE.U32 R8, R13, 0x2, R8 ;  /* 0x000000020d089825 */ /* 0x002fe200078e0008 */
[----:B------:R0:W5:Y:S03]  /*02a0*/  @!P0 LDG.E.U16 R10, desc[UR4][R16.64] ;  /* 0x00000004100a8981 */ /* 0x000166000c1e1500 */
[----:B------:R-:W-:-:S05]  /*02b0*/  @!P1 IMAD.MOV.U32 R0, RZ, RZ, R20 ;  /* 0x000000ffff009224 */ /* 0x000fca00078e0014 */
[-C--:B------:R-:W-:Y:S01]  /*02c0*/  ISETP.GE.AND P4, PT, R0, R5.reuse, PT ;  /* 0x000000050000720c */ /* 0x080fe20003f86270 */
[----:B------:R-:W-:Y:S01]  /*02d0*/  BSSY.RECONVERGENT B0, `(.L_x_1194) ;  /* 0x0000017000007945 */ /* 0x000fe20003800200 */
[----:B------:R-:W-:Y:S01]  /*02e0*/  ISETP.GE.AND P0, PT, R12, R5, PT ;  /* 0x000000050c00720c */ /* 0x000fe20003f06270 */
[----:B---3--:R-:W-:-:S06]  /*02f0*/  @!P1 HADD2.F32 R7, -RZ, R7.H0_H0 ;  /* 0x20000007ff079230 */ /* 0x008fcc0000004100 */
[----:B------:R-:W1:Y:S01]  /*0300*/  @!P1 MUFU.TANH R7, R7 ;  /* 0x0000000700079308 */ /* 0x000e620000002400 */
[----:B--2---:R-:W-:Y:S01]  /*0310*/  @!P2 HADD2.F32 R11, -RZ, R11.H0_H0 ;  /* 0x2000000bff0ba230 */ /* 0x004fe20000004100 */
[----:B-1----:R-:W-:-:S06]  /*0320*/  @!P1 F2FP.F16.F32.PACK_AB R6, RZ, R7 ;  /* 0x00000007ff06923e */ /* 0x002fcc00000000ff */
[----:B------:R-:W1:Y:S01]  /*0330*/  @!P2 MUFU.TANH R11, R11 ;  /* 0x0000000b000ba308 */ /* 0x000e620000002400 */
[----:B------:R0:W-:Y:S01]  /*0340*/  @!P1 STG.E.U16 desc[UR4][R8.64], R6 ;  /* 0x0000000608009986 */ /* 0x0001e2000c101504 */
[----:B----4-:R-:W-:-:S06]  /*0350*/  @!P3 HADD2.F32 R18, -RZ, R18.H0_H0 ;  /* 0x20000012ff12b230 */ /* 0x010fcc0000004100 */
[----:B------:R-:W2:Y:S01]  /*0360*/  @!P3 MUFU.TANH R18, R18 ;  /* 0x000000120012b308 */ /* 0x000ea20000002400 */
[----:B-1----:R-:W-:Y:S02]  /*0370*/  @!P2 F2FP.F16.F32.PACK_AB R2, RZ, R11 ;  /* 0x0000000bff02a23e */ /* 0x002fe400000000ff */
[----:B--2---:R-:W-:Y:S01]  /*0380*/  @!P3 F2FP.F16.F32.PACK_AB R4, RZ, R18 ;  /* 0x00000012ff04b23e */ /* 0x004fe200000000ff */
[----:B0-----:R-:W-:Y:S06]  /*0390*/  @P4 BRA `(.L_x_1195) ;  /* 0x0000000000284947 */ /* 0x001fec0003800000 */
[----:B------:R-:W0:Y:S01]  /*03a0*/  LDC.64 R6, c[0x0][0x388] ;  /* 0x0000e200ff067b82 */ /* 0x000e220000000a00 */
[----:B------:R-:W-:Y:S01]  /*03b0*/  LEA R9, R3, R0, 0x9 ;  /* 0x0000000003097211 */ /* 0x000fe200078e48ff */
        /* <DEDUP_REMOVED lines=8> */
.L_x_1195:
[----:B------:R-:W-:Y:S05]  /*0440*/  BSYNC.RECONVERGENT B0 ;  /* 0x0000000000007941 */ /* 0x000fea0003800200 */
.L_x_1194:
[----:B------:R-:W-:Y:S01]  /*0450*/  ISETP.GE.AND P1, PT, R0, R5, PT ;  /* 0x000000050000720c */ /* 0x000fe20003f26270 */
[----:B-----5:R-:W-:-:S12]  /*0460*/  @!P0 HADD2.F32 R10, -RZ, R10.H0_H0 ;  /* 0x2000000aff0a8230 */ /* 0x020fd80000004100 */
[----:B------:R-:W-:Y:S05]  /*0470*/  @P1 EXIT ;  /* 0x000000000000194d */ /* 0x000fea0003800000 */
[----:B0-----:R-:W0:Y:S01]  /*0480*/  LDC.64 R4, c[0x0][0x388] ;  /* 0x0000e200ff047b82 */ /* 0x001e220000000a00 */
[----:B------:R-:W1:Y:S01]  /*0490*/  @!P0 MUFU.TANH R10, R10 ;  /* 0x0000000a000a8308 */ /* 0x000e620000002400 */
[----:B------:R-:W-:Y:S02]  /*04a0*/  LEA R3, R3, R0, 0x9 ;  /* 0x0000000003037211 */ /* 0x000fe400078e48ff */
[----:B-1----:R-:W-:-:S04]  /*04b0*/  @!P0 F2FP.F16.F32.PACK_AB R2, RZ, R10 ;  /* 0x0000000aff02823e */ /* 0x002fc800000000ff */
[----:B------:R-:W-:Y:S01]  /*04c0*/  PRMT R0, R2, 0x7610, R0 ;  /* 0x0000761002007816 */ /* 0x000fe20000000000 */
[----:B0-----:R-:W-:-:S05]  /*04d0*/  IMAD.WIDE.U32 R2, R3, 0x2, R4 ;  /* 0x0000000203027825 */ /* 0x001fca00078e0004 */
[----:B------:R-:W-:Y:S01]  /*04e0*/  STG.E.U16 desc[UR4][R2.64], R0 ;  /* 0x0000000002007986 */ /* 0x000fe2000c101504 */
[----:B------:R-:W-:Y:S05]  /*04f0*/  EXIT ;  /* 0x000000000000794d */ /* 0x000fea0003800000 */
.L_x_1196:
        /* <DEDUP_REMOVED lines=16> */
.L_x_7021:


//--------------------- .text._ZN2at6native29vectorized_elementwise_kernelILi2EZZZNS0_16tanh_kernel_cudaERNS_18TensorIteratorBaseEENKUlvE0_clEvENKUlvE1_clEvEUlN3c104HalfEE_St5arrayIPcLm2EEEEviT0_T1_ --------------------------
	.section	.text._ZN2at6native29vectorized_elementwise_kernelILi2EZZZNS0_16tanh_kernel_cudaERNS_18TensorIteratorBaseEENKUlvE0_clEvENKUlvE1_clEvEUlN3c104HalfEE_St5arrayIPcLm2EEEEviT0_T1_,"ax",@progbits
	.align	128
        .global         _ZN2at6native29vectorized_elementwise_kernelILi2EZZZNS0_16tanh_kernel_cudaERNS_18TensorIteratorBaseEENKUlvE0_clEvENKUlvE1_clEvEUlN3c104HalfEE_St5arrayIPcLm2EEEEviT0_T1_
        .type           _ZN2at6native29vectorized_elementwise_kernelILi2EZZZNS0_16tanh_kernel_cudaERNS_18TensorIteratorBaseEENKUlvE0_clEvENKUlvE1_clEvEUlN3c104HalfEE_St5arrayIPcLm2EEEEviT0_T1_,@function
        .size           _ZN2at6native29vectorized_elementwise_kernelILi2EZZZNS0_16tanh_kernel_cudaERNS_18TensorIteratorBaseEENKUlvE0_clEvENKUlvE1_clEvEUlN3c104HalfEE_St5arrayIPcLm2EEEEviT0_T1_,(.L_x_7022 - _ZN2at6native29vectorized_elementwise_kernelILi2EZZZNS0_16tanh_kernel_cudaERNS_18TensorIteratorBaseEENKUlvE0_clEvENKUlvE1_clEvEUlN3c104HalfEE_St5arrayIPcLm2EEEEviT0_T1_)
        .other          _ZN2at6native29vectorized_elementwise_kernelILi2EZZZNS0_16tanh_kernel_cudaERNS_18TensorIteratorBaseEENKUlvE0_clEvENKUlvE1_clEvEUlN3c104HalfEE_St5arrayIPcLm2EEEEviT0_T1_,@"STO_CUDA_ENTRY STV_DEFAULT"
_ZN2at6native29vectorized_elementwise_kernelILi2EZZZNS0_16tanh_kernel_cudaERNS_18TensorIteratorBaseEENKUlvE0_clEvENKUlvE1_clEvEUlN3c104HalfEE_St5arrayIPcLm2EEEEviT0_T1_:
.text._ZN2at6native29vectorized_elementwise_kernelILi2EZZZNS0_16tanh_kernel_cudaERNS_18TensorIteratorBaseEENKUlvE0_clEvENKUlvE1_clEvEUlN3c104HalfEE_St5arrayIPcLm2EEEEviT0_T1_:
        /* <DEDUP_REMOVED lines=11> */
[----:B------:R-:W-:Y:S01]  /*00b0*/  @!P5 IADD3 R23, PT, PT, R3, 0x80, RZ ;  /* 0x000000800317d810 */ /* 0x000fe20007ffe0ff */
[----:B------:R-:W0:Y:S01]  /*00c0*/  @!P5 LDC.64 R18, c[0x0][0x390] ;  /* 0x0000e400ff12db82 */ /* 0x000e220000000a00 */
[----:B------:R-:W-:Y:S02]  /*00d0*/  @!P5 IADD3 R11, PT, PT, R0, R3, RZ ;  /* 0x00000003000bd210 */ /* 0x000fe40007ffe0ff */
[----:B------:R-:W-:-:S13]  /*00e0*/  ISETP.GE.U32.AND P0, PT, R23, R2, PT ;  /* 0x000000021700720c */ /* 0x000fda0003f06070 */
[----:B------:R-:W-:Y:S01]  /*00f0*/  @!P0 IMAD.IADD R21, R0, 0x1, R23 ;  /* 0x0000000100158824 */ /* 0x000fe200078e0217 */
[----:B------:R-:W1:Y:S01]  /*0100*/  @!P0 LDC.64 R12, c[0x0][0x390] ;  /* 0x0000e400ff0c8b82 */ /* 0x000e620000000a00 */
[----:B------:R-:W-:-:S05]  /*0110*/  @!P0 VIADD R23, R23, 0x80 ;  /* 0x0000008017178836 */ /* 0x000fca0000000000 */
[----:B------:R-:W-:Y:S01]  /*0120*/  ISETP.GE.U32.AND P6, PT, R23, R2, PT ;  /* 0x000000021700720c */ /* 0x000fe20003fc6070 */
[----:B0-----:R-:W-:Y:S01]  /*0130*/  @!P5 IMAD.WIDE.U32 R18, R11, 0x2, R18 ;  /* 0x000000020b12d825 */ /* 0x001fe200078e0012 */
[----:B------:R-:W-:Y:S02]  /*0140*/  PRMT R11, RZ, 0x7610, R11 ;  /* 0x00007610ff0b7816 */ /* 0x000fe4000000000b */
[----:B------:R-:W-:-:S04]  /*0150*/  PRMT R20, RZ, 0x7610, R20 ;  /* 0x00007610ff147816 */ /* 0x000fc80000000014 */
[----:B------:R0:W2:Y:S05]  /*0160*/  @!P5 LDG.E.U16 R11, desc[UR4][R18.64] ;  /* 0x00000004120bd981 */ /* 0x0000aa000c1e1500 */
[----:B------:R-:W-:Y:S01]  /*0170*/  @!P6 IADD3 R25, PT, PT, R0, R23, RZ ;  /* 0x000000170019e210 */ /* 0x000fe20007ffe0ff */
[----:B------:R-:W-:Y:S01]  /*0180*/  @!P6 VIADD R23, R23, 0x80 ;  /* 0x000000801717e836 */ /* 0x000fe20000000000 */
[----:B------:R-:W3:Y:S04]  /*0190*/  @!P6 LDC.64 R16, c[0x0][0x390] ;  /* 0x0000e400ff10eb82 */ /* 0x000ee80000000a00 */
[----:B------:R-:W-:-:S13]  /*01a0*/  ISETP.GE.U32.AND P1, PT, R23, R2, PT ;  /* 0x000000021700720c */ /* 0x000fda0003f26070 */
[----:B------:R-:W-:Y:S01]  /*01b0*/  @!P1 IMAD.IADD R15, R0, 0x1, R23 ;  /* 0x00000001000f9824 */ /* 0x000fe200078e0217 */
[----:B------:R-:W-:Y:S01]  /*01c0*/  @!P1 IADD3 R23, PT, PT, R23, 0x80, RZ ;  /* 0x0000008017179810 */ /* 0x000fe20007ffe0ff */
[----:B------:R-:W4:Y:S03]  /*01d0*/  @!P1 LDC.64 R28, c[0x0][0x390] ;  /* 0x0000e400ff1c9b82 */ /* 0x000f260000000a00 */
        /* <DEDUP_REMOVED lines=10> */
[C---:B------:R-:W-:Y:S01]  /*0280*/  @!P4 IADD3 R25, PT, PT, R0.reuse, R23, RZ ;  /* 0x000000170019c210 */ /* 0x040fe20007ffe0ff */
[----:B------:R-:W-:Y:S01]  /*0290*/  @!P4 VIADD R23, R23, 0x80 ;  /* 0x000000801717c836 */ /* 0x000fe20000000000 */
[----:B------:R1:W3:Y:S04]  /*02a0*/  @!P6 LDG.E.U16 R20, desc[UR4][R16.64] ;  /* 0x000000041014e981 */ /* 0x0002e8000c1e1500 */
        /* <DEDUP_REMOVED lines=22> */
[----:B0-----:R-:W-:-:S04]  /*0410*/  IADD3 R19, PT, PT, R3, 0x100, RZ ;  /* 0x0000010003137810 */ /* 0x001fc80007ffe0ff */
[-C--:B------:R-:W-:Y:S01]  /*0420*/  ISETP.GE.U32.AND P5, PT, R19, R2.reuse, PT ;  /* 0x000000021300720c */ /* 0x080fe20003fa6070 */
[C---:B-1----:R-:W-:Y:S01]  /*0430*/  VIADD R13, R3.reuse, 0x180 ;  /* 0x00000180030d7836 */ /* 0x042fe20000000000 */
[----:B------:R-:W-:-:S04]  /*0440*/  ISETP.GE.U32.AND P0, PT, R3, R2, PT ;  /* 0x000000020300720c */ /* 0x000fc80003f06070 */
[----:B------:R-:W-:Y:S02]  /*0450*/  ISETP.GE.U32.AND P2, PT, R13, R2, PT ;  /* 0x000000020d00720c */ /* 0x000fe40003f46070 */
[----:B------:R-:W-:-:S04]  /*0460*/  IADD3 R13, PT, PT, R3, 0x200, RZ ;  /* 0x00000200030d7810 */ /* 0x000fc80007ffe0ff */
[----:B------:R-:W-:Y:S01]  /*0470*/  ISETP.GE.U32.AND P3, PT, R13, R2, PT ;  /* 0x000000020d00720c */ /* 0x000fe20003f66070 */
[C---:B------:R-:W-:Y:S01]  /*0480*/  VIADD R13, R3.reuse, 0x280 ;  /* 0x00000280030d7836 */ /* 0x040fe20000000000 */
[----:B------:R-:W-:-:S04]  /*0490*/  IADD3 R19, PT, PT, R3, 0x300, RZ ;  /* 0x0000030003137810 */ /* 0x000fc80007ffe0ff */
        /* <DEDUP_REMOVED lines=8> */
[----:B--2---:R-:W-:-:S06]  /*0520*/  @!P0 HADD2.F32 R11, -RZ, R11.H0_H0 ;  /* 0x2000000bff0b8230 */ /* 0x004fcc0000004100 */
[----:B------:R-:W1:Y:S02]  /*0530*/  @!P0 MUFU.TANH R11, R11 ;  /* 0x0000000b000b8308 */ /* 0x000e640000002400 */
[----:B-1----:R-:W-:Y:S01]  /*0540*/  @!P0 F2FP.F16.F32.PACK_AB R22, RZ, R11 ;  /* 0x0000000bff16823e */ /* 0x002fe200000000ff */
[----:B---3--:R-:W-:-:S06]  /*0550*/  @!P5 HADD2.F32 R20, -RZ, R20.H0_H0 ;  /* 0x20000014ff14d230 */ /* 0x008fcc0000004100 */
[----:B------:R-:W1:Y:S02]  /*0560*/  @!P5 MUFU.TANH R20, R20 ;  /* 0x000000140014d308 */ /* 0x000e640000002400 */
[----:B-1----:R-:W-:Y:S02]  /*0570*/  @!P5 F2FP.F16.F32.PACK_AB R4, RZ, R20 ;  /* 0x00000014ff04d23e */ /* 0x002fe400000000ff */
[----:B------:R-:W-:Y:S02]  /*0580*/  ISETP.GE.U32.AND P5, PT, R19, R2, PT ;  /* 0x000000021300720c */ /* 0x000fe40003fa6070 */
[----:B------:R-:W-:Y:S01]  /*0590*/  @!P0 IADD3 R19, PT, PT, R0, R3, RZ ;  /* 0x0000000300138210 */ /* 0x000fe20007ffe0ff */
[----:B-----5:R-:W-:Y:S02]  /*05a0*/  @!P1 HADD2.F32 R14, -RZ, R21.H0_H0 ;  /* 0x20000015ff0e9230 */ /* 0x020fe40000004100 */
[----:B------:R-:W-:Y:S02]  /*05b0*/  @!P0 IMAD.MOV.U32 R3, RZ, RZ, R17 ;  /* 0x000000ffff038224 */ /* 0x000fe400078e0011 */
[----:B0-----:R-:W-:-:S04]  /*05c0*/  @!P0 IMAD.WIDE.U32 R12, R19, 0x2, R12 ;  /* 0x00000002130c8825 */ /* 0x001fc800078e000c */
[----:B------:R-:W-:Y:S02]  /*05d0*/  @!P2 HADD2.F32 R15, -RZ, R24.H0_H0 ;  /* 0x20000018ff0fa230 */ /* 0x000fe40000004100 */
[----:B------:R-:W-:Y:S02]  /*05e0*/  @!P3 HADD2.F32 R16, -RZ, R26.H0_H0 ;  /* 0x2000001aff10b230 */ /* 0x000fe40000004100 */
[----:B------:R-:W-:Y:S02]  /*05f0*/  @!P4 HADD2.F32 R27, -RZ, R27.H0_H0 ;  /* 0x2000001bff1bc230 */ /* 0x000fe40000004100 */
[----:B------:R-:W-:Y:S01]  /*0600*/  @!P5 HADD2.F32 R23, -RZ, R23.H0_H0 ;  /* 0x20000017ff17d230 */ /* 0x000fe20000004100 */
[----:B------:R-:W0:Y:S01]  /*0610*/  @!P1 MUFU.TANH R14, R14 ;  /* 0x0000000e000e9308 */ /* 0x000e220000002400 */
[----:B----4-:R-:W-:-:S07]  /*0620*/  @!P6 HADD2.F32 R25, -RZ, R25.H0_H0 ;  /* 0x20000019ff19e230 */ /* 0x010fce0000004100 */
[----:B------:R-:W1:Y:S01]  /*0630*/  @!P2 MUFU.TANH R15, R15 ;  /* 0x0000000f000fa308 */ /* 0x000e620000002400 */
[----:B------:R2:W-:Y:S01]  /*0640*/  @!P0 STG.E.U16 desc[UR4][R12.64], R22 ;  /* 0x000000160c008986 */ /* 0x0005e2000c101504 */
[----:B------:R-:W-:-:S06]  /*0650*/  ISETP.GE.U32.AND P0, PT, R3, R2, PT ;  /* 0x000000020300720c */ /* 0x000fcc0003f06070 */
[----:B------:R-:W3:Y:S08]  /*0660*/  @!P3 MUFU.TANH R16, R16 ;  /* 0x000000100010b308 */ /* 0x000ef00000002400 */
[----:B------:R-:W4:Y:S08]  /*0670*/  @!P4 MUFU.TANH R27, R27 ;  /* 0x0000001b001bc308 */ /* 0x000f300000002400 */
[----:B------:R-:W5:Y:S08]  /*0680*/  @!P6 MUFU.TANH R25, R25 ;  /* 0x000000190019e308 */ /* 0x000f700000002400 */
[----:B------:R-:W2:Y:S01]  /*0690*/  @!P5 MUFU.TANH R23, R23 ;  /* 0x000000170017d308 */ /* 0x000ea20000002400 */
[----:B0-----:R-:W-:-:S02]  /*06a0*/  @!P1 F2FP.F16.F32.PACK_AB R5, RZ, R14 ;  /* 0x0000000eff05923e */ /* 0x001fc400000000ff */
[----:B-1----:R-:W-:Y:S02]  /*06b0*/  @!P2 F2FP.F16.F32.PACK_AB R6, RZ, R15 ;  /* 0x0000000fff06a23e */ /* 0x002fe400000000ff */
[----:B---3--:R-:W-:Y:S02]  /*06c0*/  @!P3 F2FP.F16.F32.PACK_AB R7, RZ, R16 ;  /* 0x00000010ff07b23e */ /* 0x008fe400000000ff */
[----:B----4-:R-:W-:Y:S02]  /*06d0*/  @!P4 F2FP.F16.F32.PACK_AB R8, RZ, R27 ;  /* 0x0000001bff08c23e */ /* 0x010fe400000000ff */
[----:B-----5:R-:W-:Y:S02]  /*06e0*/  @!P6 F2FP.F16.F32.PACK_AB R9, RZ, R25 ;  /* 0x00000019ff09e23e */ /* 0x020fe400000000ff */
[----:B--2---:R-:W-:Y:S01]  /*06f0*/  @!P5 F2FP.F16.F32.PACK_AB R10, RZ, R23 ;  /* 0x00000017ff0ad23e */ /* 0x004fe200000000ff */
[----:B------:R-:W-:Y:S06]  /*0700*/  @P0 BRA `(.L_x_1200) ;  /* 0x0000000000300947 */ /* 0x000fec0003800000 */
[----:B------:R-:W0:Y:S01]  /*0710*/  LDC.64 R12, c[0x0][0x388] ;  /* 0x0000e200ff0c7b82 */ /* 0x000e220000000a00 */
[----:B------:R-:W-:Y:S01]  /*0720*/  IADD3 R11, PT, PT, R0, R3, RZ ;  /* 0x00000003000b7210 */ /* 0x000fe20007ffe0ff */
[----:B------:R-:W-:-:S05]  /*0730*/  VIADD R3, R3, 0x80 ;  /* 0x0000008003037836 */ /* 0x000fca0000000000 */
[----:B------:R-:W-:Y:S01]  /*0740*/  ISETP.GE.U32.AND P0, PT, R3, R2, PT ;  /* 0x000000020300720c */ /* 0x000fe20003f06070 */
[----:B0-----:R-:W-:-:S05]  /*0750*/  IMAD.WIDE.U32 R12, R11, 0x2, R12 ;  /* 0x000000020b0c7825 */ /* 0x001fca00078e000c */
[----:B------:R0:W-:Y:S07]  /*0760*/  STG.E.U16 desc[UR4][R12.64], R5 ;  /* 0x000000050c007986 */ /* 0x0001ee000c101504 */
[----:B------:R-:W-:Y:S05]  /*0770*/  @P0 BRA `(.L_x_1201) ;  /* 0x0000000000300947 */ /* 0x000fea0003800000 */
[----:B0-----:R-:W0:Y:S01]  /*0780*/  LDC.64 R12, c[0x0][0x388] ;  /* 0x0000e200ff0c7b82 */ /* 0x001e220000000a00 */
[----:B------:R-:W-:Y:S01]  /*0790*/  IADD3 R5, PT, PT, R0, R3, RZ ;  /* 0x0000000300057210 */ /* 0x000fe20007ffe0ff */
[----:B------:R-:W-:-:S04]  /*07a0*/  VIADD R3, R3, 0x80 ;  /* 0x0000008003037836 */ /* 0x000fc80000000000 */
[----:B0-----:R-:W-:-:S05]  /*07b0*/  IMAD.WIDE.U32 R12, R5, 0x2, R12 ;  /* 0x00000002050c7825 */ /* 0x001fca00078e000c */
[----:B------:R0:W-:Y:S02]  /*07c0*/  STG.E.U16 desc[UR4][R12.64], R4 ;  /* 0x000000040c007986 */ /* 0x0001e4000c101504 */
.L_x_1200:
[----:B------:R-:W-:-:S13]  /*07d0*/  ISETP.GE.U32.AND P0, PT, R3, R2, PT ;  /* 0x000000020300720c */ /* 0x000fda0003f06070 */
[----:B------:R-:W-:Y:S05]  /*07e0*/  @P0 BRA `(.L_x_1202) ;  /* 0x0000000000300947 */ /* 0x000fea0003800000 */
[----:B0-----:R-:W0:Y:S01]  /*07f0*/  LDC.64 R4, c[0x0][0x388] ;  /* 0x0000e200ff047b82 */ /* 0x001e220000000a00 */
[----:B------:R-:W-:Y:S01]  /*0800*/  IADD3 R11, PT, PT, R0, R3, RZ ;  /* 0x00000003000b7210 */ /* 0x000fe20007ffe0ff */
[----:B------:R-:W-:-:S04]  /*0810*/  VIADD R3, R3, 0x80 ;  /* 0x0000008003037836 */ /* 0x000fc80000000000 */
[----:B0-----:R-:W-:-:S05]  /*0820*/  IMAD.WIDE.U32 R4, R11, 0x2, R4 ;  /* 0x000000020b047825 */ /* 0x001fca00078e0004 */
[----:B------:R1:W-:Y:S02]  /*0830*/  STG.E.U16 desc[UR4][R4.64], R6 ;  /* 0x0000000604007986 */ /* 0x0003e4000c101504 */
.L_x_1201:
[----:B------:R-:W-:-:S13]  /*0840*/  ISETP.GE.U32.AND P0, PT, R3, R2, PT ;  /* 0x000000020300720c */ /* 0x000fda0003f06070 */
[----:B------:R-:W-:Y:S05]  /*0850*/  @P0 BRA `(.L_x_1203) ;  /* 0x0000000000340947 */ /* 0x000fea0003800000 */
[----:B01----:R-:W0:Y:S01]  /*0860*/  LDC.64 R4, c[0x0][0x388] ;  /* 0x0000e200ff047b82 */ /* 0x003e220000000a00 */
[----:B------:R-:W-:Y:S01]  /*0870*/  IADD3 R11, PT, PT, R0, R3, RZ ;  /* 0x00000003000b7210 */ /* 0x000fe20007ffe0ff */
[----:B------:R-:W-:-:S04]  /*0880*/  VIADD R3, R3, 0x80 ;  /* 0x0000008003037836 */ /* 0x000fc80000000000 */
[----:B0-----:R-:W-:-:S05]  /*0890*/  IMAD.WIDE.U32 R4, R11, 0x2, R4 ;  /* 0x000000020b047825 */ /* 0x001fca00078e0004 */
[----:B------:R1:W-:Y:S02]  /*08a0*/  STG.E.U16 desc[UR4][R4.64], R7 ;  /* 0x0000000704007986 */ /* 0x0003e4000c101504 */
.L_x_1202:
[----:B------:R-:W-:-:S13]  /*08b0*/  ISETP.GE.U32.AND P0, PT, R3, R2, PT ;  /* 0x000000020300720c */ /* 0x000fda0003f06070 */
[----:B------:R-:W-:Y:S05]  /*08c0*/  @P0 BREAK.RELIABLE B1 ;  /* 0x0000000000010942 */ /* 0x000fea0003800100 */
[----:B------:R-:W-:Y:S05]  /*08d0*/  @P0 BRA `(.L_x_1204) ;  /* 0x0000000000300947 */ /* 0x000fea0003800000 */
[----:B01----:R-:W0:Y:S01]  /*08e0*/  LDC.64 R4, c[0x0][0x388] ;  /* 0x0000e200ff047b82 */ /* 0x003e220000000a00 */
[----:B------:R-:W-:Y:S01]  /*08f0*/  IADD3 R7, PT, PT, R0, R3, RZ ;  /* 0x0000000300077210 */ /* 0x000fe20007ffe0ff */
[----:B------:R-:W-:-:S04]  /*0900*/  VIADD R3, R3, 0x80 ;  /* 0x0000008003037836 */ /* 0x000fc80000000000 */
[----:B0-----:R-:W-:-:S05]  /*0910*/  IMAD.WIDE.U32 R4, R7, 0x2, R4 ;  /* 0x0000000207047825 */ /* 0x001fca00078e0004 */
[----:B------:R2:W-:Y:S02]  /*0920*/  STG.E.U16 desc[UR4][R4.64], R8 ;  /* 0x0000000804007986 */ /* 0x0005e4000c101504 */
.L_x_1203:
[----:B------:R-:W-:Y:S05]  /*0930*/  BSYNC.RELIABLE B1 ;  /* 0x0000000000017941 */ /* 0x000fea0003800100 */
.L_x_1199:
[----:B------:R-:W-:-:S13]  /*0940*/  ISETP.GE.U32.AND P0, PT, R3, R2, PT ;  /* 0x000000020300720c */ /* 0x000fda0003f06070 */
[----:B012---:R-:W0:Y:S01]  /*0950*/  @!P0 LDC.64 R4, c[0x0][0x388] ;  /* 0x0000e200ff048b82 */ /* 0x007e220000000a00 */
[----:B------:R-:W-:Y:S01]  /*0960*/  @!P0 IADD3 R7, PT, PT, R0, R3, RZ ;  /* 0x0000000300078210 */ /* 0x000fe20007ffe0ff */
[----:B------:R-:W-:-:S04]  /*0970*/  @!P0 VIADD R3, R3, 0x80 ;  /* 0x0000008003038836 */ /* 0x000fc80000000000 */
[----:B0-----:R-:W-:-:S05]  /*0980*/  @!P0 IMAD.WIDE.U32 R4, R7, 0x2, R4 ;  /* 0x0000000207048825 */ /* 0x001fca00078e0004 */
[----:B------:R2:W-:Y:S02]  /*0990*/  @!P0 STG.E.U16 desc[UR4][R4.64], R9 ;  /* 0x0000000904008986 */ /* 0x0005e4000c101504 */
.L_x_1204:
[----:B------:R-:W-:Y:S05]  /*09a0*/  BSYNC.RECONVERGENT B0 ;  /* 0x0000000000007941 */ /* 0x000fea0003800200 */
.L_x_1198:
[----:B------:R-:W-:Y:S05]  /*09b0*/  WARPSYNC.ALL ;  /* 0x0000000000007948 */ /* 0x000fea0003800000 */
[----:B------:R-:W-:-:S13]  /*09c0*/  ISETP.GE.U32.AND P0, PT, R3, R2, PT ;  /* 0x000000020300720c */ /* 0x000fda0003f06070 */
[----:B------:R-:W-:Y:S05]  /*09d0*/  @P0 EXIT ;  /* 0x000000000000094d */ /* 0x000fea0003800000 */
[----:B012---:R-:W0:Y:S01]  /*09e0*/  LDC.64 R4, c[0x0][0x388] ;  /* 0x0000e200ff047b82 */ /* 0x007e220000000a00 */
[----:B------:R-:W-:-:S05]  /*09f0*/  IADD3 R3, PT, PT, R0, R3, RZ ;  /* 0x0000000300037210 */ /* 0x000fca0007ffe0ff */
[----:B0-----:R-:W-:-:S05]  /*0a00*/  IMAD.WIDE.U32 R2, R3, 0x2, R4 ;  /* 0x0000000203027825 */ /* 0x001fca00078e0004 */
[----:B------:R-:W-:Y:S01]  /*0a10*/  STG.E.U16 desc[UR4][R2.64], R10 ;  /* 0x0000000a02007986 */ /* 0x000fe2000c101504 */
[----:B------:R-:W-:Y:S05]  /*0a20*/  EXIT ;  /* 0x000000000000794d */ /* 0x000fea0003800000 */
.L_x_1197:
        /* <DEDUP_REMOVED lines=11> */
[--C-:B--2---:R-:W-:Y:S02]  /*0ae0*/  HADD2.F32 R11, -RZ, R6.reuse.H0_H0 ;  /* 0x20000006ff0b7230 */ /* 0x104fe40000004100 */
[----:B------:R-:W-:Y:S02]  /*0af0*/  HADD2.F32 R6, -RZ, R6.H1_H1 ;  /* 0x30000006ff067230 */ /* 0x000fe40000004100 */
[--C-:B---3--:R-:W-:Y:S02]  /*0b00*/  HADD2.F32 R12, -RZ, R7.reuse.H0_H0 ;  /* 0x20000007ff0c7230 */ /* 0x108fe40000004100 */
[----:B------:R-:W-:Y:S02]  /*0b10*/  HADD2.F32 R7, -RZ, R7.H1_H1 ;  /* 0x30000007ff077230 */ /* 0x000fe40000004100 */
[--C-:B----4-:R-:W-:Y:S02]  /*0b20*/  HADD2.F32 R13, -RZ, R8.reuse.H0_H0 ;  /* 0x20000008ff0d7230 */ /* 0x110fe40000004100 */
[----:B------:R-:W-:-:S02]  /*0b30*/  HADD2.F32 R8, -RZ, R8.H1_H1 ;  /* 0x30000008ff087230 */ /* 0x000fc40000004100 */
[--C-:B-----5:R-:W-:Y:S02]  /*0b40*/  HADD2.F32 R9, -RZ, R3.reuse.H0_H0 ;  /* 0x20000003ff097230 */ /* 0x120fe40000004100 */
[----:B------:R-:W-:Y:S01]  /*0b50*/  HADD2.F32 R3, -RZ, R3.H1_H1 ;  /* 0x30000003ff037230 */ /* 0x000fe20000004100 */
[----:B------:R-:W-:Y:S08]  /*0b60*/  MUFU.TANH R11, R11 ;  /* 0x0000000b000b7308 */ /* 0x000ff00000002400 */
[----:B------:R-:W-:Y:S08]  /*0b70*/  MUFU.TANH R9, R9 ;  /* 0x0000000900097308 */ /* 0x000ff00000002400 */
[----:B------:R-:W0:Y:S08]  /*0b80*/  MUFU.TANH R10, R3 ;  /* 0x00000003000a7308 */ /* 0x000e300000002400 */
[----:B------:R-:W1:Y:S08]  /*0b90*/  MUFU.TANH R6, R6 ;  /* 0x0000000600067308 */ /* 0x000e700000002400 */
[----:B------:R-:W-:Y:S08]  /*0ba0*/  MUFU.TANH R12, R12 ;  /* 0x0000000c000c7308 */ /* 0x000ff00000002400 */
[----:B------:R-:W2:Y:S08]  /*0bb0*/  MUFU.TANH R7, R7 ;  /* 0x0000000700077308 */ /* 0x000eb00000002400 */
[----:B------:R-:W-:Y:S08]  /*0bc0*/  MUFU.TANH R13, R13 ;  /* 0x0000000d000d7308 */ /* 0x000ff00000002400 */
[----:B------:R-:W3:Y:S01]  /*0bd0*/  MUFU.TANH R8, R8 ;  /* 0x0000000800087308 */ /* 0x000ee20000002400 */
[----:B0-----:R-:W-:-:S02]  /*0be0*/  F2FP.F16.F32.PACK_AB R9, R10, R9 ;  /* 0x000000090a09723e */ /* 0x001fc400000000ff */
[----:B-1----:R-:W-:Y:S02]  /*0bf0*/  F2FP.F16.F32.PACK_AB R11, R6, R11 ;  /* 0x0000000b060b723e */ /* 0x002fe400000000ff */
[----:B--2---:R-:W-:Y:S01]  /*0c00*/  F2FP.F16.F32.PACK_AB R3, R7, R12 ;  /* 0x0000000c0703723e */ /* 0x004fe200000000ff */
[----:B------:R-:W-:Y:S04]  /*0c10*/  STG.E desc[UR4][R4.64], R9 ;  /* 0x0000000904007986 */ /* 0x000fe8000c101904 */
[----:B------:R-:W-:Y:S01]  /*0c20*/  STG.E desc[UR4][R4.64+0x200], R11 ;  /* 0x0002000b04007986 */ /* 0x000fe2000c101904 */
[----:B---3--:R-:W-:-:S03]  /*0c30*/  F2FP.F16.F32.PACK_AB R15, R8, R13 ;  /* 0x0000000d080f723e */ /* 0x008fc600000000ff */
[----:B------:R-:W-:Y:S04]  /*0c40*/  STG.E desc[UR4][R4.64+0x400], R3 ;  /* 0x0004000304007986 */ /* 0x000fe8000c101904 */
[----:B------:R-:W-:Y:S01]  /*0c50*/  STG.E desc[UR4][R4.64+0x600], R15 ;  /* 0x0006000f04007986 */ /* 0x000fe2000c101904 */
[----:B------:R-:W-:Y:S05]  /*0c60*/  EXIT ;  /* 0x000000000000794d */ /* 0x000fea0003800000 */
.L_x_1205:
        /* <DEDUP_REMOVED lines=9> */
.L_x_7022:


//--------------------- .text._ZN2at6native29vectorized_elementwise_kernelILi4EZZZNS0_16tanh_kernel_cudaERNS_18TensorIteratorBaseEENKUlvE0_clEvENKUlvE1_clEvEUlN3c104HalfEE_St5arrayIPcLm2EEEEviT0_T1_ --------------------------
	.section	.text._ZN2at6native29vectorized_elementwise_kernelILi4EZZZNS0_16tanh_kernel_cudaERNS_18TensorIteratorBaseEENKUlvE0_clEvENKUlvE1_clEvEUlN3c104HalfEE_St5arrayIPcLm2EEEEviT0_T1_,"ax",@progbits
	.align	128
        .global         _ZN2at6native29vectorized_elementwise_kernelILi4EZZZNS0_16tanh_kernel_cudaERNS_18TensorIteratorBaseEENKUlvE0_clEvENKUlvE1_clEvEUlN3c104HalfEE_St5arrayIPcLm2EEEEviT0_T1_
        .type           _ZN2at6native29vectorized_elementwise_kernelILi4EZZZNS0_16tanh_kernel_cudaERNS_18TensorIteratorBaseEENKUlvE0_clEvENKUlvE1_clEvEUlN3c104HalfEE_St5arrayIPcLm2EEEEviT0_T1_,@function
        .size           _ZN2at6native29vectorized_elementwise_kernelILi4EZZZNS0_16tanh_kernel_cudaERNS_18TensorIteratorBaseEENKUlvE0_clEvENKUlvE1_clEvEUlN3c104HalfEE_St5arrayIPcLm2EEEEviT0_T1_,(.L_x_7023 - _ZN2at6native29vectorized_elementwise_kernelILi4EZZZNS0_16tanh_kernel_cudaERNS_18TensorIteratorBaseEENKUlvE0_clEvENKUlvE1_clEvEUlN3c104HalfEE_St5arrayIPcLm2EEEEviT0_T1_)
        .other          _ZN2at6native29vectorized_elementwise_kernelILi4EZZZNS0_16tanh_kernel_cudaERNS_18TensorIteratorBaseEENKUlvE0_clEvENKUlvE1_clEvEUlN3c104HalfEE_St5arrayIPcLm2EEEEviT0_T1_,@"STO_CUDA_ENTRY STV_DEFAULT"
_ZN2at6native29vectorized_elementwise_kernelILi4EZZZNS0_16tanh_kernel_cudaERNS_18TensorIteratorBaseEENKUlvE0_clEvENKUlvE1_clEvEUlN3c104HalfEE_St5arrayIPcLm2EEEEviT0_T1_:
.text._ZN2at6native29vectorized_elementwise_kernelILi4EZZZNS0_16tanh_kernel_cudaERNS_18TensorIteratorBaseEENKUlvE0_clEvENKUlvE1_clEvEUlN3c104HalfEE_St5arrayIPcLm2EEEEviT0_T1_:
        /* <DEDUP_REMOVED lines=125> */
.L_x_1209:
[----:B------:R-:W-:-:S13]  /*07d0*/  ISETP.GE.U32.AND P0, PT, R3, R2, PT ;  /* 0x000000020300720c */ /* 0x000fda0003f06070 */
[----:B------:R-:W-:Y:S05]  /*07e0*/  @P0 BRA `(.L_x_1211) ;  /* 0x0000000000300947 */ /* 0x000fea0003800000 */
[----:B0-----:R-:W0:Y:S01]  /*07f0*/  LDC.64 R4, c[0x0][0x388] ;  /* 0x0000e200ff047b82 */ /* 0x001e220000000a00 */
[----:B------:R-:W-:Y:S01]  /*0800*/  IADD3 R11, PT, PT, R0, R3, RZ ;  /* 0x00000003000b7210 */ /* 0x000fe20007ffe0ff */
[----:B------:R-:W-:-:S04]  /*0810*/  VIADD R3, R3, 0x80 ;  /* 0x0000008003037836 */ /* 0x000fc80000000000 */
[----:B0-----:R-:W-:-:S05]  /*0820*/  IMAD.WIDE.U32 R4, R11, 0x2, R4 ;  /* 0x000000020b047825 */ /* 0x001fca00078e0004 */
[----:B------:R1:W-:Y:S02]  /*0830*/  STG.E.U16 desc[UR4][R4.64], R6 ;  /* 0x0000000604007986 */ /* 0x0003e4000c101504 */
.L_x_1210:
[----:B------:R-:W-:-:S13]  /*0840*/  ISETP.GE.U32.AND P0, PT, R3, R2, PT ;  /* 0x000000020300720c */ /* 0x000fda0003f06070 */
[----:B------:R-:W-:Y:S05]  /*0850*/  @P0 BRA `(.L_x_1212) ;  /* 0x0000000000340947 */ /* 0x000fea0003800000 */
[----:B01----:R-:W0:Y:S01]  /*0860*/  LDC.64 R4, c[0x0][0x388] ;  /* 0x0000e200ff047b82 */ /* 0x003e220000000a00 */
[----:B------:R-:W-:Y:S01]  /*0870*/  IADD3 R11, PT, PT, R0, R3, RZ ;  /* 0x00000003000b7210 */ /* 0x000fe20007ffe0ff */
[----:B------:R-:W-:-:S04]  /*0880*/  VIADD R3, R3, 0x80 ;  /* 0x0000008003037836 */ /* 0x000fc80000000000 */
[----:B0-----:R-:W-:-:S05]  /*0890*/  IMAD.WIDE.U32 R4, R11, 0x2, R4 ;  /* 0x000000020b047825 */ /* 0x001fca00078e0004 */
[----:B------:R1:W-:Y:S02]  /*08a0*/  STG.E.U16 desc[UR4][R4.64], R7 ;  /* 0x0000000704007986 */ /* 0x0003e4000c101504 */
.L_x_1211:
        /* <DEDUP_REMOVED lines=8> */
.L_x_1212:
[----:B------:R-:W-:Y:S05]  /*0930*/  BSYNC.RELIABLE B1 ;  /* 0x0000000000017941 */ /* 0x000fea0003800100 */
.L_x_1208:
[----:B------:R-:W-:-:S13]  /*0940*/  ISETP.GE.U32.AND P0, PT, R3, R2, PT ;  /* 0x000000020300720c */ /* 0x000fda0003f06070 */
[----:B012---:R-:W0:Y:S01]  /*0950*/  @!P0 LDC.64 R4, c[0x0][0x388] ;  /* 0x0000e200ff048b82 */ /* 0x007e220000000a00 */
[----:B------:R-:W-:Y:S01]  /*0960*/  @!P0 IADD3 R7, PT, PT, R0, R3, RZ ;  /* 0x0000000300078210 */ /* 0x000fe20007ffe0ff */
[----:B------:R-:W-:-:S04]  /*0970*/  @!P0 VIADD R3, R3, 0x80 ;  /* 0x0000008003038836 */ /* 0x000fc80000000000 */
[----:B0-----:R-:W-:-:S05]  /*0980*/  @!P0 IMAD.WIDE.U32 R4, R7, 0x2, R4 ;  /* 0x0000000207048825 */ /* 0x001fca00078e0004 */
[----:B------:R2:W-:Y:S02]  /*0990*/  @!P0 STG.E.U16 desc[UR4][R4.64], R9 ;  /* 0x0000000904008986 */ /* 0x0005e4000c101504 */
.L_x_1213:
[----:B------:R-:W-:Y:S05]  /*09a0*/  BSYNC.RECONVERGENT B0 ;  /* 0x0000000000007941 */ /* 0x000fea0003800200 */
.L_x_1207:
        /* <DEDUP_REMOVED lines=8> */
.L_x_1206:
        /* <DEDUP_REMOVED lines=9> */
[--C-:B--2---:R-:W-:Y:S02]  /*0ac0*/  HADD2.F32 R5, -RZ, R10.reuse.H0_H0 ;  /* 0x2000000aff057230 */ /* 0x104fe40000004100 */
[----:B------:R-:W-:Y:S02]  /*0ad0*/  HADD2.F32 R8, -RZ, R10.H1_H1 ;  /* 0x3000000aff087230 */ /* 0x000fe40000004100 */
[--C-:B------:R-:W-:Y:S02]  /*0ae0*/  HADD2.F32 R9, -RZ, R11.reuse.H0_H0 ;  /* 0x2000000bff097230 */ /* 0x100fe40000004100 */
[----:B------:R-:W-:Y:S01]  /*0af0*/  HADD2.F32 R10, -RZ, R11.H1_H1 ;  /* 0x3000000bff0a7230 */ /* 0x000fe20000004100 */
[----:B------:R-:W-:Y:S01]  /*0b00*/  MUFU.TANH R5, R5 ;  /* 0x0000000500057308 */ /* 0x000fe20000002400 */
[----:B---3--:R-:W-:Y:S02]  /*0b10*/  HADD2.F32 R11, -RZ, R2.H0_H0 ;  /* 0x20000002ff0b7230 */ /* 0x008fe40000004100 */
[----:B------:R-:W-:-:S02]  /*0b20*/  HADD2.F32 R12, -RZ, R3.H0_H0 ;  /* 0x20000003ff0c7230 */ /* 0x000fc40000004100 */
[----:B------:R-:W-:Y:S02]  /*0b30*/  HADD2.F32 R2, -RZ, R2.H1_H1 ;  /* 0x30000002ff027230 */ /* 0x000fe40000004100 */
[----:B------:R-:W-:Y:S01]  /*0b40*/  HADD2.F32 R3, -RZ, R3.H1_H1 ;  /* 0x30000003ff037230 */ /* 0x000fe20000004100 */
[----:B------:R-:W0:Y:S08]  /*0b50*/  MUFU.TANH R8, R8 ;  /* 0x0000000800087308 */ /* 0x000e300000002400 */
[----:B------:R-:W-:Y:S08]  /*0b60*/  MUFU.TANH R9, R9 ;  /* 0x0000000900097308 */ /* 0x000ff00000002400 */
[----:B------:R-:W1:Y:S01]  /*0b70*/  MUFU.TANH R10, R10 ;  /* 0x0000000a000a7308 */ /* 0x000e620000002400 */
[----:B0-----:R-:W-:-:S07]  /*0b80*/  F2FP.F16.F32.PACK_AB R8, R8, R5 ;  /* 0x000000050808723e */ /* 0x001fce00000000ff */
[----:B------:R-:W-:Y:S08]  /*0b90*/  MUFU.TANH R11, R11 ;  /* 0x0000000b000b7308 */ /* 0x000ff00000002400 */
[----:B------:R-:W0:Y:S01]  /*0ba0*/  MUFU.TANH R2, R2 ;  /* 0x0000000200027308 */ /* 0x000e220000002400 */
[----:B-1----:R-:W-:-:S05]  /*0bb0*/  F2FP.F16.F32.PACK_AB R9, R10, R9 ;  /* 0x000000090a09723e */ /* 0x002fca00000000ff */
[----:B------:R-:W-:Y:S02]  /*0bc0*/  STG.E.64 desc[UR4][R6.64], R8 ;  /* 0x0000000806007986 */ /* 0x000fe4000c101b04 */
[----:B------:R-:W-:Y:S08]  /*0bd0*/  MUFU.TANH R12, R12 ;  /* 0x0000000c000c7308 */ /* 0x000ff00000002400 */
[----:B------:R-:W1:Y:S01]  /*0be0*/  MUFU.TANH R3, R3 ;  /* 0x0000000300037308 */ /* 0x000e620000002400 */
[----:B0-----:R-:W-:-:S02]  /*0bf0*/  F2FP.F16.F32.PACK_AB R4, R2, R11 ;  /* 0x0000000b0204723e */ /* 0x001fc400000000ff */
[----:B-1----:R-:W-:-:S05]  /*0c00*/  F2FP.F16.F32.PACK_AB R5, R3, R12 ;  /* 0x0000000c0305723e */ /* 0x002fca00000000ff */
[----:B------:R-:W-:Y:S01]  /*0c10*/  STG.E.64 desc[UR4][R6.64+0x400], R4 ;  /* 0x0004000406007986 */ /* 0x000fe2000c101b04 */
[----:B------:R-:W-:Y:S05]  /*0c20*/  EXIT ;  /* 0x000000000000794d */ /* 0x000fea0003800000 */
.L_x_1214:
        /* <DEDUP_REMOVED lines=13> */
.L_x_7023:


//--------------------- .text._ZN2at6native29vectorized_elementwise_kernelILi8EZZZNS0_16tanh_kernel_cudaERNS_18TensorIteratorBaseEENKUlvE0_clEvENKUlvE1_clEvEUlN3c104HalfEE_St5arrayIPcLm2EEEEviT0_T1_ --------------------------
	.section	.text._ZN2at6native29vectorized_elementwise_kernelILi8EZZZNS0_16tanh_kernel_cudaERNS_18TensorIteratorBaseEENKUlvE0_clEvENKUlvE1_clEvEUlN3c104HalfEE_St5arrayIPcLm2EEEEviT0_T1_,"ax",@progbits
	.align	128
        .global         _ZN2at6native29vectorized_elementwise_kernelILi8EZZZNS0_16tanh_kernel_cudaERNS_18TensorIteratorBaseEENKUlvE0_clEvENKUlvE1_clEvEUlN3c104HalfEE_St5arrayIPcLm2EEEEviT0_T1_
        .type           _ZN2at6native29vectorized_elementwise_kernelILi8EZZZNS0_16tanh_kernel_cudaERNS_18TensorIteratorBaseEENKUlvE0_clEvENKUlvE1_clEvEUlN3c104HalfEE_St5arrayIPcLm2EEEEviT0_T1_,@function
        .size           _ZN2at6native29vectorized_elementwise_kernelILi8EZZZNS0_16tanh_kernel_cudaERNS_18TensorIteratorBaseEENKUlvE0_clEvENKUlvE1_clEvEUlN3c104HalfEE_St5arrayIPcLm2EEEEviT0_T1_,(.L_x_7024 - _ZN2at6native29vectorized_elementwise_kernelILi8EZZZNS0_16tanh_kernel_cudaERNS_18TensorIteratorBaseEENKUlvE0_clEvENKUlvE1_clEvEUlN3c104HalfEE_St5arrayIPcLm2EEEEviT0_T1_)
        .other          _ZN2at6native29vectorized_elementwise_kernelILi8EZZZNS0_16tanh_kernel_cudaERNS_18TensorIteratorBaseEENKUlvE0_clEvENKUlvE1_clEvEUlN3c104HalfEE_St5arrayIPcLm2EEEEviT0_T1_,@"STO_CUDA_ENTRY STV_DEFAULT"
_ZN2at6native29vectorized_elementwise_kernelILi8EZZZNS0_16tanh_kernel_cudaERNS_18TensorIteratorBaseEENKUlvE0_clEvENKUlvE1_clEvEUlN3c104HalfEE_St5arrayIPcLm2EEEEviT0_T1_:
.text._ZN2at6native29vectorized_elementwise_kernelILi8EZZZNS0_16tanh_kernel_cudaERNS_18TensorIteratorBaseEENKUlvE0_clEvENKUlvE1_clEvEUlN3c104HalfEE_St5arrayIPcLm2EEEEviT0_T1_:
        /* <DEDUP_REMOVED lines=125> */
.L_x_1218:
[----:B------:R-:W-:-:S13]  /*07d0*/  ISETP.GE.U32.AND P0, PT, R3, R2, PT ;  /* 0x000000020300720c */ /* 0x000fda0003f06070 */
[----:B------:R-:W-:Y:S05]  /*07e0*/  @P0 BRA `(.L_x_1220) ;  /* 0x0000000000300947 */ /* 0x000fea0003800000 */
[----:B0-----:R-:W0:Y:S01]  /*07f0*/  LDC.64 R4, c[0x0][0x388] ;  /* 0x0000e200ff047b82 */ /* 0x001e220000000a00 */
[----:B------:R-:W-:Y:S01]  /*0800*/  IADD3 R11, PT, PT, R0, R3, RZ ;  /* 0x00000003000b7210 */ /* 0x000fe20007ffe0ff */
[----:B------:R-:W-:-:S04]  /*0810*/  VIADD R3, R3, 0x80 ;  /* 0x0000008003037836 */ /* 0x000fc80000000000 */
[----:B0-----:R-:W-:-:S05]  /*0820*/  IMAD.WIDE.U32 R4, R11, 0x2, R4 ;  /* 0x000000020b047825 */ /* 0x001fca00078e0004 */
[----:B------:R1:W-:Y:S02]  /*0830*/  STG.E.U16 desc[UR4][R4.64], R6 ;  /* 0x0000000604007986 */ /* 0x0003e4000c101504 */
.L_x_1219:
[----:B------:R-:W-:-:S13]  /*0840*/  ISETP.GE.U32.AND P0, PT, R3, R2, PT ;  /* 0x000000020300720c */ /* 0x000fda0003f06070 */
[----:B------:R-:W-:Y:S05]  /*0850*/  @P0 BRA `(.L_x_1221) ;  /* 0x0000000000340947 */ /* 0x000fea0003800000 */
[----:B01----:R-:W0:Y:S01]  /*0860*/  LDC.64 R4, c[0x0][0x388] ;  /* 0x0000e200ff047b82 */ /* 0x003e220000000a00 */
[----:B------:R-:W-:Y:S01]  /*0870*/  IADD3 R11, PT, PT, R0, R3, RZ ;  /* 0x00000003000b7210 */ /* 0x000fe20007ffe0ff */
[----:B------:R-:W-:-:S04]  /*0880*/  VIADD R3, R3, 0x80 ;  /* 0x0000008003037836 */ /* 0x000fc80000000000 */
[----:B0-----:R-:W-:-:S05]  /*0890*/  IMAD.WIDE.U32 R4, R11, 0x2, R4 ;  /* 0x000000020b047825 */ /* 0x001fca00078e0004 */
[----:B------:R1:W-:Y:S02]  /*08a0*/  STG.E.U16 desc[UR4][R4.64], R7 ;  /* 0x0000000704007986 */ /* 0x0003e4000c101504 */
.L_x_1220:
        /* <DEDUP_REMOVED lines=8> */
.L_x_1221:
[----:B------:R-:W-:Y:S05]  /*0930*/  BSYNC.RELIABLE B1 ;  /* 0x0000000000017941 */ /* 0x000fea0003800100 */
.L_x_1217:
[----:B------:R-:W-:-:S13]  /*0940*/  ISETP.GE.U32.AND P0, PT, R3, R2, PT ;  /* 0x000000020300720c */ /* 0x000fda0003f06070 */
[----:B012---:R-:W0:Y:S01]  /*0950*/  @!P0 LDC.64 R4, c[0x0][0x388] ;  /* 0x0000e200ff048b82 */ /* 0x007e220000000a00 */
[----:B------:R-:W-:Y:S01]  /*0960*/  @!P0 IADD3 R7, PT, PT, R0, R3, RZ ;  /* 0x0000000300078210 */ /* 0x000fe20007ffe0ff */
[----:B------:R-:W-:-:S04]  /*0970*/  @!P0 VIADD R3, R3, 0x80 ;  /* 0x0000008003038836 */ /* 0x000fc80000000000 */
[----:B0-----:R-:W-:-:S05]  /*0980*/  @!P0 IMAD.WIDE.U32 R4, R7, 0x2, R4 ;  /* 0x0000000207048825 */ /* 0x001fca00078e0004 */
[----:B------:R2:W-:Y:S02]  /*0990*/  @!P0 STG.E.U16 desc[UR4][R4.64], R9 ;  /* 0x0000000904008986 */ /* 0x0005e4000c101504 */
.L_x_1222:
[----:B------:R-:W-:Y:S05]  /*09a0*/  BSYNC.RECONVERGENT B0 ;  /* 0x0000000000007941 */ /* 0x000fea0003800200 */
.L_x_1216:
        /* <DEDUP_REMOVED lines=8> */
.L_x_1215:
[----:B------:R-:W0:Y:S01]  /*0a30*/  S2R R2, SR_TID.X ;  /* 0x0000000000027919 */ /* 0x000e220000002100 */
[----:B------:R-:W1:Y:S02]  /*0a40*/  LDC.64 R4, c[0x0][0x390] ;  /* 0x0000e400ff047b82 */ /* 0x000e640000000a00 */
[----:B-1----:R-:W-:-:S04]  /*0a50*/  IMAD.WIDE.U32 R4, R0, 0x2, R4 ;  /* 0x0000000200047825 */ /* 0x002fc800078e0004 */
[----:B0-----:R-:W-:-:S06]  /*0a60*/  IMAD.WIDE.U32 R4, R2, 0x10, R4 ;  /* 0x0000001002047825 */ /* 0x001fcc00078e0004 */
[----:B------:R-:W2:Y:S02]  /*0a70*/  LDG.E.128 R4, desc[UR4][R4.64] ;  /* 0x0000000404047981 */ /* 0x000ea4000c1e1d00 */
[--C-:B--2---:R-:W-:Y:S02]  /*0a80*/  HADD2.F32 R3, -RZ, R4.reuse.H0_H0 ;  /* 0x20000004ff037230 */ /* 0x104fe40000004100 */
[----:B------:R-:W-:Y:S02]  /*0a90*/  HADD2.F32 R9, -RZ, R4.H1_H1 ;  /* 0x30000004ff097230 */ /* 0x000fe40000004100 */
[--C-:B------:R-:W-:Y:S01]  /*0aa0*/  HADD2.F32 R10, -RZ, R5.reuse.H0_H0 ;  /* 0x20000005ff0a7230 */ /* 0x100fe20000004100 */
[----:B------:R0:W-:Y:S01]  /*0ab0*/  MUFU.TANH R8, R3 ;  /* 0x0000000300087308 */ /* 0x0001e20000002400 */
[----:B------:R-:W-:Y:S02]  /*0ac0*/  HADD2.F32 R11, -RZ, R5.H1_H1 ;  /* 0x30000005ff0b7230 */ /* 0x000fe40000004100 */
[----:B------:R-:W1:Y:S01]  /*0ad0*/  LDC.64 R4, c[0x0][0x388] ;  /* 0x0000e200ff047b82 */ /* 0x000e620000000a00 */
[----:B------:R-:W-:-:S02]  /*0ae0*/  HADD2.F32 R12, -RZ, R6.H0_H0 ;  /* 0x20000006ff0c7230 */ /* 0x000fc40000004100 */
[----:B------:R-:W-:Y:S02]  /*0af0*/  HADD2.F32 R13, -RZ, R6.H1_H1 ;  /* 0x30000006ff0d7230 */ /* 0x000fe40000004100 */
[--C-:B------:R-:W-:Y:S01]  /*0b00*/  HADD2.F32 R14, -RZ, R7.reuse.H0_H0 ;  /* 0x20000007ff0e7230 */ /* 0x100fe20000004100 */
[----:B------:R-:W2:Y:S01]  /*0b10*/  MUFU.TANH R9, R9 ;  /* 0x0000000900097308 */ /* 0x000ea20000002400 */
[----:B------:R-:W-:-:S07]  /*0b20*/  HADD2.F32 R15, -RZ, R7.H1_H1 ;  /* 0x30000007ff0f7230 */ /* 0x000fce0000004100 */
[----:B------:R-:W-:Y:S08]  /*0b30*/  MUFU.TANH R10, R10 ;  /* 0x0000000a000a7308 */ /* 0x000ff00000002400 */
[----:B------:R-:W3:Y:S01]  /*0b40*/  MUFU.TANH R11, R11 ;  /* 0x0000000b000b7308 */ /* 0x000ee20000002400 */
[----:B-1----:R-:W-:-:S07]  /*0b50*/  IMAD.WIDE.U32 R4, R0, 0x2, R4 ;  /* 0x0000000200047825 */ /* 0x002fce00078e0004 */
[----:B------:R-:W-:Y:S01]  /*0b60*/  MUFU.TANH R12, R12 ;  /* 0x0000000c000c7308 */ /* 0x000fe20000002400 */
[----:B0-----:R-:W-:Y:S01]  /*0b70*/  IMAD.WIDE.U32 R2, R2, 0x10, R4 ;  /* 0x0000001002027825 */ /* 0x001fe200078e0004 */
[----:B--2---:R-:W-:-:S06]  /*0b80*/  F2FP.F16.F32.PACK_AB R4, R9, R8 ;  /* 0x000000080904723e */ /* 0x004fcc00000000ff */
[----:B------:R-:W0:Y:S01]  /*0b90*/  MUFU.TANH R13, R13 ;  /* 0x0000000d000d7308 */ /* 0x000e220000002400 */
[----:B---3--:R-:W-:-:S07]  /*0ba0*/  F2FP.F16.F32.PACK_AB R5, R11, R10 ;  /* 0x0000000a0b05723e */ /* 0x008fce00000000ff */
[----:B------:R-:W-:Y:S08]  /*0bb0*/  MUFU.TANH R14, R14 ;  /* 0x0000000e000e7308 */ /* 0x000ff00000002400 */
[----:B------:R-:W1:Y:S01]  /*0bc0*/  MUFU.TANH R7, R15 ;  /* 0x0000000f00077308 */ /* 0x000e620000002400 */
[----:B0-----:R-:W-:Y:S02]  /*0bd0*/  F2FP.F16.F32.PACK_AB R6, R13, R12 ;  /* 0x0000000c0d06723e */ /* 0x001fe400000000ff */
[----:B-1----:R-:W-:-:S05]  /*0be0*/  F2FP.F16.F32.PACK_AB R7, R7, R14 ;  /* 0x0000000e0707723e */ /* 0x002fca00000000ff */
[----:B------:R-:W-:Y:S01]  /*0bf0*/  STG.E.128 desc[UR4][R2.64], R4 ;  /* 0x0000000402007986 */ /* 0x000fe2000c101d04 */
[----:B------:R-:W-:Y:S05]  /*0c00*/  EXIT ;  /* 0x000000000000794d */ /* 0x000fea0003800000 */
.L_x_1223:
        /* <DEDUP_REMOVED lines=15> */
.L_x_7024:


//--------------------- .text._ZN2at6native18elementwise_kernelILi128ELi4EZNS0_15gpu_kernel_implIZZZNS0_16tanh_kernel_cudaERNS_18TensorIteratorBaseEENKUlvE0_clEvENKUlvE0_clEvEUlfE_EEvS4_RKT_EUliE_EEviT1_ --------------------------
	.section	.text._ZN2at6native18elementwise_kernelILi128ELi4EZNS0_15gpu_kernel_implIZZZNS0_16tanh_kernel_cudaERNS_18TensorIteratorBaseEENKUlvE0_clEvENKUlvE0_clEvEUlfE_EEvS4_RKT_EUliE_EEviT1_,"ax",@progbits
	.align	128
        .global         _ZN2at6native18elementwise_kernelILi128ELi4EZNS0_15gpu_kernel_implIZZZNS0_16tanh_kernel_cudaERNS_18TensorIteratorBaseEENKUlvE0_clEvENKUlvE0_clEvEUlfE_EEvS4_RKT_EUliE_EEviT1_
        .type           _ZN2at6native18elementwise_kernelILi128ELi4EZNS0_15gpu_kernel_implIZZZNS0_16tanh_kernel_cudaERNS_18TensorIteratorBaseEENKUlvE0_clEvENKUlvE0_clEvEUlfE_EEvS4_RKT_EUliE_EEviT1_,@function
        .size           _ZN2at6native18elementwise_kernelILi128ELi4EZNS0_15gpu_kernel_implIZZZNS0_16tanh_kernel_cudaERNS_18TensorIteratorBaseEENKUlvE0_clEvENKUlvE0_clEvEUlfE_EEvS4_RKT_EUliE_EEviT1_,(.L_x_7025 - _ZN2at6native18elementwise_kernelILi128ELi4EZNS0_15gpu_kernel_implIZZZNS0_16tanh_kernel_cudaERNS_18TensorIteratorBaseEENKUlvE0_clEvENKUlvE0_clEvEUlfE_EEvS4_RKT_EUliE_EEviT1_)
        .other          _ZN2at6native18elementwise_kernelILi128ELi4EZNS0_15gpu_kernel_implIZZZNS0_16tanh_kernel_cudaERNS_18TensorIteratorBaseEENKUlvE0_clEvENKUlvE0_clEvEUlfE_EEvS4_RKT_EUliE_EEviT1_,@"STO_CUDA_ENTRY STV_DEFAULT"
_ZN2at6native18elementwise_kernelILi128ELi4EZNS0_15gpu_kernel_implIZZZNS0_16tanh_kernel_cudaERNS_18TensorIteratorBaseEENKUlvE0_clEvENKUlvE0_clEvEUlfE_EEvS4_RKT_EUliE_EEviT1_:
.text._ZN2at6native18elementwise_kernelILi128ELi4EZNS0_15gpu_kernel_implIZZZNS0_16tanh_kernel_cudaERNS_18TensorIteratorBaseEENKUlvE0_clEvENKUlvE0_clEvEUlfE_EEvS4_RKT_EUliE_EEviT1_:
        /* <DEDUP_REMOVED lines=319> */
.L_x_1226:
[----:B------:R-:W0:Y:S01]  /*13f0*/  LDCU.64 UR6, c[0x0][0x588] ;  /* 0x0000b100ff0677ac */ /* 0x000e220008000a00 */
[----:B------:R-:W-:Y:S01]  /*1400*/  BSSY.RECONVERGENT B6, `(.L_x_1227) ;  /* 0x00000dd000067945 */ /* 0x000fe20003800200 */
        /* <DEDUP_REMOVED lines=14> */
[----:B--2---:R0:W1:Y:S01]  /*14f0*/  I2F.S16 R4, R2 ;  /* 0x0000000200047306 */ /* 0x0040620000101400 */
[----:B------:R-:W-:Y:S05]  /*1500*/  BRA `(.L_x_1233) ;  /* 0x0000000c00307947 */ /* 0x000fea0003800000 */
.L_x_1231:
[----:B------:R-:W2:Y:S02]  /*1510*/  LDG.E.U8 R2, desc[UR36][R2.64] ;  /* 0x0000002402027981 */ /* 0x000ea4000c1e1100 */
[----:B--2---:R-:W-:Y:S01]  /*1520*/  I2FP.F32.U32 R4, R2 ;  /* 0x0000000200047245 */ /* 0x004fe20000201000 */
[----:B------:R-:W-:Y:S06]  /*1530*/  BRA `(.L_x_1233) ;  /* 0x0000000c00247947 */ /* 0x000fec0003800000 */
.L_x_1230:
[----:B------:R-:W-:-:S09]  /*1540*/  UISETP.NE.AND UP0, UPT, UR4, 0x2, UPT ;  /* 0x000000020400788c */ /* 0x000fd2000bf05270 */
[----:B------:R-:W-:Y:S05]  /*1550*/  BRA.U !UP0, `(.L_x_1234) ;  /* 0x0000000108287547 */ /* 0x000fea000b800000 */
[----:B------:R-:W-:-:S09]  /*1560*/  UISETP.NE.AND UP0, UPT, UR4, 0x3, UPT ;  /* 0x000000030400788c */ /* 0x000fd2000bf05270 */
[----:B------:R-:W-:Y:S05]  /*1570*/  BRA.U !UP0, `(.L_x_1235) ;  /* 0x0000000108147547 */ /* 0x000fea000b800000 */
[----:B------:R-:W-:-:S09]  /*1580*/  UISETP.NE.AND UP0, UPT, UR4, 0x4, UPT ;  /* 0x000000040400788c */ /* 0x000fd2000bf05270 */
[----:B------:R-:W-:Y:S05]  /*1590*/  BRA.U UP0, `(.L_x_1232) ;  /* 0x0000000900907547 */ /* 0x000fea000b800000 */
[----:B------:R-:W2:Y:S02]  /*15a0*/  LDG.E.64 R2, desc[UR36][R2.64] ;  /* 0x0000002402027981 */ /* 0x000ea4000c1e1b00 */
[----:B--2---:R4:W0:Y:S01]  /*15b0*/  I2F.S64 R4, R2 ;  /* 0x0000000200047312 */ /* 0x0048220000301400 */
[----:B------:R-:W-:Y:S05]  /*15c0*/  BRA `(.L_x_1233) ;  /* 0x0000000c00007947 */ /* 0x000fea0003800000 */
.L_x_1235:
[----:B------:R-:W2:Y:S02]  /*15d0*/  LDG.E R2, desc[UR36][R2.64] ;  /* 0x0000002402027981 */ /* 0x000ea4000c1e1900 */
[----:B--2---:R-:W-:Y:S01]  /*15e0*/  I2FP.F32.S32 R4, R2 ;  /* 0x0000000200047245 */ /* 0x004fe20000201400 */
[----:B------:R-:W-:Y:S06]  /*15f0*/  BRA `(.L_x_1233) ;  /* 0x0000000800f47947 */ /* 0x000fec0003800000 */
.L_x_1234:
[----:B------:R-:W2:Y:S02]  /*1600*/  LDG.E.U16 R2, desc[UR36][R2.64] ;  /* 0x0000002402027981 */ /* 0x000ea4000c1e1500 */
[----:B--2---:R0:W1:Y:S01]  /*1610*/  I2F.S16 R4, R2 ;  /* 0x0000000200047306 */ /* 0x0040620000101400 */
[----:B------:R-:W-:Y:S05]  /*1620*/  BRA `(.L_x_1233) ;  /* 0x0000000800e87947 */ /* 0x000fea0003800000 */
.L_x_1229:
[----:B------:R-:W-:-:S09]  /*1630*/  UISETP.GT.AND UP0, UPT, UR4, 0x6, UPT ;  /* 0x000000060400788c */ /* 0x000fd2000bf04270 */
[----:B------:R-:W-:Y:S05]  /*1640*/  BRA.U UP0, `(.L_x_1236) ;  /* 0x0000000100247547 */ /* 0x000fea000b800000 */
[----:B------:R-:W-:-:S09]  /*1650*/  UISETP.NE.AND UP0, UPT, UR4, 0x5, UPT ;  /* 0x000000050400788c */ /* 0x000fd2000bf05270 */
[----:B------:R-:W-:Y:S05]  /*1660*/  BRA.U !UP0, `(.L_x_1237) ;  /* 0x0000000108107547 */ /* 0x000fea000b800000 */
[----:B------:R-:W-:-:S09]  /*1670*/  UISETP.NE.AND UP0, UPT, UR4, 0x6, UPT ;  /* 0x000000060400788c */ /* 0x000fd2000bf05270 */
[----:B------:R-:W-:Y:S05]  /*1680*/  BRA.U UP0, `(.L_x_1232) ;  /* 0x0000000900547547 */ /* 0x000fea000b800000 */
[----:B------:R2:W5:Y:S01]  /*1690*/  LDG.E R4, desc[UR36][R2.64] ;  /* 0x0000002402047981 */ /* 0x000562000c1e1900 */
[----:B------:R-:W-:Y:S05]  /*16a0*/  BRA `(.L_x_1233) ;  /* 0x0000000800c87947 */ /* 0x000fea0003800000 */
.L_x_1237:
[----:B------:R-:W2:Y:S02]  /*16b0*/  LDG.E.U16 R2, desc[UR36][R2.64] ;  /* 0x0000002402027981 */ /* 0x000ea4000c1e1500 */
[----:B--2---:R-:W-:Y:S01]  /*16c0*/  HADD2.F32 R4, -RZ, R2.H0_H0 ;  /* 0x20000002ff047230 */ /* 0x004fe20000004100 */
[----:B------:R-:W-:Y:S06]  /*16d0*/  BRA `(.L_x_1233) ;  /* 0x0000000800bc7947 */ /* 0x000fec0003800000 */
.L_x_1236:
[----:B------:R-:W-:-:S09]  /*16e0*/  UISETP.NE.AND UP0, UPT, UR4, 0x7, UPT ;  /* 0x000000070400788c */ /* 0x000fd2000bf05270 */
[----:B------:R-:W-:Y:S05]  /*16f0*/  BRA.U !UP0, `(.L_x_1238) ;  /* 0x0000000108247547 */ /* 0x000fea000b800000 */
[----:B------:R-:W-:-:S09]  /*1700*/  UISETP.NE.AND UP0, UPT, UR4, 0x8, UPT ;  /* 0x000000080400788c */ /* 0x000fd2000bf05270 */
[----:B------:R-:W-:Y:S05]  /*1710*/  BRA.U !UP0, `(.L_x_1239) ;  /* 0x0000000108107547 */ /* 0x000fea000b800000 */
[----:B------:R-:W-:-:S09]  /*1720*/  UISETP.NE.AND UP0, UPT, UR4, 0x9, UPT ;  /* 0x000000090400788c */ /* 0x000fd2000bf05270 */
[----:B------:R-:W-:Y:S05]  /*1730*/  BRA.U UP0, `(.L_x_1232) ;  /* 0x0000000900287547 */ /* 0x000fea000b800000 */
[----:B------:R3:W5:Y:S01]  /*1740*/  LDG.E R4, desc[UR36][R2.64] ;  /* 0x0000002402047981 */ /* 0x000762000c1e1900 */
[----:B------:R-:W-:Y:S05]  /*1750*/  BRA `(.L_x_1233) ;  /* 0x00000008009c7947 */ /* 0x000fea0003800000 */
.L_x_1239:
[----:B------:R-:W2:Y:S02]  /*1760*/  LDG.E.U16 R2, desc[UR36][R2.64] ;  /* 0x0000002402027981 */ /* 0x000ea4000c1e1500 */
[----:B--2---:R-:W-:Y:S01]  /*1770*/  HADD2.F32 R4, -RZ, R2.H0_H0 ;  /* 0x20000002ff047230 */ /* 0x004fe20000004100 */
[----:B------:R-:W-:Y:S06]  /*1780*/  BRA `(.L_x_1233) ;  /* 0x0000000800907947 */ /* 0x000fec0003800000 */
.L_x_1238:
[----:B------:R-:W2:Y:S01]  /*1790*/  LDG.E.64 R2, desc[UR36][R2.64] ;  /* 0x0000002402027981 */ /* 0x000ea2000c1e1b00 */
[----:B------:R-:W-:Y:S01]  /*17a0*/  UMOV UR4, 0xf0000000 ;  /* 0xf000000000047882 */ /* 0x000fe20000000000 */
[----:B------:R-:W-:Y:S01]  /*17b0*/  UMOV UR5, 0x380fffff ;  /* 0x380fffff00057882 */ /* 0x000fe20000000000 */
[----:B--2---:R-:W0:Y:S01]  /*17c0*/  F2F.F32.F64 R4, R2 ;  /* 0x0000000200047310 */ /* 0x004e220000301000 */
[----:B------:R-:W-:-:S14]  /*17d0*/  DSETP.GEU.AND P0, PT, |R2|, UR4, PT ;  /* 0x0000000402007e2a */ /* 0x000fdc000bf0e200 */
[----:B0-----:R-:W-:Y:S01]  /*17e0*/  @!P0 FMUL R4, R4, 1.175494350822287508e-38 ;  /* 0x0080000004048820 */ /* 0x001fe20000400000 */
[----:B------:R-:W-:Y:S06]  /*17f0*/  BRA `(.L_x_1233) ;  /* 0x0000000800747947 */ /* 0x000fec0003800000 */
.L_x_1228:
        /* <DEDUP_REMOVED lines=10> */
[----:B------:R-:W-:Y:S01]  /*18a0*/  FSEL R4, RZ, 1, !P0 ;  /* 0x3f800000ff047808 */ /* 0x000fe20004000000 */
[----:B------:R-:W-:Y:S08]  /*18b0*/  BRA `(.L_x_1233) ;  /* 0x0000000800447947 */ /* 0x000ff00003800000 */
.L_x_1242:
[----:B------:R-:W2:Y:S01]  /*18c0*/  LDG.E.64 R2, desc[UR36][R2.64] ;  /* 0x0000002402027981 */ /* 0x000ea2000c1e1b00 */
[----:B------:R-:W-:Y:S01]  /*18d0*/  UMOV UR4, 0xf0000000 ;  /* 0xf000000000047882 */ /* 0x000fe20000000000 */
[----:B------:R-:W-:Y:S01]  /*18e0*/  UMOV UR5, 0x380fffff ;  /* 0x380fffff00057882 */ /* 0x000fe20000000000 */
[----:B--2---:R-:W0:Y:S01]  /*18f0*/  F2F.F32.F64 R4, R2 ;  /* 0x0000000200047310 */ /* 0x004e220000301000 */
[----:B------:R-:W-:-:S14]  /*1900*/  DSETP.GEU.AND P0, PT, |R2|, UR4, PT ;  /* 0x0000000402007e2a */ /* 0x000fdc000bf0e200 */
[----:B0-----:R-:W-:Y:S01]  /*1910*/  @!P0 FMUL R4, R4, 1.175494350822287508e-38 ;  /* 0x0080000004048820 */ /* 0x001fe20000400000 */
[----:B------:R-:W-:Y:S06]  /*1920*/  BRA `(.L_x_1233) ;  /* 0x0000000800287947 */ /* 0x000fec0003800000 */
.L_x_1241:
        /* <DEDUP_REMOVED lines=23> */
[----:B------:R-:W-:Y:S01]  /*1aa0*/  LOP3.LUT R4, R5, 0x80000000, R4, 0xf8, !PT ;  /* 0x8000000005047812 */ /* 0x000fe200078ef804 */
[----:B------:R-:W-:Y:S06]  /*1ab0*/  BRA `(.L_x_1233) ;  /* 0x0000000400c47947 */ /* 0x000fec0003800000 */
.L_x_1244:
        /* <DEDUP_REMOVED lines=10> */
[----:B------:R-:W-:Y:S01]  /*1b60*/  LOP3.LUT R4, R0, 0x80000000, R5, 0xf8, !PT ;  /* 0x8000000000047812 */ /* 0x000fe200078ef805 */
[----:B------:R-:W-:Y:S06]  /*1b70*/  BRA `(.L_x_1233) ;  /* 0x0000000400947947 */ /* 0x000fec0003800000 */
.L_x_1243:
[----:B------:R-:W2:Y:S02]  /*1b80*/  LDG.E.U16 R2, desc[UR36][R2.64] ;  /* 0x0000002402027981 */ /* 0x000ea4000c1e1500 */
[----:B--2---:R-:W-:Y:S01]  /*1b90*/  SHF.L.U32 R4, R2, 0x10, RZ ;  /* 0x0000001002047819 */ /* 0x004fe200000006ff */
[----:B------:R-:W-:Y:S06]  /*1ba0*/  BRA `(.L_x_1233) ;  /* 0x0000000400887947 */ /* 0x000fec0003800000 */
.L_x_1240:
        /* <DEDUP_REMOVED lines=9> */
[----:B--2---:R-:W-:Y:S01]  /*1c40*/  I2FP.F32.U32 R4, R2 ;  /* 0x0000000200047245 */ /* 0x004fe20000201000 */
[----:B------:R-:W-:Y:S06]  /*1c50*/  BRA `(.L_x_1233) ;  /* 0x00000004005c7947 */ /* 0x000fec0003800000 */
.L_x_1247:
[----:B------:R-:W2:Y:S01]  /*1c60*/  LDG.E.U8 R3, desc[UR36][R2.64] ;  /* 0x0000002402037981 */ /* 0x000ea2000c1e1100 */
        /* <DEDUP_REMOVED lines=19> */
.L_x_1249:
[----:B------:R-:W-:Y:S05]  /*1da0*/  BSYNC.RECONVERGENT B0 ;  /* 0x0000000000007941 */ /* 0x000fea0003800200 */
.L_x_1248:
[----:B------:R-:W-:Y:S01]  /*1db0*/  IMAD.SHL.U32 R0, R0, 0x100000, RZ ;  /* 0x0010000000007824 */ /* 0x000fe200078e00ff */
[----:B------:R-:W-:-:S04]  /*1dc0*/  LEA R2, R2, 0x3b800000, 0x17 ;  /* 0x3b80000002027811 */ /* 0x000fc800078eb8ff */
[----:B------:R-:W-:Y:S01]  /*1dd0*/  LOP3.LUT R4, R2, R0, R7, 0xfe, !PT ;  /* 0x0000000002047212 */ /* 0x000fe200078efe07 */
[----:B------:R-:W-:Y:S06]  /*1de0*/  BRA `(.L_x_1233) ;  /* 0x0000000000f87947 */ /* 0x000fec0003800000 */
.L_x_1246:
[----:B------:R-:W2:Y:S01]  /*1df0*/  LDG.E.U8 R3, desc[UR36][R2.64] ;  /* 0x0000002402037981 */ /* 0x000ea2000c1e1100 */
        /* <DEDUP_REMOVED lines=19> */
.L_x_1251:
[----:B------:R-:W-:Y:S05]  /*1f30*/  BSYNC.RECONVERGENT B0 ;  /* 0x0000000000007941 */ /* 0x000fea0003800200 */
.L_x_1250:
[----:B------:R-:W-:Y:S01]  /*1f40*/  IMAD.SHL.U32 R0, R0, 0x200000, RZ ;  /* 0x0020000000007824 */ /* 0x000fe200078e00ff */
[----:B------:R-:W-:-:S04]  /*1f50*/  LEA R2, R2, 0x37800000, 0x17 ;  /* 0x3780000002027811 */ /* 0x000fc800078eb8ff */
[----:B------:R-:W-:Y:S01]  /*1f60*/  LOP3.LUT R4, R2, R0, R7, 0xfe, !PT ;  /* 0x0000000002047212 */ /* 0x000fe200078efe07 */
[----:B------:R-:W-:Y:S06]  /*1f70*/  BRA `(.L_x_1233) ;  /* 0x0000000000947947 */ /* 0x000fec0003800000 */
.L_x_1245:
[----:B------:R-:W-:-:S09]  /*1f80*/  UISETP.NE.AND UP0, UPT, UR4, 0x1c, UPT ;  /* 0x0000001c0400788c */ /* 0x000fd2000bf05270 */
[----:B------:R-:W-:Y:S05]  /*1f90*/  BRA.U !UP0, `(.L_x_1252) ;  /* 0x0000000108847547 */ /* 0x000fea000b800000 */
[----:B------:R-:W-:-:S09]  /*1fa0*/  UISETP.NE.AND UP0, UPT, UR4, 0x1d, UPT ;  /* 0x0000001d0400788c */ /* 0x000fd2000bf05270 */
[----:B------:R-:W-:Y:S05]  /*1fb0*/  BRA.U !UP0, `(.L_x_1253) ;  /* 0x0000000108707547 */ /* 0x000fea000b800000 */
[----:B------:R-:W-:-:S09]  /*1fc0*/  UISETP.NE.AND UP0, UPT, UR4, 0x2c, UPT ;  /* 0x0000002c0400788c */ /* 0x000fd2000bf05270 */
[----:B------:R-:W-:Y:S05]  /*1fd0*/  BRA.U !UP0, `(.L_x_1254) ;  /* 0x0000000108487547 */ /* 0x000fea000b800000 */
.L_x_1232:
        /* <DEDUP_REMOVED lines=16> */
.L_x_1255:
[----:B------:R-:W-:Y:S01]  /*20e0*/  IMAD.MOV.U32 R4, RZ, RZ, RZ ;  /* 0x000000ffff047224 */ /* 0x000fe200078e00ff */
[----:B------:R-:W-:Y:S06]  /*20f0*/  BRA `(.L_x_1233) ;  /* 0x0000000000347947 */ /* 0x000fec0003800000 */
.L_x_1254:
[----:B------:R-:W2:Y:S01]  /*2100*/  LDG.E.U8 R2, desc[UR36][R2.64] ;  /* 0x0000002402027981 */ /* 0x000ea2000c1e1100 */
[----:B------:R-:W-:Y:S02]  /*2110*/  MOV R4, 0x400000 ;  /* 0x0040000000047802 */ /* 0x000fe40000000f00 */
[----:B--2---:R-:W-:-:S13]  /*2120*/  ISETP.NE.AND P0, PT, R2, RZ, PT ;  /* 0x000000ff0200720c */ /* 0x004fda0003f05270 */
[----:B------:R-:W-:Y:S05]  /*2130*/  @!P0 BRA `(.L_x_1233) ;  /* 0x0000000000248947 */ /* 0x000fea0003800000 */
[----:B------:R-:W-:-:S13]  /*2140*/  ISETP.NE.AND P0, PT, R2, 0xff, PT ;  /* 0x000000ff0200780c */ /* 0x000fda0003f05270 */
[----:B------:R-:W-:Y:S02]  /*2150*/  @!P0 IMAD.MOV.U32 R4, RZ, RZ, 0x7f800001 ;  /* 0x7f800001ff048424 */ /* 0x000fe400078e00ff */
[----:B------:R-:W-:Y:S01]  /*2160*/  @P0 IMAD.SHL.U32 R4, R2, 0x800000, RZ ;  /* 0x0080000002040824 */ /* 0x000fe200078e00ff */
[----:B------:R-:W-:Y:S06]  /*2170*/  BRA `(.L_x_1233) ;  /* 0x0000000000147947 */ /* 0x000fec0003800000 */
.L_x_1253:
[----:B------:R-:W2:Y:S02]  /*2180*/  LDG.E.64 R2, desc[UR36][R2.64] ;  /* 0x0000002402027981 */ /* 0x000ea4000c1e1b00 */
[----:B--2---:R0:W1:Y:S01]  /*2190*/  I2F.U64 R4, R2 ;  /* 0x0000000200047312 */ /* 0x0040620000301000 */
[----:B------:R-:W-:Y:S05]  /*21a0*/  BRA `(.L_x_1233) ;  /* 0x0000000000087947 */ /* 0x000fea0003800000 */
.L_x_1252:
[----:B------:R-:W2:Y:S02]  /*21b0*/  LDG.E R2, desc[UR36][R2.64] ;  /* 0x0000002402027981 */ /* 0x000ea4000c1e1900 */
[----:B--2---:R-:W-:-:S07]  /*21c0*/  I2FP.F32.U32 R4, R2 ;  /* 0x0000000200047245 */ /* 0x004fce0000201000 */
.L_x_1233:
[----:B------:R-:W-:Y:S05]  /*21d0*/  BSYNC.RECONVERGENT B6 ;  /* 0x0000000000067941 */ /* 0x000fea0003800200 */
.L_x_1227:
[----:B------:R-:W2:Y:S01]  /*21e0*/  LDCU.64 UR6, c[0x0][0x580] ;  /* 0x0000b000ff0677ac */ /* 0x000ea20008000a00 */
[----:B01---5:R-:W0:Y:S01]  /*21f0*/  MUFU.TANH R4, R4 ;  /* 0x0000000400047308 */ /* 0x023e220000002400 */
[----:B------:R-:W-:-:S04]  /*2200*/  UPRMT UR4, UR42, 0x9910, URZ ;  /* 0x000099102a047896 */ /* 0x000fc800080000ff */
[----:B------:R-:W-:Y:S01]  /*2210*/  UISETP.GT.AND UP0, UPT, UR4, 0x9, UPT ;  /* 0x000000090400788c */ /* 0x000fe2000bf04270 */
[----:B--234-:R-:W-:-:S04]  /*2220*/  IADD3 R2, P0, PT, R16, UR6, RZ ;  /* 0x0000000610027c10 */ /* 0x01cfc8000ff1e0ff */
[----:B------:R-:W-:-:S04]  /*2230*/  IADD3.X R3, PT, PT, RZ, UR7, RZ, P0, !PT ;  /* 0x00000007ff037c10 */ /* 0x000fc800087fe4ff */
[----:B0-----:R-:W-:Y:S05]  /*2240*/  BRA.U UP0, `(.L_x_1256) ;  /* 0x0000000100e87547 */ /* 0x001fea000b800000 */
        /* <DEDUP_REMOVED lines=8> */
[----:B------:R-:W0:Y:S02]  /*22d0*/  F2I.FTZ.TRUNC.NTZ R5, R4 ;  /* 0x0000000400057305 */ /* 0x000e24000021f100 */
[----:B0-----:R0:W-:Y:S01]  /*22e0*/  STG.E.U8 desc[UR36][R2.64], R5 ;  /* 0x0000000502007986 */ /* 0x0011e2000c101124 */
[----:B------:R-:W-:Y:S05]  /*22f0*/  BRA `(.L_x_1261) ;  /* 0x0000000c003c7947 */ /* 0x000fea0003800000 */
.L_x_1259:
[----:B------:R-:W0:Y:S02]  /*2300*/  F2I.S64.TRUNC R4, R4 ;  /* 0x0000000400047311 */ /* 0x000e24000020d900 */
[----:B0-----:R-:W-:-:S05]  /*2310*/  IMAD.MOV.U32 R7, RZ, RZ, R4 ;  /* 0x000000ffff077224 */ /* 0x001fca00078e0004 */
[----:B------:R0:W-:Y:S01]  /*2320*/  STG.E.U8 desc[UR36][R2.64], R7 ;  /* 0x0000000702007986 */ /* 0x0001e2000c101124 */
[----:B------:R-:W-:Y:S05]  /*2330*/  BRA `(.L_x_1261) ;  /* 0x0000000c002c7947 */ /* 0x000fea0003800000 */
.L_x_1258:
[----:B------:R-:W-:-:S09]  /*2340*/  UISETP.NE.AND UP0, UPT, UR4, 0x2, UPT ;  /* 0x000000020400788c */ /* 0x000fd2000bf05270 */
[----:B------:R-:W-:Y:S05]  /*2350*/  BRA.U !UP0, `(.L_x_1262) ;  /* 0x0000000108287547 */ /* 0x000fea000b800000 */
[----:B------:R-:W-:-:S09]  /*2360*/  UISETP.NE.AND UP0, UPT, UR4, 0x3, UPT ;  /* 0x000000030400788c */ /* 0x000fd2000bf05270 */
[----:B------:R-:W-:Y:S05]  /*2370*/  BRA.U !UP0, `(.L_x_1263) ;  /* 0x0000000108147547 */ /* 0x000fea000b800000 */
[----:B------:R-:W-:-:S09]  /*2380*/  UISETP.NE.AND UP0, UPT, UR4, 0x4, UPT ;  /* 0x000000040400788c */ /* 0x000fd2000bf05270 */
[----:B------:R-:W-:Y:S05]  /*2390*/  BRA.U UP0, `(.L_x_1260) ;  /* 0x0000000900807547 */ /* 0x000fea000b800000 */
[----:B------:R-:W0:Y:S02]  /*23a0*/  F2I.S64.TRUNC R4, R4 ;  /* 0x0000000400047311 */ /* 0x000e24000020d900 */
[----:B0-----:R0:W-:Y:S01]  /*23b0*/  STG.E.64 desc[UR36][R2.64], R4 ;  /* 0x0000000402007986 */ /* 0x0011e2000c101b24 */
[----:B------:R-:W-:Y:S05]  /*23c0*/  BRA `(.L_x_1261) ;  /* 0x0000000c00087947 */ /* 0x000fea0003800000 */
.L_x_1263:
[----:B------:R-:W0:Y:S02]  /*23d0*/  F2I.FTZ.TRUNC.NTZ R5, R4 ;  /* 0x0000000400057305 */ /* 0x000e24000021f100 */
[----:B0-----:R0:W-:Y:S01]  /*23e0*/  STG.E desc[UR36][R2.64], R5 ;  /* 0x0000000502007986 */ /* 0x0011e2000c101924 */
[----:B------:R-:W-:Y:S05]  /*23f0*/  BRA `(.L_x_1261) ;  /* 0x0000000800fc7947 */ /* 0x000fea0003800000 */
.L_x_1262:
[----:B------:R-:W0:Y:S02]  /*2400*/  F2I.FTZ.TRUNC.NTZ R5, R4 ;  /* 0x0000000400057305 */ /* 0x000e24000021f100 */
[----:B0-----:R0:W-:Y:S01]  /*2410*/  STG.E.U16 desc[UR36][R2.64], R5 ;  /* 0x0000000502007986 */ /* 0x0011e2000c101524 */
[----:B------:R-:W-:Y:S05]  /*2420*/  BRA `(.L_x_1261) ;  /* 0x0000000800f07947 */ /* 0x000fea0003800000 */
.L_x_1257:
[----:B------:R-:W-:-:S09]  /*2430*/  UISETP.GT.AND UP0, UPT, UR4, 0x6, UPT ;  /* 0x000000060400788c */ /* 0x000fd2000bf04270 */
[----:B------:R-:W-:Y:S05]  /*2440*/  BRA.U UP0, `(.L_x_1264) ;  /* 0x0000000100247547 */ /* 0x000fea000b800000 */
[----:B------:R-:W-:-:S09]  /*2450*/  UISETP.NE.AND UP0, UPT, UR4, 0x5, UPT ;  /* 0x000000050400788c */ /* 0x000fd2000bf05270 */
[----:B------:R-:W-:Y:S05]  /*2460*/  BRA.U !UP0, `(.L_x_1265) ;  /* 0x0000000108107547 */ /* 0x000fea000b800000 */
[----:B------:R-:W-:-:S09]  /*2470*/  UISETP.NE.AND UP0, UPT, UR4, 0x6, UPT ;  /* 0x000000060400788c */ /* 0x000fd2000bf05270 */
[----:B------:R-:W-:Y:S05]  /*2480*/  BRA.U UP0, `(.L_x_1260) ;  /* 0x0000000900447547 */ /* 0x000fea000b800000 */
[----:B------:R0:W-:Y:S01]  /*2490*/  STG.E desc[UR36][R2.64], R4 ;  /* 0x0000000402007986 */ /* 0x0001e2000c101924 */
[----:B------:R-:W-:Y:S05]  /*24a0*/  BRA `(.L_x_1261) ;  /* 0x0000000800d07947 */ /* 0x000fea0003800000 */
.L_x_1265:
[----:B------:R-:W-:-:S05]  /*24b0*/  F2FP.F16.F32.PACK_AB R4, RZ, R4 ;  /* 0x00000004ff04723e */ /* 0x000fca00000000ff */
[----:B------:R0:W-:Y:S01]  /*24c0*/  STG.E.U16 desc[UR36][R2.64], R4 ;  /* 0x0000000402007986 */ /* 0x0001e2000c101524 */
[----:B------:R-:W-:Y:S05]  /*24d0*/  BRA `(.L_x_1261) ;  /* 0x0000000800c47947 */ /* 0x000fea0003800000 */
.L_x_1264:
[----:B------:R-:W-:-:S09]  /*24e0*/  UISETP.NE.AND UP0, UPT, UR4, 0x7, UPT ;  /* 0x000000070400788c */ /* 0x000fd2000bf05270 */
[----:B------:R-:W-:Y:S05]  /*24f0*/  BRA.U !UP0, `(.L_x_1266) ;  /* 0x00000001082c7547 */ /* 0x000fea000b800000 */
[----:B------:R-:W-:-:S09]  /*2500*/  UISETP.NE.AND UP0, UPT, UR4, 0x8, UPT ;  /* 0x000000080400788c */ /* 0x000fd2000bf05270 */
[----:B------:R-:W-:Y:S05]  /*2510*/  BRA.U !UP0, `(.L_x_1267) ;  /* 0x0000000108147547 */ /* 0x000fea000b800000 */
[----:B------:R-:W-:-:S09]  /*2520*/  UISETP.NE.AND UP0, UPT, UR4, 0x9, UPT ;  /* 0x000000090400788c */ /* 0x000fd2000bf05270 */
[----:B------:R-:W-:Y:S05]  /*2530*/  BRA.U UP0, `(.L_x_1260) ;  /* 0x0000000900187547 */ /* 0x000fea000b800000 */
[----:B------:R-:W-:-:S05]  /*2540*/  IMAD.MOV.U32 R5, RZ, RZ, RZ ;  /* 0x000000ffff057224 */ /* 0x000fca00078e00ff */
[----:B------:R0:W-:Y:S01]  /*2550*/  STG.E.64 desc[UR36][R2.64], R4 ;  /* 0x0000000402007986 */ /* 0x0001e2000c101b24 */
[----:B------:R-:W-:Y:S05]  /*2560*/  BRA `(.L_x_1261) ;  /* 0x0000000800a07947 */ /* 0x000fea0003800000 */
.L_x_1267:
[----:B------:R-:W-:-:S04]  /*2570*/  F2FP.F16.F32.PACK_AB R5, RZ, R4 ;  /* 0x00000004ff05723e */ /* 0x000fc800000000ff */
[----:B------:R-:W-:-:S05]  /*2580*/  PRMT R5, R5, 0x5410, RZ ;  /* 0x0000541005057816 */ /* 0x000fca00000000ff */
[----:B------:R0:W-:Y:S01]  /*2590*/  STG.E desc[UR36][R2.64], R5 ;  /* 0x0000000502007986 */ /* 0x0001e2000c101924 */
[----:B------:R-:W-:Y:S05]  /*25a0*/  BRA `(.L_x_1261) ;  /* 0x0000000800907947 */ /* 0x000fea0003800000 */
.L_x_1266:
[----:B------:R-:W-:-:S06]  /*25b0*/  FMUL.FTZ R4, R4, 1 ;  /* 0x3f80000004047820 */ /* 0x000fcc0000410000 */
[----:B------:R-:W0:Y:S02]  /*25c0*/  F2F.F64.F32 R4, R4 ;  /* 0x0000000400047310 */ /* 0x000e240000201800 */
[----:B0-----:R0:W-:Y:S01]  /*25d0*/  STG.E.64 desc[UR36][R2.64], R4 ;  /* 0x0000000402007986 */ /* 0x0011e2000c101b24 */
[----:B------:R-:W-:Y:S05]  /*25e0*/  BRA `(.L_x_1261) ;  /* 0x0000000800807947 */ /* 0x000fea0003800000 */
.L_x_1256:
        /* <DEDUP_REMOVED lines=8> */
[----:B------:R-:W-:-:S04]  /*2670*/  FSETP.NEU.FTZ.AND P0, PT, R4, RZ, PT ;  /* 0x000000ff0400720b */ /* 0x000fc80003f1d000 */
[----:B------:R-:W-:-:S05]  /*2680*/  SEL R5, RZ, 0x1, !P0 ;  /* 0x00000001ff057807 */ /* 0x000fca0004000000 */
[----:B------:R0:W-:Y:S01]  /*2690*/  STG.E.U8 desc[UR36][R2.64], R5 ;  /* 0x0000000502007986 */ /* 0x0001e2000c101124 */
[----:B------:R-:W-:Y:S05]  /*26a0*/  BRA `(.L_x_1261) ;  /* 0x0000000800507947 */ /* 0x000fea0003800000 */
.L_x_1270:
[----:B------:R-:W-:Y:S01]  /*26b0*/  FMUL.FTZ R4, R4, 1 ;  /* 0x3f80000004047820 */ /* 0x000fe20000410000 */
[----:B------:R-:W-:-:S05]  /*26c0*/  CS2R R6, SRZ ;  /* 0x0000000000067805 */ /* 0x000fca000001ff00 */
[----:B------:R-:W0:Y:S02]  /*26d0*/  F2F.F64.F32 R4, R4 ;  /* 0x0000000400047310 */ /* 0x000e240000201800 */
[----:B0-----:R0:W-:Y:S01]  /*26e0*/  STG.E.128 desc[UR36][R2.64], R4 ;  /* 0x0000000402007986 */ /* 0x0011e2000c101d24 */
[----:B------:R-:W-:Y:S05]  /*26f0*/  BRA `(.L_x_1261) ;  /* 0x00000008003c7947 */ /* 0x000fea0003800000 */
.L_x_1269:
[----:B------:R-:W-:-:S09]  /*2700*/  UISETP.NE.AND UP0, UPT, UR4, 0xf, UPT ;  /* 0x0000000f0400788c */ /* 0x000fd2000bf05270 */
[----:B------:R-:W-:Y:S05]  /*2710*/  BRA.U !UP0, `(.L_x_1271) ;  /* 0x0000000108987547 */ /* 0x000fea000b800000 */
[----:B------:R-:W-:-:S09]  /*2720*/  UISETP.NE.AND UP0, UPT, UR4, 0x17, UPT ;  /* 0x000000170400788c */ /* 0x000fd2000bf05270 */
[----:B------:R-:W-:Y:S05]  /*2730*/  BRA.U !UP0, `(.L_x_1272) ;  /* 0x0000000108487547 */ /* 0x000fea000b800000 */
[----:B------:R-:W-:-:S09]  /*2740*/  UISETP.NE.AND UP0, UPT, UR4, 0x18, UPT ;  /* 0x000000180400788c */ /* 0x000fd2000bf05270 */
[----:B------:R-:W-:Y:S05]  /*2750*/  BRA.U UP0, `(.L_x_1260) ;  /* 0x0000000500907547 */ /* 0x000fea000b800000 */
[----:B------:R-:W-:Y:S01]  /*2760*/  LOP3.LUT R6, R4, 0x7fffffff, RZ, 0xc0, !PT ;  /* 0x7fffffff04067812 */ /* 0x000fe200078ec0ff */
[----:B------:R-:W-:Y:S01]  /*2770*/  BSSY.RECONVERGENT B0, `(.L_x_1273) ;  /* 0x000000b000007945 */ /* 0x000fe20003800200 */
[----:B------:R-:W-:Y:S01]  /*2780*/  HFMA2 R0, -RZ, RZ, 0, 7.569789886474609375e-06 ;  /* 0x0000007fff007431 */ /* 0x000fe200000001ff */
        /* <DEDUP_REMOVED lines=9> */
.L_x_1274:
[----:B------:R-:W-:Y:S05]  /*2820*/  BSYNC.RECONVERGENT B0 ;  /* 0x0000000000007941 */ /* 0x000fea0003800200 */
.L_x_1273:
[----:B------:R-:W-:-:S05]  /*2830*/  LOP3.LUT R7, R0, 0x80, R7, 0xf8, !PT ;  /* 0x0000008000077812 */ /* 0x000fca00078ef807 */
[----:B------:R0:W-:Y:S01]  /*2840*/  STG.E.U8 desc[UR36][R2.64], R7 ;  /* 0x0000000702007986 */ /* 0x0001e2000c101124 */
[----:B------:R-:W-:Y:S05]  /*2850*/  BRA `(.L_x_1261) ;  /* 0x0000000400e47947 */ /* 0x000fea0003800000 */
.L_x_1272:
[----:B------:R-:W-:Y:S01]  /*2860*/  LOP3.LUT R6, R4, 0x7fffffff, RZ, 0xc0, !PT ;  /* 0x7fffffff04067812 */ /* 0x000fe200078ec0ff */
[----:B------:R-:W-:Y:S01]  /*2870*/  BSSY.RECONVERGENT B0, `(.L_x_1275) ;  /* 0x000000d000007945 */ /* 0x000fe20003800200 */
        /* <DEDUP_REMOVED lines=12> */
.L_x_1276:
[----:B------:R-:W-:Y:S05]  /*2940*/  BSYNC.RECONVERGENT B0 ;  /* 0x0000000000007941 */ /* 0x000fea0003800200 */
.L_x_1275:
[----:B------:R-:W-:-:S05]  /*2950*/  LOP3.LUT R5, R0, 0x80, R7, 0xf8, !PT ;  /* 0x0000008000057812 */ /* 0x000fca00078ef807 */
[----:B------:R0:W-:Y:S01]  /*2960*/  STG.E.U8 desc[UR36][R2.64], R5 ;  /* 0x0000000502007986 */ /* 0x0001e2000c101124 */
[----:B------:R-:W-:Y:S05]  /*2970*/  BRA `(.L_x_1261) ;  /* 0x00000004009c7947 */ /* 0x000fea0003800000 */
.L_x_1271:
[----:B------:R-:W-:-:S05]  /*2980*/  F2FP.BF16.F32.PACK_AB R4, RZ, R4 ;  /* 0x00000004ff04723e */ /* 0x000fca00000010ff */
[----:B------:R0:W-:Y:S01]  /*2990*/  STG.E.U16 desc[UR36][R2.64], R4 ;  /* 0x0000000402007986 */ /* 0x0001e2000c101524 */
[----:B------:R-:W-:Y:S05]  /*29a0*/  BRA `(.L_x_1261) ;  /* 0x0000000400907947 */ /* 0x000fea0003800000 */
.L_x_1268:
        /* <DEDUP_REMOVED lines=8> */
[----:B------:R-:W0:Y:S02]  /*2a30*/  F2I.FTZ.U32.TRUNC.NTZ R5, R4 ;  /* 0x0000000400057305 */ /* 0x000e24000021f000 */
[----:B0-----:R0:W-:Y:S01]  /*2a40*/  STG.E.U16 desc[UR36][R2.64], R5 ;  /* 0x0000000502007986 */ /* 0x0011e2000c101524 */
[----:B------:R-:W-:Y:S05]  /*2a50*/  BRA `(.L_x_1261) ;  /* 0x0000000400647947 */ /* 0x000fea0003800000 */
.L_x_1279:
[----:B------:R-:W-:Y:S01]  /*2a60*/  LOP3.LUT R5, R4, 0x7fffffff, RZ, 0xc0, !PT ;  /* 0x7fffffff04057812 */ /* 0x000fe200078ec0ff */
[----:B------:R-:W-:Y:S01]  /*2a70*/  BSSY.RECONVERGENT B0, `(.L_x_1280) ;  /* 0x0000013000007945 */ /* 0x000fe20003800200 */
[----:B------:R-:W-:Y:S02]  /*2a80*/  IMAD.MOV.U32 R0, RZ, RZ, 0x80 ;  /* 0x00000080ff007424 */ /* 0x000fe400078e00ff */
        /* <DEDUP_REMOVED lines=9> */
.L_x_1282:
[----:B------:R-:W-:-:S04]  /*2b20*/  SHF.R.U32.HI R0, RZ, 0x14, R4 ;  /* 0x00000014ff007819 */ /* 0x000fc80000011604 */
[----:B------:R-:W-:-:S04]  /*2b30*/  LOP3.LUT R5, R0, 0x1, RZ, 0xc0, !PT ;  /* 0x0000000100057812 */ /* 0x000fc800078ec0ff */
[----:B------:R-:W-:-:S04]  /*2b40*/  IADD3 R0, PT, PT, R4, 0x487ffff, R5 ;  /* 0x0487ffff04007810 */ /* 0x000fc80007ffe005 */
[----:B------:R-:W-:-:S04]  /*2b50*/  SHF.R.U32.HI R0, RZ, 0x14, R0 ;  /* 0x00000014ff007819 */ /* 0x000fc80000011600 */
[----:B------:R-:W-:-:S07]  /*2b60*/  LOP3.LUT R5, R0, 0xff, RZ, 0xc0, !PT ;  /* 0x000000ff00057812 */ /* 0x000fce00078ec0ff */
.L_x_1283:
[----:B------:R-:W-:-:S04]  /*2b70*/  SHF.R.U32.HI R4, RZ, 0x18, R4 ;  /* 0x00000018ff047819 */ /* 0x000fc80000011604 */
[----:B------:R-:W-:-:S04]  /*2b80*/  LOP3.LUT R5, R5, 0x80, R4, 0xf8, !PT ;  /* 0x0000008005057812 */ /* 0x000fc800078ef804 */
[----:B------:R-:W-:-:S07]  /*2b90*/  PRMT R0, R5, 0x7610, R0 ;  /* 0x0000761005007816 */ /* 0x000fce0000000000 */
.L_x_1281:
[----:B------:R-:W-:Y:S05]  /*2ba0*/  BSYNC.RECONVERGENT B0 ;  /* 0x0000000000007941 */ /* 0x000fea0003800200 */
.L_x_1280:
[----:B------:R4:W-:Y:S01]  /*2bb0*/  STG.E.U8 desc[UR36][R2.64], R0 ;  /* 0x0000000002007986 */ /* 0x0009e2000c101124 */
[----:B------:R-:W-:Y:S05]  /*2bc0*/  BRA `(.L_x_1261) ;  /* 0x0000000400087947 */ /* 0x000fea0003800000 */
.L_x_1278:
[----:B------:R-:W-:Y:S01]  /*2bd0*/  LOP3.LUT R5, R4, 0x7fffffff, RZ, 0xc0, !PT ;  /* 0x7fffffff04057812 */ /* 0x000fe200078ec0ff */
[----:B------:R-:W-:Y:S01]  /*2be0*/  BSSY.RECONVERGENT B0, `(.L_x_1284) ;  /* 0x0000013000007945 */ /* 0x000fe20003800200 */
[----:B------:R-:W-:Y:S02]  /*2bf0*/  MOV R0, 0x80 ;  /* 0x0000008000007802 */ /* 0x000fe40000000f00 */
        /* <DEDUP_REMOVED lines=9> */
.L_x_1286:
[----:B------:R-:W-:-:S04]  /*2c90*/  SHF.R.U32.HI R0, RZ, 0x15, R4 ;  /* 0x00000015ff007819 */ /* 0x000fc80000011604 */
[----:B------:R-:W-:-:S04]  /*2ca0*/  LOP3.LUT R5, R0, 0x1, RZ, 0xc0, !PT ;  /* 0x0000000100057812 */ /* 0x000fc800078ec0ff */
[----:B------:R-:W-:-:S04]  /*2cb0*/  IADD3 R0, PT, PT, R4, 0x88fffff, R5 ;  /* 0x088fffff04007810 */ /* 0x000fc80007ffe005 */
[----:B------:R-:W-:-:S04]  /*2cc0*/  SHF.R.U32.HI R0, RZ, 0x15, R0 ;  /* 0x00000015ff007819 */ /* 0x000fc80000011600 */
[----:B------:R-:W-:-:S07]  /*2cd0*/  LOP3.LUT R5, R0, 0xff, RZ, 0xc0, !PT ;  /* 0x000000ff00057812 */ /* 0x000fce00078ec0ff */
.L_x_1287:
[----:B------:R-:W-:-:S04]  /*2ce0*/  SHF.R.U32.HI R4, RZ, 0x18, R4 ;  /* 0x00000018ff047819 */ /* 0x000fc80000011604 */
[----:B------:R-:W-:-:S04]  /*2cf0*/  LOP3.LUT R5, R5, 0x80, R4, 0xf8, !PT ;  /* 0x0000008005057812 */ /* 0x000fc800078ef804 */
[----:B------:R-:W-:-:S07]  /*2d00*/  PRMT R0, R5, 0x7610, R0 ;  /* 0x0000761005007816 */ /* 0x000fce0000000000 */
.L_x_1285:
[----:B------:R-:W-:Y:S05]  /*2d10*/  BSYNC.RECONVERGENT B0 ;  /* 0x0000000000007941 */ /* 0x000fea0003800200 */
.L_x_1284:
[----:B------:R3:W-:Y:S01]  /*2d20*/  STG.E.U8 desc[UR36][R2.64], R0 ;  /* 0x0000000002007986 */ /* 0x0007e2000c101124 */
[----:B------:R-:W-:Y:S05]  /*2d30*/  BRA `(.L_x_1261) ;  /* 0x0000000000ac7947 */ /* 0x000fea0003800000 */
.L_x_1277:
[----:B------:R-:W-:-:S09]  /*2d40*/  UISETP.NE.AND UP0, UPT, UR4, 0x1c, UPT ;  /* 0x0000001c0400788c */ /* 0x000fd2000bf05270 */
[----:B------:R-:W-:Y:S05]  /*2d50*/  BRA.U !UP0, `(.L_x_1288) ;  /* 0x00000001089c7547 */ /* 0x000fea000b800000 */
[----:B------:R-:W-:-:S09]  /*2d60*/  UISETP.NE.AND UP0, UPT, UR4, 0x1d, UPT ;  /* 0x0000001d0400788c */ /* 0x000fd2000bf05270 */
[----:B------:R-:W-:Y:S05]  /*2d70*/  BRA.U !UP0, `(.L_x_1289) ;  /* 0x0000000108887547 */ /* 0x000fea000b800000 */
[----:B------:R-:W-:-:S09]  /*2d80*/  UISETP.NE.AND UP0, UPT, UR4, 0x2c, UPT ;  /* 0x0000002c0400788c */ /* 0x000fd2000bf05270 */
[----:B------:R-:W-:Y:S05]  /*2d90*/  BRA.U !UP0, `(.L_x_1290) ;  /* 0x0000000108447547 */ /* 0x000fea000b800000 */
.L_x_1260:
[----:B------:R-:W-:Y:S01]  /*2da0*/  MOV R0, 0x0 ;  /* 0x0000000000007802 */ /* 0x000fe20000000f00 */
[----:B------:R-:W0:Y:S01]  /*2db0*/  LDCU.64 UR6, c[0x4][0x158] ;  /* 0x01002b00ff0677ac */ /* 0x000e220008000a00 */
[----:B------:R-:W-:Y:S02]  /*2dc0*/  HFMA2 R13, -RZ, RZ, 0, 0 ;  /* 0x00000000ff0d7431 */ /* 0x000fe400000001ff */
[----:B------:R-:W-:Y:S01]  /*2dd0*/  IMAD.MOV.U32 R8, RZ, RZ, 0x65 ;  /* 0x00000065ff087424 */ /* 0x000fe200078e00ff */
[----:B------:R1:W2:Y:S01]  /*2de0*/  LDC.64 R2, c[0x4][R0] ;  /* 0x0100000000027b82 */ /* 0x0002a20000000a00 */
        /* <DEDUP_REMOVED lines=11> */
.L_x_1291:
[----:B------:R-:W-:Y:S05]  /*2ea0*/  BRA `(.L_x_1261) ;  /* 0x0000000000507947 */ /* 0x000fea0003800000 */
.L_x_1290:
        /* <DEDUP_REMOVED lines=15> */
.L_x_1289:
[----:B------:R-:W0:Y:S02]  /*2fa0*/  F2I.U64.TRUNC R4, R4 ;  /* 0x0000000400047311 */ /* 0x000e24000020d800 */
[----:B0-----:R1:W-:Y:S01]  /*2fb0*/  STG.E.64 desc[UR36][R2.64], R4 ;  /* 0x0000000402007986 */ /* 0x0013e2000c101b24 */
[----:B------:R-:W-:Y:S05]  /*2fc0*/  BRA `(.L_x_1261) ;  /* 0x0000000000087947 */ /* 0x000fea0003800000 */
.L_x_1288:
[----:B------:R-:W0:Y:S02]  /*2fd0*/  F2I.FTZ.U32.TRUNC.NTZ R5, R4 ;  /* 0x0000000400057305 */ /* 0x000e24000021f000 */
[----:B0-----:R0:W-:Y:S02]  /*2fe0*/  STG.E desc[UR36][R2.64], R5 ;  /* 0x0000000502007986 */ /* 0x0011e4000c101924 */
.L_x_1261:
[----:B------:R-:W-:-:S07]  /*2ff0*/  VIADD R17, R17, 0x80 ;  /* 0x0000008011117836 */ /* 0x000fce0000000000 */
.L_x_1225:
[----:B------:R-:W-:Y:S05]  /*3000*/  BSYNC.RECONVERGENT B7 ;  /* 0x0000000000077941 */ /* 0x000fea0003800200 */
.L_x_1224:
[----:B------:R-:W5:Y:S01]  /*3010*/  LDCU UR4, c[0x0][0x380] ;  /* 0x00007000ff0477ac */ /* 0x000f620008000800 */
[----:B------:R-:W-:Y:S01]  /*3020*/  BSSY.RECONVERGENT B7, `(.L_x_1292) ;  /* 0x00002f2000077945 */ /* 0x000fe20003800200 */
[----:B-----5:R-:W-:-:S13]  /*3030*/  ISETP.GE.AND P0, PT, R17, UR4, PT ;  /* 0x0000000411007c0c */ /* 0x020fda000bf06270 */
[----:B------:R-:W-:Y:S05]  /*3040*/  @P0 BRA `(.L_x_1293) ;  /* 0x0000002c00bc0947 */ /* 0x000fea0003800000 */
[----:B------:R-:W5:Y:S01]  /*3050*/  LDCU UR4, c[0x0][0x388] ;  /* 0x00007100ff0477ac */ /* 0x000f620008000800 */
[----:B---34-:R-:W-:Y:S02]  /*3060*/  HFMA2 R0, -RZ, RZ, 0, 0 ;  /* 0x00000000ff007431 */ /* 0x018fe400000001ff */
[----:B------:R-:W-:Y:S01]  /*3070*/  IMAD.MOV.U32 R16, RZ, RZ, RZ ;  /* 0x000000ffff107224 */ /* 0x000fe200078e00ff */
[----:B-----5:R-:W-:-:S09]  /*3080*/  UISETP.NE.AND UP0, UPT, UR4, URZ, UPT ;  /* 0x000000ff0400728c */ /* 0x020fd2000bf05270 */
[----:B------:R-:W-:Y:S05]  /*3090*/  BRA.U !UP0, `(.L_x_1294) ;  /* 0x0000001108a87547 */ /* 0x000fea000b800000 */
[----:B------:R-:W0:Y:S01]  /*30a0*/  LDCU.64 UR4, c[0x0][0x390] ;  /* 0x00007200ff0477ac */ /* 0x000e220008000a00 */
[----:B------:R-:W-:Y:S01]  /*30b0*/  IMAD.MOV.U32 R16, RZ, RZ, RZ ;  /* 0x000000ffff107224 */ /* 0x000fe200078e00ff */
[----:B------:R-:W3:Y:S01]  /*30c0*/  LDCU UR6, c[0x0][0x38c] ;  /* 0x00007180ff0677ac */ /* 0x000ee20008000800 */
[----:B------:R-:W4:Y:S01]  /*30d0*/  LDCU.64 UR8, c[0x0][0x4b8] ;  /* 0x00009700ff0877ac */ /* 0x000f220008000a00 */
[----:B------:R-:W-:Y:S01]  /*30e0*/  UISETP.NE.AND UP0, UPT, UR40, URZ, UPT ;  /* 0x000000ff2800728c */ /* 0x000fe2000bf05270 */
[----:B012---:R-:W-:-:S05]  /*30f0*/  IMAD.HI.U32 R2, R17, UR4, R16 ;  /* 0x0000000411027c27 */ /* 0x007fca000f8e0010 */
[----:B------:R-:W-:-:S04]  /*3100*/  SHF.R.U32.HI R3, RZ, UR5, R2 ;  /* 0x00000005ff037c19 */ /* 0x000fc80008011602 */
[----:B------:R-:W-:-:S05]  /*3110*/  IADD3 R0, PT, PT, -R3, RZ, RZ ;  /* 0x000000ff03007210 */ /* 0x000fca0007ffe1ff */
[----:B---3--:R-:W-:-:S04]  /*3120*/  IMAD R0, R0, UR6, R17 ;  /* 0x0000000600007c24 */ /* 0x008fc8000f8e0211 */
[C---:B----4-:R-:W-:Y:S02]  /*3130*/  IMAD R16, R0.reuse, UR8, RZ ;  /* 0x0000000800107c24 */ /* 0x050fe4000f8e02ff */
        /* <DEDUP_REMOVED lines=288> */
.L_x_1294:
[----:B------:R-:W0:Y:S01]  /*4340*/  LDCU.64 UR6, c[0x0][0x588] ;  /* 0x0000b100ff0677ac */ /* 0x000e220008000a00 */
[----:B------:R-:W-:Y:S01]  /*4350*/  BSSY.RECONVERGENT B6, `(.L_x_1295) ;  /* 0x00000dd000067945 */ /* 0x000fe20003800200 */
[----:B------:R-:W-:-:S04]  /*4360*/  UPRMT UR4, UR41, 0x9910, URZ ;  /* 0x0000991029047896 */ /* 0x000fc800080000ff */
[----:B------:R-:W-:Y:S01]  /*4370*/  UISETP.GT.AND UP0, UPT, UR4, 0x9, UPT ;  /* 0x000000090400788c */ /* 0x000fe2000bf04270 */
[----:B012---:R-:W-:-:S05]  /*4380*/  IADD3 R2, P0, PT, R0, UR6, RZ ;  /* 0x0000000600027c10 */ /* 0x007fca000ff1e0ff */
        /* <DEDUP_REMOVED lines=13> */
.L_x_1299:
[----:B------:R-:W2:Y:S02]  /*4460*/  LDG.E.U8 R2, desc[UR36][R2.64] ;  /* 0x0000002402027981 */ /* 0x000ea4000c1e1100 */
[----:B--2---:R-:W-:Y:S01]  /*4470*/  I2FP.F32.U32 R4, R2 ;  /* 0x0000000200047245 */ /* 0x004fe20000201000 */
[----:B------:R-:W-:Y:S06]  /*4480*/  BRA `(.L_x_1301) ;  /* 0x0000000c00247947 */ /* 0x000fec0003800000 */
.L_x_1298:
        /* <DEDUP_REMOVED lines=9> */
.L_x_1303:
[----:B------:R-:W2:Y:S02]  /*4520*/  LDG.E R2, desc[UR36][R2.64] ;  /* 0x0000002402027981 */ /* 0x000ea4000c1e1900 */
[----:B--2---:R-:W-:Y:S01]  /*4530*/  I2FP.F32.S32 R4, R2 ;  /* 0x0000000200047245 */ /* 0x004fe20000201400 */
[----:B------:R-:W-:Y:S06]  /*4540*/  BRA `(.L_x_1301) ;  /* 0x0000000800f47947 */ /* 0x000fec0003800000 */
.L_x_1302:
[----:B------:R-:W2:Y:S02]  /*4550*/  LDG.E.U16 R2, desc[UR36][R2.64] ;  /* 0x0000002402027981 */ /* 0x000ea4000c1e1500 */
[----:B--2---:R0:W1:Y:S01]  /*4560*/  I2F.S16 R4, R2 ;  /* 0x0000000200047306 */ /* 0x0040620000101400 */
[----:B------:R-:W-:Y:S05]  /*4570*/  BRA `(.L_x_1301) ;  /* 0x0000000800e87947 */ /* 0x000fea0003800000 */
.L_x_1297:
        /* <DEDUP_REMOVED lines=8> */
.L_x_1305:
[----:B------:R-:W2:Y:S02]  /*4600*/  LDG.E.U16 R2, desc[UR36][R2.64] ;  /* 0x0000002402027981 */ /* 0x000ea4000c1e1500 */
[----:B--2---:R-:W-:Y:S01]  /*4610*/  HADD2.F32 R4, -RZ, R2.H0_H0 ;  /* 0x20000002ff047230 */ /* 0x004fe20000004100 */
[----:B------:R-:W-:Y:S06]  /*4620*/  BRA `(.L_x_1301) ;  /* 0x0000000800bc7947 */ /* 0x000fec0003800000 */
.L_x_1304:
        /* <DEDUP_REMOVED lines=8> */
.L_x_1307:
[----:B------:R-:W2:Y:S02]  /*46b0*/  LDG.E.U16 R2, desc[UR36][R2.64] ;  /* 0x0000002402027981 */ /* 0x000ea4000c1e1500 */
[----:B--2---:R-:W-:Y:S01]  /*46c0*/  HADD2.F32 R4, -RZ, R2.H0_H0 ;  /* 0x20000002ff047230 */ /* 0x004fe20000004100 */
[----:B------:R-:W-:Y:S06]  /*46d0*/  BRA `(.L_x_1301) ;  /* 0x0000000800907947 */ /* 0x000fec0003800000 */
.L_x_1306:
[----:B------:R-:W2:Y:S01]  /*46e0*/  LDG.E.64 R2, desc[UR36][R2.64] ;  /* 0x0000002402027981 */ /* 0x000ea2000c1e1b00 */
[----:B------:R-:W-:Y:S01]  /*46f0*/  UMOV UR4, 0xf0000000 ;  /* 0xf000000000047882 */ /* 0x000fe20000000000 */
[----:B------:R-:W-:Y:S01]  /*4700*/  UMOV UR5, 0x380fffff ;  /* 0x380fffff00057882 */ /* 0x000fe20000000000 */
[----:B--2---:R-:W0:Y:S01]  /*4710*/  F2F.F32.F64 R4, R2 ;  /* 0x0000000200047310 */ /* 0x004e220000301000 */
[----:B------:R-:W-:-:S14]  /*4720*/  DSETP.GEU.AND P0, PT, |R2|, UR4, PT ;  /* 0x0000000402007e2a */ /* 0x000fdc000bf0e200 */
[----:B0-----:R-:W-:Y:S01]  /*4730*/  @!P0 FMUL R4, R4, 1.175494350822287508e-38 ;  /* 0x0080000004048820 */ /* 0x001fe20000400000 */
[----:B------:R-:W-:Y:S06]  /*4740*/  BRA `(.L_x_1301) ;  /* 0x0000000800747947 */ /* 0x000fec0003800000 */
.L_x_1296:
        /* <DEDUP_REMOVED lines=12> */
.L_x_1310:
[----:B------:R-:W2:Y:S01]  /*4810*/  LDG.E.64 R2, desc[UR36][R2.64] ;  /* 0x0000002402027981 */ /* 0x000ea2000c1e1b00 */
[----:B------:R-:W-:Y:S01]  /*4820*/  UMOV UR4, 0xf0000000 ;  /* 0xf000000000047882 */ /* 0x000fe20000000000 */
[----:B------:R-:W-:Y:S01]  /*4830*/  UMOV UR5, 0x380fffff ;  /* 0x380fffff00057882 */ /* 0x000fe20000000000 */
[----:B--2---:R-:W0:Y:S01]  /*4840*/  F2F.F32.F64 R4, R2 ;  /* 0x0000000200047310 */ /* 0x004e220000301000 */
[----:B------:R-:W-:-:S14]  /*4850*/  DSETP.GEU.AND P0, PT, |R2|, UR4, PT ;  /* 0x0000000402007e2a */ /* 0x000fdc000bf0e200 */
[----:B0-----:R-:W-:Y:S01]  /*4860*/  @!P0 FMUL R4, R4, 1.175494350822287508e-38 ;  /* 0x0080000004048820 */ /* 0x001fe20000400000 */
[----:B------:R-:W-:Y:S06]  /*4870*/  BRA `(.L_x_1301) ;  /* 0x0000000800287947 */ /* 0x000fec0003800000 */
.L_x_1309:
        /* <DEDUP_REMOVED lines=23> */
[----:B------:R-:W-:Y:S01]  /*49f0*/  LOP3.LUT R4, R5, 0x80000000, R4, 0xf8, !PT ;  /* 0x8000000005047812 */ /* 0x000fe200078ef804 */
[----:B------:R-:W-:Y:S06]  /*4a00*/  BRA `(.L_x_1301) ;  /* 0x0000000400c47947 */ /* 0x000fec0003800000 */
.L_x_1312:
        /* <DEDUP_REMOVED lines=10> */
[----:B------:R-:W-:Y:S01]  /*4ab0*/  LOP3.LUT R4, R0, 0x80000000, R5, 0xf8, !PT ;  /* 0x8000000000047812 */ /* 0x000fe200078ef805 */
[----:B------:R-:W-:Y:S06]  /*4ac0*/  BRA `(.L_x_1301) ;  /* 0x0000000400947947 */ /* 0x000fec0003800000 */
.L_x_1311:
[----:B------:R-:W2:Y:S02]  /*4ad0*/  LDG.E.U16 R2, desc[UR36][R2.64] ;  /* 0x0000002402027981 */ /* 0x000ea4000c1e1500 */
[----:B--2---:R-:W-:Y:S01]  /*4ae0*/  IMAD.U32 R4, R2, 0x10000, RZ ;  /* 0x0001000002047824 */ /* 0x004fe200078e00ff */
[----:B------:R-:W-:Y:S06]  /*4af0*/  BRA `(.L_x_1301) ;  /* 0x0000000400887947 */ /* 0x000fec0003800000 */
.L_x_1308:
        /* <DEDUP_REMOVED lines=11> */
.L_x_1315:
[----:B------:R-:W2:Y:S01]  /*4bb0*/  LDG.E.U8 R3, desc[UR36][R2.64] ;  /* 0x0000002402037981 */ /* 0x000ea2000c1e1100 */
        /* <DEDUP_REMOVED lines=19> */
.L_x_1317:
[----:B------:R-:W-:Y:S05]  /*4cf0*/  BSYNC.RECONVERGENT B0 ;  /* 0x0000000000007941 */ /* 0x000fea0003800200 */
.L_x_1316:
[----:B------:R-:W-:Y:S01]  /*4d00*/  IMAD.SHL.U32 R0, R0, 0x100000, RZ ;  /* 0x0010000000007824 */ /* 0x000fe200078e00ff */
[----:B------:R-:W-:-:S04]  /*4d10*/  LEA R2, R2, 0x3b800000, 0x17 ;  /* 0x3b80000002027811 */ /* 0x000fc800078eb8ff */
[----:B------:R-:W-:Y:S01]  /*4d20*/  LOP3.LUT R4, R2, R0, R7, 0xfe, !PT ;  /* 0x0000000002047212 */ /* 0x000fe200078efe07 */
[----:B------:R-:W-:Y:S06]  /*4d30*/  BRA `(.L_x_1301) ;  /* 0x0000000000f87947 */ /* 0x000fec0003800000 */
.L_x_1314:
[----:B------:R-:W2:Y:S01]  /*4d40*/  LDG.E.U8 R3, desc[UR36][R2.64] ;  /* 0x0000002402037981 */ /* 0x000ea2000c1e1100 */
        /* <DEDUP_REMOVED lines=19> */
.L_x_1319:
[----:B------:R-:W-:Y:S05]  /*4e80*/  BSYNC.RECONVERGENT B0 ;  /* 0x0000000000007941 */ /* 0x000fea0003800200 */
.L_x_1318:
[----:B------:R-:W-:Y:S02]  /*4e90*/  SHF.L.U32 R0, R0, 0x15, RZ ;  /* 0x0000001500007819 */ /* 0x000fe400000006ff */
[----:B------:R-:W-:-:S04]  /*4ea0*/  LEA R2, R2, 0x37800000, 0x17 ;  /* 0x3780000002027811 */ /* 0x000fc800078eb8ff */
[----:B------:R-:W-:Y:S01]  /*4eb0*/  LOP3.LUT R4, R2, R0, R7, 0xfe, !PT ;  /* 0x0000000002047212 */ /* 0x000fe200078efe07 */
[----:B------:R-:W-:Y:S06]  /*4ec0*/  BRA `(.L_x_1301) ;  /* 0x0000000000947947 */ /* 0x000fec0003800000 */
.L_x_1313:
        /* <DEDUP_REMOVED lines=8> */
[----:B--2---:R-:W-:-:S13]  /*4f50*/  ISETP.NE.AND P0, PT, R2, RZ, PT ;  /* 0x000000ff0200720c */ /* 0x004fda0003f05270 */
[----:B------:R-:W-:Y:S05]  /*4f60*/  @!P0 BRA `(.L_x_1301) ;  /* 0x00000000006c8947 */ /* 0x000fea0003800000 */
[----:B------:R-:W-:-:S13]  /*4f70*/  ISETP.NE.AND P0, PT, R2, 0xff, PT ;  /* 0x000000ff0200780c */ /* 0x000fda0003f05270 */
[----:B------:R-:W-:Y:S01]  /*4f80*/  @!P0 IMAD.MOV.U32 R4, RZ, RZ, 0x7f800001 ;  /* 0x7f800001ff048424 */ /* 0x000fe200078e00ff */
[----:B------:R-:W-:Y:S01]  /*4f90*/  @P0 SHF.L.U32 R4, R2, 0x17, RZ ;  /* 0x0000001702040819 */ /* 0x000fe200000006ff */
[----:B------:R-:W-:Y:S06]  /*4fa0*/  BRA `(.L_x_1301) ;  /* 0x00000000005c7947 */ /* 0x000fec0003800000 */
.L_x_1300:
        /* <DEDUP_REMOVED lines=16> */
.L_x_1322:
[----:B------:R-:W-:Y:S01]  /*50b0*/  IMAD.MOV.U32 R4, RZ, RZ, RZ ;  /* 0x000000ffff047224 */ /* 0x000fe200078e00ff */
[----:B------:R-:W-:Y:S06]  /*50c0*/  BRA `(.L_x_1301) ;  /* 0x0000000000147947 */ /* 0x000fec0003800000 */
.L_x_1321:
[----:B------:R-:W2:Y:S02]  /*50d0*/  LDG.E.64 R2, desc[UR36][R2.64] ;  /* 0x0000002402027981 */ /* 0x000ea4000c1e1b00 */
[----:B--2---:R0:W1:Y:S01]  /*50e0*/  I2F.U64 R4, R2 ;  /* 0x0000000200047312 */ /* 0x0040620000301000 */
[----:B------:R-:W-:Y:S05]  /*50f0*/  BRA `(.L_x_1301) ;  /* 0x0000000000087947 */ /* 0x000fea0003800000 */
.L_x_1320:
[----:B------:R-:W2:Y:S02]  /*5100*/  LDG.E R2, desc[UR36][R2.64] ;  /* 0x0000002402027981 */ /* 0x000ea4000c1e1900 */
[----:B--2---:R-:W-:-:S07]  /*5110*/  I2FP.F32.U32 R4, R2 ;  /* 0x0000000200047245 */ /* 0x004fce0000201000 */
.L_x_1301:
[----:B------:R-:W-:Y:S05]  /*5120*/  BSYNC.RECONVERGENT B6 ;  /* 0x0000000000067941 */ /* 0x000fea0003800200 */
.L_x_1295:
[----:B------:R-:W2:Y:S01]  /*5130*/  LDCU.64 UR6, c[0x0][0x580] ;  /* 0x0000b000ff0677ac */ /* 0x000ea20008000a00 */
[----:B01---5:R-:W0:Y:S01]  /*5140*/  MUFU.TANH R4, R4 ;  /* 0x0000000400047308 */ /* 0x023e220000002400 */
[----:B------:R-:W-:-:S04]  /*5150*/  UPRMT UR4, UR42, 0x9910, URZ ;  /* 0x000099102a047896 */ /* 0x000fc800080000ff */
[----:B------:R-:W-:Y:S01]  /*5160*/  UISETP.GT.AND UP0, UPT, UR4, 0x9, UPT ;  /* 0x000000090400788c */ /* 0x000fe2000bf04270 */
[----:B--234-:R-:W-:-:S05]  /*5170*/  IADD3 R2, P0, PT, R16, UR6, RZ ;  /* 0x0000000610027c10 */ /* 0x01cfca000ff1e0ff */
[----:B------:R-:W-:-:S03]  /*5180*/  IMAD.X R3, RZ, RZ, UR7, P0 ;  /* 0x00000007ff037e24 */ /* 0x000fc600080e06ff */
        /* <DEDUP_REMOVED lines=12> */
.L_x_1326:
[----:B------:R-:W0:Y:S02]  /*5250*/  F2I.S64.TRUNC R4, R4 ;  /* 0x0000000400047311 */ /* 0x000e24000020d900 */
[----:B0-----:R-:W-:-:S05]  /*5260*/  MOV R7, R4 ;  /* 0x0000000400077202 */ /* 0x001fca0000000f00 */
[----:B------:R3:W-:Y:S01]  /*5270*/  STG.E.U8 desc[UR36][R2.64], R7 ;  /* 0x0000000702007986 */ /* 0x0007e2000c101124 */
[----:B------:R-:W-:Y:S05]  /*5280*/  BRA `(.L_x_1328) ;  /* 0x0000000c00287947 */ /* 0x000fea0003800000 */
.L_x_1325:
        /* <DEDUP_REMOVED lines=9> */
.L_x_1330:
[----:B------:R-:W0:Y:S02]  /*5320*/  F2I.FTZ.TRUNC.NTZ R5, R4 ;  /* 0x0000000400057305 */ /* 0x000e24000021f100 */
[----:B0-----:R2:W-:Y:S01]  /*5330*/  STG.E desc[UR36][R2.64], R5 ;  /* 0x0000000502007986 */ /* 0x0015e2000c101924 */
[----:B------:R-:W-:Y:S05]  /*5340*/  BRA `(.L_x_1328) ;  /* 0x0000000800f87947 */ /* 0x000fea0003800000 */
.L_x_1329:
[----:B------:R-:W0:Y:S02]  /*5350*/  F2I.FTZ.TRUNC.NTZ R5, R4 ;  /* 0x0000000400057305 */ /* 0x000e24000021f100 */
[----:B0-----:R0:W-:Y:S01]  /*5360*/  STG.E.U16 desc[UR36][R2.64], R5 ;  /* 0x0000000502007986 */ /* 0x0011e2000c101524 */
[----:B------:R-:W-:Y:S05]  /*5370*/  BRA `(.L_x_1328) ;  /* 0x0000000800ec7947 */ /* 0x000fea0003800000 */
.L_x_1324:
        /* <DEDUP_REMOVED lines=8> */
.L_x_1332:
[----:B------:R-:W-:-:S05]  /*5400*/  F2FP.F16.F32.PACK_AB R4, RZ, R4 ;  /* 0x00000004ff04723e */ /* 0x000fca00000000ff */
[----:B------:R0:W-:Y:S01]  /*5410*/  STG.E.U16 desc[UR36][R2.64], R4 ;  /* 0x0000000402007986 */ /* 0x0001e2000c101524 */
[----:B------:R-:W-:Y:S05]  /*5420*/  BRA `(.L_x_1328) ;  /* 0x0000000800c07947 */ /* 0x000fea0003800000 */
.L_x_1331:
        /* <DEDUP_REMOVED lines=9> */
.L_x_1334:
[----:B------:R-:W-:-:S04]  /*54c0*/  F2FP.F16.F32.PACK_AB R5, RZ, R4 ;  /* 0x00000004ff05723e */ /* 0x000fc800000000ff */
[----:B------:R-:W-:-:S05]  /*54d0*/  PRMT R5, R5, 0x5410, RZ ;  /* 0x0000541005057816 */ /* 0x000fca00000000ff */
[----:B------:R0:W-:Y:S01]  /*54e0*/  STG.E desc[UR36][R2.64], R5 ;  /* 0x0000000502007986 */ /* 0x0001e2000c101924 */
[----:B------:R-:W-:Y:S05]  /*54f0*/  BRA `(.L_x_1328) ;  /* 0x00000008008c7947 */ /* 0x000fea0003800000 */
.L_x_1333:
[----:B------:R-:W-:-:S06]  /*5500*/  FMUL.FTZ R4, R4, 1 ;  /* 0x3f80000004047820 */ /* 0x000fcc0000410000 */
[----:B------:R-:W0:Y:S02]  /*5510*/  F2F.F64.F32 R4, R4 ;  /* 0x0000000400047310 */ /* 0x000e240000201800 */
[----:B0-----:R0:W-:Y:S01]  /*5520*/  STG.E.64 desc[UR36][R2.64], R4 ;  /* 0x0000000402007986 */ /* 0x0011e2000c101b24 */
[----:B------:R-:W-:Y:S05]  /*5530*/  BRA `(.L_x_1328) ;  /* 0x00000008007c7947 */ /* 0x000fea0003800000 */
.L_x_1323:
        /* <DEDUP_REMOVED lines=13> */
.L_x_1338:
[----:B------:R-:W-:Y:S01]  /*5610*/  LOP3.LUT R6, R4, 0x7fffffff, RZ, 0xc0, !PT ;  /* 0x7fffffff04067812 */ /* 0x000fe200078ec0ff */
[----:B------:R-:W-:Y:S01]  /*5620*/  BSSY.RECONVERGENT B0, `(.L_x_1339) ;  /* 0x0000012000007945 */ /* 0x000fe20003800200 */
[----:B------:R-:W-:Y:S02]  /*5630*/  IMAD.MOV.U32 R0, RZ, RZ, 0x80 ;  /* 0x00000080ff007424 */ /* 0x000fe400078e00ff */
        /* <DEDUP_REMOVED lines=13> */
.L_x_1341:
[----:B------:R-:W-:-:S04]  /*5710*/  SHF.R.U32.HI R4, RZ, 0x18, R4 ;  /* 0x00000018ff047819 */ /* 0x000fc80000011604 */
[----:B------:R-:W-:-:S04]  /*5720*/  LOP3.LUT R4, R5, 0x80, R4, 0xf8, !PT ;  /* 0x0000008005047812 */ /* 0x000fc800078ef804 */
[----:B------:R-:W-:-:S07]  /*5730*/  PRMT R0, R4, 0x7610, R0 ;  /* 0x0000761004007816 */ /* 0x000fce0000000000 */
.L_x_1340:
[----:B------:R-:W-:Y:S05]  /*5740*/  BSYNC.RECONVERGENT B0 ;  /* 0x0000000000007941 */ /* 0x000fea0003800200 */
.L_x_1339:
[----:B------:R0:W-:Y:S01]  /*5750*/  STG.E.U8 desc[UR36][R2.64], R0 ;  /* 0x0000000002007986 */ /* 0x0001e2000c101124 */
[----:B------:R-:W-:Y:S05]  /*5760*/  BRA `(.L_x_1328) ;  /* 0x0000000400f07947 */ /* 0x000fea0003800000 */
.L_x_1337:
[----:B------:R-:W-:Y:S01]  /*5770*/  LOP3.LUT R6, R4, 0x7fffffff, RZ, 0xc0, !PT ;  /* 0x7fffffff04067812 */ /* 0x000fe200078ec0ff */
[----:B------:R-:W-:Y:S01]  /*5780*/  BSSY.RECONVERGENT B0, `(.L_x_1342) ;  /* 0x0000012000007945 */ /* 0x000fe20003800200 */
[----:B------:R-:W-:Y:S02]  /*5790*/  HFMA2 R0, -RZ, RZ, 0, 7.62939453125e-06 ;  /* 0x00000080ff007431 */ /* 0x000fe400000001ff */
        /* <DEDUP_REMOVED lines=13> */
.L_x_1344:
[----:B------:R-:W-:-:S04]  /*5870*/  SHF.R.U32.HI R4, RZ, 0x18, R4 ;  /* 0x00000018ff047819 */ /* 0x000fc80000011604 */
[----:B------:R-:W-:-:S04]  /*5880*/  LOP3.LUT R5, R5, 0x80, R4, 0xf8, !PT ;  /* 0x0000008005057812 */ /* 0x000fc800078ef804 */
[----:B------:R-:W-:-:S07]  /*5890*/  PRMT R0, R5, 0x7610, R0 ;  /* 0x0000761005007816 */ /* 0x000fce0000000000 */
.L_x_1343:
[----:B------:R-:W-:Y:S05]  /*58a0*/  BSYNC.RECONVERGENT B0 ;  /* 0x0000000000007941 */ /* 0x000fea0003800200 */
.L_x_1342:
[----:B------:R0:W-:Y:S01]  /*58b0*/  STG.E.U8 desc[UR36][R2.64], R0 ;  /* 0x0000000002007986 */ /* 0x0001e2000c101124 */
[----:B------:R-:W-:Y:S05]  /*58c0*/  BRA `(.L_x_1328) ;  /* 0x0000000400987947 */ /* 0x000fea0003800000 */
.L_x_1336:
[----:B------:R-:W-:-:S09]  /*58d0*/  UISETP.NE.AND UP0, UPT, UR4, 0x1c, UPT ;  /* 0x0000001c0400788c */ /* 0x000fd2000bf05270 */
[----:B------:R-:W-:Y:S05]  /*58e0*/  BRA.U !UP0, `(.L_x_1345) ;  /* 0x0000000108587547 */ /* 0x000fea000b800000 */
[----:B------:R-:W-:-:S09]  /*58f0*/  UISETP.NE.AND UP0, UPT, UR4, 0x1d, UPT ;  /* 0x0000001d0400788c */ /* 0x000fd2000bf05270 */
[----:B------:R-:W-:Y:S05]  /*5900*/  BRA.U !UP0, `(.L_x_1346) ;  /* 0x0000000108447547 */ /* 0x000fea000b800000 */
[----:B------:R-:W-:-:S09]  /*5910*/  UISETP.NE.AND UP0, UPT, UR4, 0x2c, UPT ;  /* 0x0000002c0400788c */ /* 0x000fd2000bf05270 */
[----:B------:R-:W-:Y:S05]  /*5920*/  BRA.U UP0, `(.L_x_1327) ;  /* 0x0000000100a87547 */ /* 0x000fea000b800000 */
        /* <DEDUP_REMOVED lines=15> */
.L_x_1346:
[----:B------:R-:W0:Y:S02]  /*5a20*/  F2I.U64.TRUNC R4, R4 ;  /* 0x0000000400047311 */ /* 0x000e24000020d800 */
[----:B0-----:R0:W-:Y:S01]  /*5a30*/  STG.E.64 desc[UR36][R2.64], R4 ;  /* 0x0000000402007986 */ /* 0x0011e2000c101b24 */
[----:B------:R-:W-:Y:S05]  /*5a40*/  BRA `(.L_x_1328) ;  /* 0x0000000400387947 */ /* 0x000fea0003800000 */
.L_x_1345:
[----:B------:R-:W0:Y:S02]  /*5a50*/  F2I.FTZ.U32.TRUNC.NTZ R5, R4 ;  /* 0x0000000400057305 */ /* 0x000e24000021f000 */
[----:B0-----:R0:W-:Y:S01]  /*5a60*/  STG.E desc[UR36][R2.64], R5 ;  /* 0x0000000502007986 */ /* 0x0011e2000c101924 */
[----:B------:R-:W-:Y:S05]  /*5a70*/  BRA `(.L_x_1328) ;  /* 0x00000004002c7947 */ /* 0x000fea0003800000 */
.L_x_1335:
        /* <DEDUP_REMOVED lines=10> */
.L_x_1348:
[----:B------:R-:W-:Y:S01]  /*5b20*/  FMUL.FTZ R4, R4, 1 ;  /* 0x3f80000004047820 */ /* 0x000fe20000410000 */
[----:B------:R-:W-:-:S05]  /*5b30*/  CS2R R6, SRZ ;  /* 0x0000000000067805 */ /* 0x000fca000001ff00 */
[----:B------:R-:W0:Y:S02]  /*5b40*/  F2F.F64.F32 R4, R4 ;  /* 0x0000000400047310 */ /* 0x000e240000201800 */
[----:B0-----:R0:W-:Y:S01]  /*5b50*/  STG.E.128 desc[UR36][R2.64], R4 ;  /* 0x0000000402007986 */ /* 0x0011e2000c101d24 */
[----:B------:R-:W-:Y:S05]  /*5b60*/  BRA `(.L_x_1328) ;  /* 0x0000000000f07947 */ /* 0x000fea0003800000 */
.L_x_1347:
[----:B------:R-:W-:-:S09]  /*5b70*/  UISETP.NE.AND UP0, UPT, UR4, 0xf, UPT ;  /* 0x0000000f0400788c */ /* 0x000fd2000bf05270 */
[----:B------:R-:W-:Y:S05]  /*5b80*/  BRA.U !UP0, `(.L_x_1349) ;  /* 0x0000000108e07547 */ /* 0x000fea000b800000 */
[----:B------:R-:W-:-:S09]  /*5b90*/  UISETP.NE.AND UP0, UPT, UR4, 0x17, UPT ;  /* 0x000000170400788c */ /* 0x000fd2000bf05270 */
[----:B------:R-:W-:Y:S05]  /*5ba0*/  BRA.U !UP0, `(.L_x_1350) ;  /* 0x00000001088c7547 */ /* 0x000fea000b800000 */
[----:B------:R-:W-:-:S09]  /*5bb0*/  UISETP.NE.AND UP0, UPT, UR4, 0x18, UPT ;  /* 0x000000180400788c */ /* 0x000fd2000bf05270 */
[----:B------:R-:W-:Y:S05]  /*5bc0*/  BRA.U !UP0, `(.L_x_1351) ;  /* 0x0000000108447547 */ /* 0x000fea000b800000 */
.L_x_1327:
        /* <DEDUP_REMOVED lines=16> */
.L_x_1352:
[----:B------:R-:W-:Y:S05]  /*5cd0*/  BRA `(.L_x_1328) ;  /* 0x0000000000947947 */ /* 0x000fea0003800000 */
.L_x_1351:
[----:B------:R-:W-:Y:S01]  /*5ce0*/  LOP3.LUT R6, R4, 0x7fffffff, RZ, 0xc0, !PT ;  /* 0x7fffffff04067812 */ /* 0x000fe200078ec0ff */
[----:B------:R-:W-:Y:S01]  /*5cf0*/  BSSY.RECONVERGENT B0, `(.L_x_1353) ;  /* 0x000000b000007945 */ /* 0x000fe20003800200 */
[----:B------:R-:W-:Y:S01]  /*5d00*/  SHF.R.U32.HI R7, RZ, 0x18, R4 ;  /* 0x00000018ff077819 */ /* 0x000fe20000011604 */
[----:B------:R-:W-:Y:S01]  /*5d10*/  IMAD.MOV.U32 R0, RZ, RZ, 0x7f ;  /* 0x0000007fff007424 */ /* 0x000fe200078e00ff */
        /* <DEDUP_REMOVED lines=8> */
.L_x_1354:
[----:B------:R-:W-:Y:S05]  /*5da0*/  BSYNC.RECONVERGENT B0 ;  /* 0x0000000000007941 */ /* 0x000fea0003800200 */
.L_x_1353:
[----:B------:R-:W-:-:S05]  /*5db0*/  LOP3.LUT R5, R0, 0x80, R7, 0xf8, !PT ;  /* 0x0000008000057812 */ /* 0x000fca00078ef807 */
[----:B------:R0:W-:Y:S01]  /*5dc0*/  STG.E.U8 desc[UR36][R2.64], R5 ;  /* 0x0000000502007986 */ /* 0x0001e2000c101124 */
[----:B------:R-:W-:Y:S05]  /*5dd0*/  BRA `(.L_x_1328) ;  /* 0x0000000000547947 */ /* 0x000fea0003800000 */
.L_x_1350:
[----:B------:R-:W-:Y:S01]  /*5de0*/  LOP3.LUT R6, R4, 0x7fffffff, RZ, 0xc0, !PT ;  /* 0x7fffffff04067812 */ /* 0x000fe200078ec0ff */
[----:B------:R-:W-:Y:S03]  /*5df0*/  BSSY.RECONVERGENT B0, `(.L_x_1355) ;  /* 0x000000d000007945 */ /* 0x000fe60003800200 */
        /* <DEDUP_REMOVED lines=9> */
.L_x_1356:
[----:B------:R-:W-:Y:S02]  /*5e90*/  ISETP.GT.U32.AND P0, PT, R6, 0x7f800000, PT ;  /* 0x7f8000000600780c */ /* 0x000fe40003f04070 */
[----:B------:R-:W-:-:S04]  /*5ea0*/  MOV R0, 0x7f ;  /* 0x0000007f00007802 */ /* 0x000fc80000000f00 */
[----:B------:R-:W-:-:S07]  /*5eb0*/  SEL R0, R0, 0x7c, P0 ;  /* 0x0000007c00007807 */ /* 0x000fce0000000000 */
.L_x_1357:
[----:B------:R-:W-:Y:S05]  /*5ec0*/  BSYNC.RECONVERGENT B0 ;  /* 0x0000000000007941 */ /* 0x000fea0003800200 */
.L_x_1355:
[----:B------:R-:W-:-:S04]  /*5ed0*/  SHF.R.U32.HI R5, RZ, 0x18, R4 ;  /* 0x00000018ff057819 */ /* 0x000fc80000011604 */
[----:B------:R-:W-:-:S05]  /*5ee0*/  LOP3.LUT R5, R0, 0x80, R5, 0xf8, !PT ;  /* 0x0000008000057812 */ /* 0x000fca00078ef805 */
[----:B------:R0:W-:Y:S01]  /*5ef0*/  STG.E.U8 desc[UR36][R2.64], R5 ;  /* 0x0000000502007986 */ /* 0x0001e2000c101124 */
[----:B------:R-:W-:Y:S05]  /*5f00*/  BRA `(.L_x_1328) ;  /* 0x0000000000087947 */ /* 0x000fea0003800000 */
.L_x_1349:
[----:B------:R-:W-:-:S05]  /*5f10*/  F2FP.BF16.F32.PACK_AB R4, RZ, R4 ;  /* 0x00000004ff04723e */ /* 0x000fca00000010ff */
[----:B------:R0:W-:Y:S02]  /*5f20*/  STG.E.U16 desc[UR36][R2.64], R4 ;  /* 0x0000000402007986 */ /* 0x0001e4000c101524 */
.L_x_1328:
[----:B------:R-:W-:-:S07]  /*5f30*/  VIADD R17, R17, 0x80 ;  /* 0x0000008011117836 */ /* 0x000fce0000000000 */
.L_x_1293:
[----:B------:R-:W-:Y:S05]  /*5f40*/  BSYNC.RECONVERGENT B7 ;  /* 0x0000000000077941 */ /* 0x000fea0003800200 */
.L_x_1292:
[----:B------:R-:W5:Y:S01]  /*5f50*/  LDCU UR4, c[0x0][0x380] ;  /* 0x00007000ff0477ac */ /* 0x000f620008000800 */
[----:B------:R-:W-:Y:S01]  /*5f60*/  BSSY.RECONVERGENT B7, `(.L_x_1358) ;  /* 0x00002f2000077945 */ /* 0x000fe20003800200 */
[----:B-----5:R-:W-:-:S13]  /*5f70*/  ISETP.GE.AND P0, PT, R17, UR4, PT ;  /* 0x0000000411007c0c */ /* 0x020fda000bf06270 */
[----:B------:R-:W-:Y:S05]  /*5f80*/  @P0 BRA `(.L_x_1359) ;  /* 0x0000002c00bc0947 */ /* 0x000fea0003800000 */
[----:B------:R-:W5:Y:S01]  /*5f90*/  LDCU UR4, c[0x0][0x388] ;  /* 0x00007100ff0477ac */ /* 0x000f620008000800 */
[----:B------:R-:W-:Y:S02]  /*5fa0*/  HFMA2 R16, -RZ, RZ, 0, 0 ;  /* 0x00000000ff107431 */ /* 0x000fe400000001ff */
[----:B0--34-:R-:W-:Y:S01]  /*5fb0*/  IMAD.MOV.U32 R0, RZ, RZ, RZ ;  /* 0x000000ffff007224 */ /* 0x019fe200078e00ff */
[----:B-----5:R-:W-:-:S09]  /*5fc0*/  UISETP.NE.AND UP0, UPT, UR4, URZ, UPT ;  /* 0x000000ff0400728c */ /* 0x020fd2000bf05270 */
[----:B------:R-:W-:Y:S05]  /*5fd0*/  BRA.U !UP0, `(.L_x_1360) ;  /* 0x0000001108a87547 */ /* 0x000fea000b800000 */
[----:B------:R-:W1:Y:S01]  /*5fe0*/  LDCU.64 UR4, c[0x0][0x390] ;  /* 0x00007200ff0477ac */ /* 0x000e620008000a00 */
[----:B------:R-:W-:Y:S01]  /*5ff0*/  IMAD.MOV.U32 R16, RZ, RZ, RZ ;  /* 0x000000ffff107224 */ /* 0x000fe200078e00ff */
[----:B------:R-:W0:Y:S01]  /*6000*/  LDCU UR6, c[0x0][0x38c] ;  /* 0x00007180ff0677ac */ /* 0x000e220008000800 */
[----:B------:R-:W3:Y:S01]  /*6010*/  LDCU.64 UR8, c[0x0][0x4b8] ;  /* 0x00009700ff0877ac */ /* 0x000ee20008000a00 */
[----:B------:R-:W-:Y:S01]  /*6020*/  UISETP.NE.AND UP0, UPT, UR40, URZ, UPT ;  /* 0x000000ff2800728c */ /* 0x000fe2000bf05270 */
[----:B-12---:R-:W-:-:S05]  /*6030*/  IMAD.HI.U32 R2, R17, UR4, R16 ;  /* 0x0000000411027c27 */ /* 0x006fca000f8e0010 */
[----:B------:R-:W-:-:S05]  /*6040*/  SHF.R.U32.HI R3, RZ, UR5, R2 ;  /* 0x00000005ff037c19 */ /* 0x000fca0008011602 */
[----:B------:R-:W-:-:S04]  /*6050*/  IMAD.MOV R0, RZ, RZ, -R3 ;  /* 0x000000ffff007224 */ /* 0x000fc800078e0a03 */
[----:B0-----:R-:W-:-:S04]  /*6060*/  IMAD R0, R0, UR6, R17 ;  /* 0x0000000600007c24 */ /* 0x001fc8000f8e0211 */
[C---:B---3--:R-:W-:Y:S02]  /*6070*/  IMAD R16, R0.reuse, UR8, RZ ;  /* 0x0000000800107c24 */ /* 0x048fe4000f8e02ff */
        /* <DEDUP_REMOVED lines=288> */
.L_x_1360:
[----:B------:R-:W1:Y:S01]  /*7280*/  LDCU.64 UR6, c[0x0][0x588] ;  /* 0x0000b100ff0677ac */ /* 0x000e620008000a00 */
[----:B------:R-:W-:Y:S01]  /*7290*/  BSSY.RECONVERGENT B6, `(.L_x_1361) ;  /* 0x00000dd000067945 */ /* 0x000fe20003800200 */
[----:B------:R-:W-:-:S04]  /*72a0*/  UPRMT UR4, UR41, 0x9910, URZ ;  /* 0x0000991029047896 */ /* 0x000fc800080000ff */
[----:B------:R-:W-:Y:S01]  /*72b0*/  UISETP.GT.AND UP0, UPT, UR4, 0x9, UPT ;  /* 0x000000090400788c */ /* 0x000fe2000bf04270 */
[----:B-12---:R-:W-:-:S04]  /*72c0*/  IADD3 R2, P0, PT, R0, UR6, RZ ;  /* 0x0000000600027c10 */ /* 0x006fc8000ff1e0ff */
        /* <DEDUP_REMOVED lines=13> */
.L_x_1365:
[----:B------:R-:W2:Y:S02]  /*73a0*/  LDG.E.U8 R2, desc[UR36][R2.64] ;  /* 0x0000002402027981 */ /* 0x000ea4000c1e1100 */
[----:B--2---:R-:W-:Y:S01]  /*73b0*/  I2FP.F32.U32 R4, R2 ;  /* 0x0000000200047245 */ /* 0x004fe20000201000 */
[----:B------:R-:W-:Y:S06]  /*73c0*/  BRA `(.L_x_1367) ;  /* 0x0000000c00247947 */ /* 0x000fec0003800000 */
.L_x_1364:
        /* <DEDUP_REMOVED lines=9> */
.L_x_1369:
[----:B------:R-:W2:Y:S02]  /*7460*/  LDG.E R2, desc[UR36][R2.64] ;  /* 0x0000002402027981 */ /* 0x000ea4000c1e1900 */
[----:B--2---:R-:W-:Y:S01]  /*7470*/  I2FP.F32.S32 R4, R2 ;  /* 0x0000000200047245 */ /* 0x004fe20000201400 */
[----:B------:R-:W-:Y:S06]  /*7480*/  BRA `(.L_x_1367) ;  /* 0x0000000800f47947 */ /* 0x000fec0003800000 */
.L_x_1368:
[----:B------:R-:W2:Y:S02]  /*7490*/  LDG.E.U16 R2, desc[UR36][R2.64] ;  /* 0x0000002402027981 */ /* 0x000ea4000c1e1500 */
[----:B--2---:R2:W3:Y:S01]  /*74a0*/  I2F.S16 R4, R2 ;  /* 0x0000000200047306 */ /* 0x0044e20000101400 */
[----:B------:R-:W-:Y:S05]  /*74b0*/  BRA `(.L_x_1367) ;  /* 0x0000000800e87947 */ /* 0x000fea0003800000 */
.L_x_1363:
        /* <DEDUP_REMOVED lines=8> */
.L_x_1371:
[----:B------:R-:W2:Y:S02]  /*7540*/  LDG.E.U16 R2, desc[UR36][R2.64] ;  /* 0x0000002402027981 */ /* 0x000ea4000c1e1500 */
[----:B--2---:R-:W-:Y:S01]  /*7550*/  HADD2.F32 R4, -RZ, R2.H0_H0 ;  /* 0x20000002ff047230 */ /* 0x004fe20000004100 */
[----:B------:R-:W-:Y:S06]  /*7560*/  BRA `(.L_x_1367) ;  /* 0x0000000800bc7947 */ /* 0x000fec0003800000 */
.L_x_1370:
        /* <DEDUP_REMOVED lines=8> */
.L_x_1373:
[----:B------:R-:W2:Y:S02]  /*75f0*/  LDG.E.U16 R2, desc[UR36][R2.64] ;  /* 0x0000002402027981 */ /* 0x000ea4000c1e1500 */
[----:B--2---:R-:W-:Y:S01]  /*7600*/  HADD2.F32 R4, -RZ, R2.H0_H0 ;  /* 0x20000002ff047230 */ /* 0x004fe20000004100 */
[----:B------:R-:W-:Y:S06]  /*7610*/  BRA `(.L_x_1367) ;  /* 0x0000000800907947 */ /* 0x000fec0003800000 */
.L_x_1372:
[----:B------:R-:W2:Y:S01]  /*7620*/  LDG.E.64 R2, desc[UR36][R2.64] ;  /* 0x0000002402027981 */ /* 0x000ea2000c1e1b00 */
[----:B------:R-:W-:Y:S01]  /*7630*/  UMOV UR4, 0xf0000000 ;  /* 0xf000000000047882 */ /* 0x000fe20000000000 */
[----:B------:R-:W-:Y:S01]  /*7640*/  UMOV UR5, 0x380fffff ;  /* 0x380fffff00057882 */ /* 0x000fe20000000000 */
[----:B--2---:R-:W0:Y:S01]  /*7650*/  F2F.F32.F64 R4, R2 ;  /* 0x0000000200047310 */ /* 0x004e220000301000 */
[----:B------:R-:W-:-:S14]  /*7660*/  DSETP.GEU.AND P0, PT, |R2|, UR4, PT ;  /* 0x0000000402007e2a */ /* 0x000fdc000bf0e200 */
[----:B0-----:R-:W-:Y:S01]  /*7670*/  @!P0 FMUL R4, R4, 1.175494350822287508e-38 ;  /* 0x0080000004048820 */ /* 0x001fe20000400000 */
[----:B------:R-:W-:Y:S06]  /*7680*/  BRA `(.L_x_1367) ;  /* 0x0000000800747947 */ /* 0x000fec0003800000 */
.L_x_1362:
        /* <DEDUP_REMOVED lines=12> */
.L_x_1376:
[----:B------:R-:W2:Y:S01]  /*7750*/  LDG.E.64 R2, desc[UR36][R2.64] ;  /* 0x0000002402027981 */ /* 0x000ea2000c1e1b00 */
[----:B------:R-:W-:Y:S01]  /*7760*/  UMOV UR4, 0xf0000000 ;  /* 0xf000000000047882 */ /* 0x000fe20000000000 */
[----:B------:R-:W-:Y:S01]  /*7770*/  UMOV UR5, 0x380fffff ;  /* 0x380fffff00057882 */ /* 0x000fe20000000000 */
[----:B--2---:R-:W0:Y:S01]  /*7780*/  F2F.F32.F64 R4, R2 ;  /* 0x0000000200047310 */ /* 0x004e220000301000 */
[----:B------:R-:W-:-:S14]  /*7790*/  DSETP.GEU.AND P0, PT, |R2|, UR4, PT ;  /* 0x0000000402007e2a */ /* 0x000fdc000bf0e200 */
[----:B0-----:R-:W-:Y:S01]  /*77a0*/  @!P0 FMUL R4, R4, 1.175494350822287508e-38 ;  /* 0x0080000004048820 */ /* 0x001fe20000400000 */
[----:B------:R-:W-:Y:S06]  /*77b0*/  BRA `(.L_x_1367) ;  /* 0x0000000800287947 */ /* 0x000fec0003800000 */
.L_x_1375:
        /* <DEDUP_REMOVED lines=23> */
[----:B------:R-:W-:Y:S01]  /*7930*/  LOP3.LUT R4, R5, 0x80000000, R4, 0xf8, !PT ;  /* 0x8000000005047812 */ /* 0x000fe200078ef804 */
[----:B------:R-:W-:Y:S06]  /*7940*/  BRA `(.L_x_1367) ;  /* 0x0000000400c47947 */ /* 0x000fec0003800000 */
.L_x_1378:
        /* <DEDUP_REMOVED lines=12> */
.L_x_1377:
[----:B------:R-:W2:Y:S02]  /*7a10*/  LDG.E.U16 R2, desc[UR36][R2.64] ;  /* 0x0000002402027981 */ /* 0x000ea4000c1e1500 */
[----:B--2---:R-:W-:Y:S01]  /*7a20*/  IMAD.U32 R4, R2, 0x10000, RZ ;  /* 0x0001000002047824 */ /* 0x004fe200078e00ff */
[----:B------:R-:W-:Y:S06]  /*7a30*/  BRA `(.L_x_1367) ;  /* 0x0000000400887947 */ /* 0x000fec0003800000 */
.L_x_1374:
        /* <DEDUP_REMOVED lines=11> */
.L_x_1381:
        /* <DEDUP_REMOVED lines=20> */
.L_x_1383:
[----:B------:R-:W-:Y:S05]  /*7c30*/  BSYNC.RECONVERGENT B0 ;  /* 0x0000000000007941 */ /* 0x000fea0003800200 */
.L_x_1382:
[----:B------:R-:W-:Y:S02]  /*7c40*/  SHF.L.U32 R0, R0, 0x14, RZ ;  /* 0x0000001400007819 */ /* 0x000fe400000006ff */
[----:B------:R-:W-:-:S04]  /*7c50*/  LEA R2, R2, 0x3b800000, 0x17 ;  /* 0x3b80000002027811 */ /* 0x000fc800078eb8ff */
[----:B------:R-:W-:Y:S01]  /*7c60*/  LOP3.LUT R4, R2, R0, R7, 0xfe, !PT ;  /* 0x0000000002047212 */ /* 0x000fe200078efe07 */
[----:B------:R-:W-:Y:S06]  /*7c70*/  BRA `(.L_x_1367) ;  /* 0x0000000000f87947 */ /* 0x000fec0003800000 */
.L_x_1380:
        /* <DEDUP_REMOVED lines=20> */
.L_x_1385:
[----:B------:R-:W-:Y:S05]  /*7dc0*/  BSYNC.RECONVERGENT B0 ;  /* 0x0000000000007941 */ /* 0x000fea0003800200 */
.L_x_1384:
[----:B------:R-:W-:Y:S01]  /*7dd0*/  IMAD.SHL.U32 R0, R0, 0x200000, RZ ;  /* 0x0020000000007824 */ /* 0x000fe200078e00ff */
[----:B------:R-:W-:-:S04]  /*7de0*/  LEA R2, R2, 0x37800000, 0x17 ;  /* 0x3780000002027811 */ /* 0x000fc800078eb8ff */
[----:B------:R-:W-:Y:S01]  /*7df0*/  LOP3.LUT R4, R2, R0, R7, 0xfe, !PT ;  /* 0x0000000002047212 */ /* 0x000fe200078efe07 */
[----:B------:R-:W-:Y:S06]  /*7e00*/  BRA `(.L_x_1367) ;  /* 0x0000000000947947 */ /* 0x000fec0003800000 */
.L_x_1379:
[----:B------:R-:W-:-:S09]  /*7e10*/  UISETP.NE.AND UP0, UPT, UR4, 0x1c, UPT ;  /* 0x0000001c0400788c */ /* 0x000fd2000bf05270 */
[----:B------:R-:W-:Y:S05]  /*7e20*/  BRA.U !UP0, `(.L_x_1386) ;  /* 0x0000000108847547 */ /* 0x000fea000b800000 */
[----:B------:R-:W-:-:S09]  /*7e30*/  UISETP.NE.AND UP0, UPT, UR4, 0x1d, UPT ;  /* 0x0000001d0400788c */ /* 0x000fd2000bf05270 */
[----:B------:R-:W-:Y:S05]  /*7e40*/  BRA.U !UP0, `(.L_x_1387) ;  /* 0x0000000108707547 */ /* 0x000fea000b800000 */
[----:B------:R-:W-:-:S09]  /*7e50*/  UISETP.NE.AND UP0, UPT, UR4, 0x2c, UPT ;  /* 0x0000002c0400788c */ /* 0x000fd2000bf05270 */
[----:B------:R-:W-:Y:S05]  /*7e60*/  BRA.U UP0, `(.L_x_1366) ;  /* 0x0000000100207547 */ /* 0x000fea000b800000 */
[----:B------:R-:W2:Y:S01]  /*7e70*/  LDG.E.U8 R2, desc[UR36][R2.64] ;  /* 0x0000002402027981 */ /* 0x000ea2000c1e1100 */
[----:B------:R-:W-:Y:S01]  /*7e80*/  HFMA2 R4, -RZ, RZ, 3.814697265625e-06, 0 ;  /* 0x00400000ff047431 */ /* 0x000fe200000001ff */
[----:B--2---:R-:W-:-:S13]  /*7e90*/  ISETP.NE.AND P0, PT, R2, RZ, PT ;  /* 0x000000ff0200720c */ /* 0x004fda0003f05270 */
[----:B------:R-:W-:Y:S05]  /*7ea0*/  @!P0 BRA `(.L_x_1367) ;  /* 0x00000000006c8947 */ /* 0x000fea0003800000 */
[----:B------:R-:W-:-:S13]  /*7eb0*/  ISETP.NE.AND P0, PT, R2, 0xff, PT ;  /* 0x000000ff0200780c */ /* 0x000fda0003f05270 */
[----:B------:R-:W-:Y:S02]  /*7ec0*/  @!P0 IMAD.MOV.U32 R4, RZ, RZ, 0x7f800001 ;  /* 0x7f800001ff048424 */ /* 0x000fe400078e00ff */
[----:B------:R-:W-:Y:S01]  /*7ed0*/  @P0 IMAD.SHL.U32 R4, R2, 0x800000, RZ ;  /* 0x0080000002040824 */ /* 0x000fe200078e00ff */
[----:B------:R-:W-:Y:S06]  /*7ee0*/  BRA `(.L_x_1367) ;  /* 0x00000000005c7947 */ /* 0x000fec0003800000 */
.L_x_1366:
        /* <DEDUP_REMOVED lines=16> */
.L_x_1388:
[----:B------:R-:W-:Y:S01]  /*7ff0*/  MOV R4, RZ ;  /* 0x000000ff00047202 */ /* 0x000fe20000000f00 */
[----:B------:R-:W-:Y:S06]  /*8000*/  BRA `(.L_x_1367) ;  /* 0x0000000000147947 */ /* 0x000fec0003800000 */
.L_x_1387:
[----:B------:R-:W2:Y:S02]  /*8010*/  LDG.E.64 R2, desc[UR36][R2.64] ;  /* 0x0000002402027981 */ /* 0x000ea4000c1e1b00 */
[----:B--2---:R0:W1:Y:S01]  /*8020*/  I2F.U64 R4, R2 ;  /* 0x0000000200047312 */ /* 0x0040620000301000 */
[----:B------:R-:W-:Y:S05]  /*8030*/  BRA `(.L_x_1367) ;  /* 0x0000000000087947 */ /* 0x000fea0003800000 */
.L_x_1386:
[----:B------:R-:W2:Y:S02]  /*8040*/  LDG.E R2, desc[UR36][R2.64] ;  /* 0x0000002402027981 */ /* 0x000ea4000c1e1900 */
[----:B--2---:R-:W-:-:S07]  /*8050*/  I2FP.F32.U32 R4, R2 ;  /* 0x0000000200047245 */ /* 0x004fce0000201000 */
.L_x_1367:
[----:B------:R-:W-:Y:S05]  /*8060*/  BSYNC.RECONVERGENT B6 ;  /* 0x0000000000067941 */ /* 0x000fea0003800200 */
.L_x_1361:
[----:B------:R-:W2:Y:S01]  /*8070*/  LDCU.64 UR6, c[0x0][0x580] ;  /* 0x0000b000ff0677ac */ /* 0x000ea20008000a00 */
[----:B01-3-5:R-:W0:Y:S01]  /*8080*/  MUFU.TANH R4, R4 ;  /* 0x0000000400047308 */ /* 0x02be220000002400 */
[----:B------:R-:W-:-:S04]  /*8090*/  UPRMT UR4, UR42, 0x9910, URZ ;  /* 0x000099102a047896 */ /* 0x000fc800080000ff */
[----:B------:R-:W-:Y:S01]  /*80a0*/  UISETP.GT.AND UP0, UPT, UR4, 0x9, UPT ;  /* 0x000000090400788c */ /* 0x000fe2000bf04270 */
[----:B--2-4-:R-:W-:-:S05]  /*80b0*/  IADD3 R2, P0, PT, R16, UR6, RZ ;  /* 0x0000000610027c10 */ /* 0x014fca000ff1e0ff */
        /* <DEDUP_REMOVED lines=13> */
.L_x_1392:
[----:B------:R-:W0:Y:S02]  /*8190*/  F2I.S64.TRUNC R4, R4 ;  /* 0x0000000400047311 */ /* 0x000e24000020d900 */
[----:B0-----:R-:W-:-:S05]  /*81a0*/  IMAD.MOV.U32 R7, RZ, RZ, R4 ;  /* 0x000000ffff077224 */ /* 0x001fca00078e0004 */
[----:B------:R0:W-:Y:S01]  /*81b0*/  STG.E.U8 desc[UR36][R2.64], R7 ;  /* 0x0000000702007986 */ /* 0x0001e2000c101124 */
[----:B------:R-:W-:Y:S05]  /*81c0*/  BRA `(.L_x_1394) ;  /* 0x0000000c00287947 */ /* 0x000fea0003800000 */
.L_x_1391:
        /* <DEDUP_REMOVED lines=9> */
.L_x_1396:
[----:B------:R-:W0:Y:S02]  /*8260*/  F2I.FTZ.TRUNC.NTZ R5, R4 ;  /* 0x0000000400057305 */ /* 0x000e24000021f100 */
[----:B0-----:R0:W-:Y:S01]  /*8270*/  STG.E desc[UR36][R2.64], R5 ;  /* 0x0000000502007986 */ /* 0x0011e2000c101924 */
[----:B------:R-:W-:Y:S05]  /*8280*/  BRA `(.L_x_1394) ;  /* 0x0000000800f87947 */ /* 0x000fea0003800000 */
.L_x_1395:
[----:B------:R-:W0:Y:S02]  /*8290*/  F2I.FTZ.TRUNC.NTZ R5, R4 ;  /* 0x0000000400057305 */ /* 0x000e24000021f100 */
[----:B0-----:R0:W-:Y:S01]  /*82a0*/  STG.E.U16 desc[UR36][R2.64], R5 ;  /* 0x0000000502007986 */ /* 0x0011e2000c101524 */
[----:B------:R-:W-:Y:S05]  /*82b0*/  BRA `(.L_x_1394) ;  /* 0x0000000800ec7947 */ /* 0x000fea0003800000 */
.L_x_1390:
        /* <DEDUP_REMOVED lines=8> */
.L_x_1398:
[----:B------:R-:W-:-:S05]  /*8340*/  F2FP.F16.F32.PACK_AB R4, RZ, R4 ;  /* 0x00000004ff04723e */ /* 0x000fca00000000ff */
[----:B------:R0:W-:Y:S01]  /*8350*/  STG.E.U16 desc[UR36][R2.64], R4 ;  /* 0x0000000402007986 */ /* 0x0001e2000c101524 */
[----:B------:R-:W-:Y:S05]  /*8360*/  BRA `(.L_x_1394) ;  /* 0x0000000800c07947 */ /* 0x000fea0003800000 */
.L_x_1397:
[----:B------:R-:W-:-:S09]  /*8370*/  UISETP.NE.AND UP0, UPT, UR4, 0x7, UPT ;  /* 0x000000070400788c */ /* 0x000fd2000bf05270 */
[----:B------:R-:W-:Y:S05]  /*8380*/  BRA.U !UP0, `(.L_x_1399) ;  /* 0x00000001082c7547 */ /* 0x000fea000b800000 */
[----:B------:R-:W-:-:S09]  /*8390*/  UISETP.NE.AND UP0, UPT, UR4, 0x8, UPT ;  /* 0x000000080400788c */ /* 0x000fd2000bf05270 */
[----:B------:R-:W-:Y:S05]  /*83a0*/  BRA.U !UP0, `(.L_x_1400) ;  /* 0x0000000108147547 */ /* 0x000fea000b800000 */
[----:B------:R-:W-:-:S09]  /*83b0*/  UISETP.NE.AND UP0, UPT, UR4, 0x9, UPT ;  /* 0x000000090400788c */ /* 0x000fd2000bf05270 */
[----:B------:R-:W-:Y:S05]  /*83c0*/  BRA.U UP0, `(.L_x_1393) ;  /* 0x0000000500d07547 */ /* 0x000fea000b800000 */
[----:B------:R-:W-:-:S05]  /*83d0*/  HFMA2 R5, -RZ, RZ, 0, 0 ;  /* 0x00000000ff057431 */ /* 0x000fca00000001ff */
[----:B------:R0:W-:Y:S01]  /*83e0*/  STG.E.64 desc[UR36][R2.64], R4 ;  /* 0x0000000402007986 */ /* 0x0001e2000c101b24 */
[----:B------:R-:W-:Y:S05]  /*83f0*/  BRA `(.L_x_1394) ;  /* 0x00000008009c7947 */ /* 0x000fea0003800000 */
.L_x_1400:
[----:B------:R-:W-:-:S04]  /*8400*/  F2FP.F16.F32.PACK_AB R5, RZ, R4 ;  /* 0x00000004ff05723e */ /* 0x000fc800000000ff */
[----:B------:R-:W-:-:S05]  /*8410*/  PRMT R5, R5, 0x5410, RZ ;  /* 0x0000541005057816 */ /* 0x000fca00000000ff */
[----:B------:R0:W-:Y:S01]  /*8420*/  STG.E desc[UR36][R2.64], R5 ;  /* 0x0000000502007986 */ /* 0x0001e2000c101924 */
[----:B------:R-:W-:Y:S05]  /*8430*/  BRA `(.L_x_1394) ;  /* 0x00000008008c7947 */ /* 0x000fea0003800000 */
.L_x_1399:
[----:B------:R-:W-:-:S06]  /*8440*/  FMUL.FTZ R4, R4, 1 ;  /* 0x3f80000004047820 */ /* 0x000fcc0000410000 */
[----:B------:R-:W0:Y:S02]  /*8450*/  F2F.F64.F32 R4, R4 ;  /* 0x0000000400047310 */ /* 0x000e240000201800 */
[----:B0-----:R0:W-:Y:S01]  /*8460*/  STG.E.64 desc[UR36][R2.64], R4 ;  /* 0x0000000402007986 */ /* 0x0011e2000c101b24 */
[----:B------:R-:W-:Y:S05]  /*8470*/  BRA `(.L_x_1394) ;  /* 0x00000008007c7947 */ /* 0x000fea0003800000 */
.L_x_1389:
        /* <DEDUP_REMOVED lines=13> */
.L_x_1404:
        /* <DEDUP_REMOVED lines=16> */
.L_x_1407:
[----:B------:R-:W-:-:S04]  /*8650*/  SHF.R.U32.HI R4, RZ, 0x18, R4 ;  /* 0x00000018ff047819 */ /* 0x000fc80000011604 */
[----:B------:R-:W-:-:S04]  /*8660*/  LOP3.LUT R4, R5, 0x80, R4, 0xf8, !PT ;  /* 0x0000008005047812 */ /* 0x000fc800078ef804 */
[----:B------:R-:W-:-:S07]  /*8670*/  PRMT R0, R4, 0x7610, R0 ;  /* 0x0000761004007816 */ /* 0x000fce0000000000 */
.L_x_1406:
[----:B------:R-:W-:Y:S05]  /*8680*/  BSYNC.RECONVERGENT B0 ;  /* 0x0000000000007941 */ /* 0x000fea0003800200 */
.L_x_1405:
[----:B------:R0:W-:Y:S01]  /*8690*/  STG.E.U8 desc[UR36][R2.64], R0 ;  /* 0x0000000002007986 */ /* 0x0001e2000c101124 */
[----:B------:R-:W-:Y:S05]  /*86a0*/  BRA `(.L_x_1394) ;  /* 0x0000000400f07947 */ /* 0x000fea0003800000 */
.L_x_1403:
        /* <DEDUP_REMOVED lines=16> */
.L_x_1410:
[----:B------:R-:W-:-:S04]  /*87b0*/  SHF.R.U32.HI R4, RZ, 0x18, R4 ;  /* 0x00000018ff047819 */ /* 0x000fc80000011604 */
[----:B------:R-:W-:-:S04]  /*87c0*/  LOP3.LUT R5, R5, 0x80, R4, 0xf8, !PT ;  /* 0x0000008005057812 */ /* 0x000fc800078ef804 */
[----:B------:R-:W-:-:S07]  /*87d0*/  PRMT R0, R5, 0x7610, R0 ;  /* 0x0000761005007816 */ /* 0x000fce0000000000 */
.L_x_1409:
[----:B------:R-:W-:Y:S05]  /*87e0*/  BSYNC.RECONVERGENT B0 ;  /* 0x0000000000007941 */ /* 0x000fea0003800200 */
.L_x_1408:
[----:B------:R0:W-:Y:S01]  /*87f0*/  STG.E.U8 desc[UR36][R2.64], R0 ;  /* 0x0000000002007986 */ /* 0x0001e2000c101124 */
[----:B------:R-:W-:Y:S05]  /*8800*/  BRA `(.L_x_1394) ;  /* 0x0000000400987947 */ /* 0x000fea0003800000 */
.L_x_1402:
        /* <DEDUP_REMOVED lines=21> */
.L_x_1412:
[----:B------:R-:W0:Y:S02]  /*8960*/  F2I.U64.TRUNC R4, R4 ;  /* 0x0000000400047311 */ /* 0x000e24000020d800 */
[----:B0-----:R0:W-:Y:S01]  /*8970*/  STG.E.64 desc[UR36][R2.64], R4 ;  /* 0x0000000402007986 */ /* 0x0011e2000c101b24 */
[----:B------:R-:W-:Y:S05]  /*8980*/  BRA `(.L_x_1394) ;  /* 0x0000000400387947 */ /* 0x000fea0003800000 */
.L_x_1411:
[----:B------:R-:W0:Y:S02]  /*8990*/  F2I.FTZ.U32.TRUNC.NTZ R5, R4 ;  /* 0x0000000400057305 */ /* 0x000e24000021f000 */
[----:B0-----:R0:W-:Y:S01]  /*89a0*/  STG.E desc[UR36][R2.64], R5 ;  /* 0x0000000502007986 */ /* 0x0011e2000c101924 */
[----:B------:R-:W-:Y:S05]  /*89b0*/  BRA `(.L_x_1394) ;  /* 0x00000004002c7947 */ /* 0x000fea0003800000 */
.L_x_1401:
        /* <DEDUP_REMOVED lines=10> */
.L_x_1414:
[----:B------:R-:W-:Y:S01]  /*8a60*/  FMUL.FTZ R4, R4, 1 ;  /* 0x3f80000004047820 */ /* 0x000fe20000410000 */
[----:B------:R-:W-:-:S05]  /*8a70*/  CS2R R6, SRZ ;  /* 0x0000000000067805 */ /* 0x000fca000001ff00 */
[----:B------:R-:W0:Y:S02]  /*8a80*/  F2F.F64.F32 R4, R4 ;  /* 0x0000000400047310 */ /* 0x000e240000201800 */
[----:B0-----:R4:W-:Y:S01]  /*8a90*/  STG.E.128 desc[UR36][R2.64], R4 ;  /* 0x0000000402007986 */ /* 0x0019e2000c101d24 */
[----:B------:R-:W-:Y:S05]  /*8aa0*/  BRA `(.L_x_1394) ;  /* 0x0000000000f07947 */ /* 0x000fea0003800000 */
.L_x_1413:
[----:B------:R-:W-:-:S09]  /*8ab0*/  UISETP.NE.AND UP0, UPT, UR4, 0xf, UPT ;  /* 0x0000000f0400788c */ /* 0x000fd2000bf05270 */
[----:B------:R-:W-:Y:S05]  /*8ac0*/  BRA.U !UP0, `(.L_x_1415) ;  /* 0x0000000108e07547 */ /* 0x000fea000b800000 */
[----:B------:R-:W-:-:S09]  /*8ad0*/  UISETP.NE.AND UP0, UPT, UR4, 0x17, UPT ;  /* 0x000000170400788c */ /* 0x000fd2000bf05270 */
[----:B------:R-:W-:Y:S05]  /*8ae0*/  BRA.U !UP0, `(.L_x_1416) ;  /* 0x00000001088c7547 */ /* 0x000fea000b800000 */
[----:B------:R-:W-:-:S09]  /*8af0*/  UISETP.NE.AND UP0, UPT, UR4, 0x18, UPT ;  /* 0x000000180400788c */ /* 0x000fd2000bf05270 */
[----:B------:R-:W-:Y:S05]  /*8b00*/  BRA.U !UP0, `(.L_x_1417) ;  /* 0x0000000108447547 */ /* 0x000fea000b800000 */
.L_x_1393:
        /* <DEDUP_REMOVED lines=16> */
.L_x_1418:
[----:B------:R-:W-:Y:S05]  /*8c10*/  BRA `(.L_x_1394) ;  /* 0x0000000000947947 */ /* 0x000fea0003800000 */
.L_x_1417:
        /* <DEDUP_REMOVED lines=12> */
.L_x_1420:
[----:B------:R-:W-:Y:S05]  /*8ce0*/  BSYNC.RECONVERGENT B0 ;  /* 0x0000000000007941 */ /* 0x000fea0003800200 */
.L_x_1419:
[----:B------:R-:W-:-:S05]  /*8cf0*/  LOP3.LUT R5, R0, 0x80, R7, 0xf8, !PT ;  /* 0x0000008000057812 */ /* 0x000fca00078ef807 */
[----:B------:R2:W-:Y:S01]  /*8d00*/  STG.E.U8 desc[UR36][R2.64], R5 ;  /* 0x0000000502007986 */ /* 0x0005e2000c101124 */
[----:B------:R-:W-:Y:S05]  /*8d10*/  BRA `(.L_x_1394) ;  /* 0x0000000000547947 */ /* 0x000fea0003800000 */
.L_x_1416:
        /* <DEDUP_REMOVED lines=11> */
.L_x_1422:
[----:B------:R-:W-:Y:S01]  /*8dd0*/  IMAD.MOV.U32 R0, RZ, RZ, 0x7f ;  /* 0x0000007fff007424 */ /* 0x000fe200078e00ff */
[----:B------:R-:W-:-:S04]  /*8de0*/  ISETP.GT.U32.AND P0, PT, R6, 0x7f800000, PT ;  /* 0x7f8000000600780c */ /* 0x000fc80003f04070 */
[----:B------:R-:W-:-:S09]  /*8df0*/  SEL R0, R0, 0x7c, P0 ;  /* 0x0000007c00007807 */ /* 0x000fd20000000000 */
.L_x_1423:
[----:B------:R-:W-:Y:S05]  /*8e00*/  BSYNC.RECONVERGENT B0 ;  /* 0x0000000000007941 */ /* 0x000fea0003800200 */
.L_x_1421:
[----:B------:R-:W-:-:S04]  /*8e10*/  SHF.R.U32.HI R5, RZ, 0x18, R4 ;  /* 0x00000018ff057819 */ /* 0x000fc80000011604 */
[----:B------:R-:W-:-:S05]  /*8e20*/  LOP3.LUT R5, R0, 0x80, R5, 0xf8, !PT ;  /* 0x0000008000057812 */ /* 0x000fca00078ef805 */
[----:B------:R1:W-:Y:S01]  /*8e30*/  STG.E.U8 desc[UR36][R2.64], R5 ;  /* 0x0000000502007986 */ /* 0x0003e2000c101124 */
[----:B------:R-:W-:Y:S05]  /*8e40*/  BRA `(.L_x_1394) ;  /* 0x0000000000087947 */ /* 0x000fea0003800000 */
.L_x_1415:
[----:B------:R-:W-:-:S05]  /*8e50*/  F2FP.BF16.F32.PACK_AB R4, RZ, R4 ;  /* 0x00000004ff04723e */ /* 0x000fca00000010ff */
[----:B------:R0:W-:Y:S02]  /*8e60*/  STG.E.U16 desc[UR36][R2.64], R4 ;  /* 0x0000000402007986 */ /* 0x0001e4000c101524 */
.L_x_1394:
[----:B------:R-:W-:-:S07]  /*8e70*/  IADD3 R17, PT, PT, R17, 0x80, RZ ;  /* 0x0000008011117810 */ /* 0x000fce0007ffe0ff */
.L_x_1359:
[----:B------:R-:W-:Y:S05]  /*8e80*/  BSYNC.RECONVERGENT B7 ;  /* 0x0000000000077941 */ /* 0x000fea0003800200 */
.L_x_1358:
[----:B------:R-:W5:Y:S02]  /*8e90*/  LDCU UR4, c[0x0][0x380] ;  /* 0x00007000ff0477ac */ /* 0x000f640008000800 */
[----:B-----5:R-:W-:-:S13]  /*8ea0*/  ISETP.GE.AND P0, PT, R17, UR4, PT ;  /* 0x0000000411007c0c */ /* 0x020fda000bf06270 */
[----:B------:R-:W-:Y:S05]  /*8eb0*/  @P0 EXIT ;  /* 0x000000000000094d */ /* 0x000fea0003800000 */
[----:B------:R-:W5:Y:S01]  /*8ec0*/  LDCU UR4, c[0x0][0x388] ;  /* 0x00007100ff0477ac */ /* 0x000f620008000800 */
[----:B0--34-:R-:W-:Y:S02]  /*8ed0*/  IMAD.MOV.U32 R0, RZ, RZ, RZ ;  /* 0x000000ffff007224 */ /* 0x019fe400078e00ff */
[----:B------:R-:W-:Y:S01]  /*8ee0*/  IMAD.MOV.U32 R16, RZ, RZ, RZ ;  /* 0x000000ffff107224 */ /* 0x000fe200078e00ff */
[----:B-----5:R-:W-:-:S09]  /*8ef0*/  UISETP.NE.AND UP0, UPT, UR4, URZ, UPT ;  /* 0x000000ff0400728c */ /* 0x020fd2000bf05270 */
[----:B------:R-:W-:Y:S05]  /*8f00*/  BRA.U !UP0, `(.L_x_1424) ;  /* 0x0000001108a87547 */ /* 0x000fea000b800000 */
[----:B------:R-:W1:Y:S01]  /*8f10*/  LDCU.64 UR4, c[0x0][0x390] ;  /* 0x00007200ff0477ac */ /* 0x000e620008000a00 */
[----:B------:R-:W-:Y:S01]  /*8f20*/  MOV R16, RZ ;  /* 0x000000ff00107202 */ /* 0x000fe20000000f00 */
[----:B------:R-:W0:Y:S01]  /*8f30*/  LDCU UR6, c[0x0][0x38c] ;  /* 0x00007180ff0677ac */ /* 0x000e220008000800 */
[----:B------:R-:W3:Y:S01]  /*8f40*/  LDCU.64 UR8, c[0x0][0x4b8] ;  /* 0x00009700ff0877ac */ /* 0x000ee20008000a00 */
[----:B------:R-:W-:Y:S02]  /*8f50*/  UISETP.NE.AND UP0, UPT, UR40, URZ, UPT ;  /* 0x000000ff2800728c */ /* 0x000fe4000bf05270 */
        /* <DEDUP_REMOVED lines=293> */
.L_x_1424:
[----:B------:R-:W0:Y:S01]  /*a1b0*/  LDCU.128 UR8, c[0x0][0x580] ;  /* 0x0000b000ff0877ac */ /* 0x000e220008000c00 */
[----:B------:R-:W-:Y:S01]  /*a1c0*/  BSSY.RECONVERGENT B6, `(.L_x_1425) ;  /* 0x00000df000067945 */ /* 0x000fe20003800200 */
[----:B------:R-:W-:-:S04]  /*a1d0*/  UPRMT UR4, UR41, 0x9910, URZ ;  /* 0x0000991029047896 */ /* 0x000fc800080000ff */
[----:B------:R-:W-:Y:S01]  /*a1e0*/  UISETP.GT.AND UP0, UPT, UR4, 0x9, UPT ;  /* 0x000000090400788c */ /* 0x000fe2000bf04270 */
[----:B0-----:R-:W-:Y:S02]  /*a1f0*/  IADD3 R16, P0, PT, R16, UR8, RZ ;  /* 0x0000000810107c10 */ /* 0x001fe4000ff1e0ff */
[----:B-12---:R-:W-:-:S03]  /*a200*/  IADD3 R2, P1, PT, R0, UR10, RZ ;  /* 0x0000000a00027c10 */ /* 0x006fc6000ff3e0ff */
        /* <DEDUP_REMOVED lines=12> */
[----:B--2---:R4:W0:Y:S01]  /*a2d0*/  I2F.S16 R0, R2 ;  /* 0x0000000200007306 */ /* 0x0048220000101400 */
[----:B------:R-:W-:Y:S05]  /*a2e0*/  BRA `(.L_x_1431) ;  /* 0x0000000c00307947 */ /* 0x000fea0003800000 */
.L_x_1429:
[----:B------:R-:W2:Y:S02]  /*a2f0*/  LDG.E.U8 R0, desc[UR36][R2.64] ;  /* 0x0000002402007981 */ /* 0x000ea4000c1e1100 */
[----:B--2---:R-:W-:Y:S01]  /*a300*/  I2FP.F32.U32 R0, R0 ;  /* 0x0000000000007245 */ /* 0x004fe20000201000 */
[----:B------:R-:W-:Y:S06]  /*a310*/  BRA `(.L_x_1431) ;  /* 0x0000000c00247947 */ /* 0x000fec0003800000 */
.L_x_1428:
[----:B------:R-:W-:-:S09]  /*a320*/  UISETP.NE.AND UP0, UPT, UR4, 0x2, UPT ;  /* 0x000000020400788c */ /* 0x000fd2000bf05270 */
[----:B------:R-:W-:Y:S05]  /*a330*/  BRA.U !UP0, `(.L_x_1432) ;  /* 0x0000000108287547 */ /* 0x000fea000b800000 */
[----:B------:R-:W-:-:S09]  /*a340*/  UISETP.NE.AND UP0, UPT, UR4, 0x3, UPT ;  /* 0x000000030400788c */ /* 0x000fd2000bf05270 */
[----:B------:R-:W-:Y:S05]  /*a350*/  BRA.U !UP0, `(.L_x_1433) ;  /* 0x0000000108147547 */ /* 0x000fea000b800000 */
[----:B------:R-:W-:-:S09]  /*a360*/  UISETP.NE.AND UP0, UPT, UR4, 0x4, UPT ;  /* 0x000000040400788c */ /* 0x000fd2000bf05270 */
[----:B------:R-:W-:Y:S05]  /*a370*/  BRA.U UP0, `(.L_x_1430) ;  /* 0x0000000900b07547 */ /* 0x000fea000b800000 */
[----:B------:R-:W2:Y:S02]  /*a380*/  LDG.E.64 R2, desc[UR36][R2.64] ;  /* 0x0000002402027981 */ /* 0x000ea4000c1e1b00 */
[----:B--2---:R0:W1:Y:S01]  /*a390*/  I2F.S64 R0, R2 ;  /* 0x0000000200007312 */ /* 0x0040620000301400 */
[----:B------:R-:W-:Y:S05]  /*a3a0*/  BRA `(.L_x_1431) ;  /* 0x0000000c00007947 */ /* 0x000fea0003800000 */
.L_x_1433:
[----:B------:R-:W2:Y:S02]  /*a3b0*/  LDG.E R0, desc[UR36][R2.64] ;  /* 0x0000002402007981 */ /* 0x000ea4000c1e1900 */
[----:B--2---:R-:W-:Y:S01]  /*a3c0*/  I2FP.F32.S32 R0, R0 ;  /* 0x0000000000007245 */ /* 0x004fe20000201400 */
[----:B------:R-:W-:Y:S06]  /*a3d0*/  BRA `(.L_x_1431) ;  /* 0x0000000800f47947 */ /* 0x000fec0003800000 */
.L_x_1432:
[----:B------:R-:W2:Y:S02]  /*a3e0*/  LDG.E.U16 R0, desc[UR36][R2.64] ;  /* 0x0000002402007981 */ /* 0x000ea4000c1e1500 */
[----:B--2---:R-:W0:Y:S01]  /*a3f0*/  I2F.S16 R0, R0 ;  /* 0x0000000000007306 */ /* 0x004e220000101400 */
[----:B------:R-:W-:Y:S05]  /*a400*/  BRA `(.L_x_1431) ;  /* 0x0000000800e87947 */ /* 0x000fea0003800000 */
.L_x_1427:
        /* <DEDUP_REMOVED lines=8> */
.L_x_1435:
[----:B------:R-:W2:Y:S02]  /*a490*/  LDG.E.U16 R0, desc[UR36][R2.64] ;  /* 0x0000002402007981 */ /* 0x000ea4000c1e1500 */
[----:B--2---:R-:W-:Y:S01]  /*a4a0*/  HADD2.F32 R0, -RZ, R0.H0_H0 ;  /* 0x20000000ff007230 */ /* 0x004fe20000004100 */
[----:B------:R-:W-:Y:S06]  /*a4b0*/  BRA `(.L_x_1431) ;  /* 0x0000000800bc7947 */ /* 0x000fec0003800000 */
.L_x_1434:
        /* <DEDUP_REMOVED lines=8> */
.L_x_1437:
[----:B------:R-:W2:Y:S02]  /*a540*/  LDG.E.U16 R0, desc[UR36][R2.64] ;  /* 0x0000002402007981 */ /* 0x000ea4000c1e1500 */
[----:B--2---:R-:W-:Y:S01]  /*a550*/  HADD2.F32 R0, -RZ, R0.H0_H0 ;  /* 0x20000000ff007230 */ /* 0x004fe20000004100 */
[----:B------:R-:W-:Y:S06]  /*a560*/  BRA `(.L_x_1431) ;  /* 0x0000000800907947 */ /* 0x000fec0003800000 */
.L_x_1436:
[----:B------:R-:W2:Y:S01]  /*a570*/  LDG.E.64 R2, desc[UR36][R2.64] ;  /* 0x0000002402027981 */ /* 0x000ea2000c1e1b00 */
[----:B------:R-:W-:Y:S01]  /*a580*/  UMOV UR4, 0xf0000000 ;  /* 0xf000000000047882 */ /* 0x000fe20000000000 */
[----:B------:R-:W-:Y:S01]  /*a590*/  UMOV UR5, 0x380fffff ;  /* 0x380fffff00057882 */ /* 0x000fe20000000000 */
[----:B--2---:R-:W0:Y:S01]  /*a5a0*/  F2F.F32.F64 R0, R2 ;  /* 0x0000000200007310 */ /* 0x004e220000301000 */
[----:B------:R-:W-:-:S14]  /*a5b0*/  DSETP.GEU.AND P0, PT, |R2|, UR4, PT ;  /* 0x0000000402007e2a */ /* 0x000fdc000bf0e200 */
[----:B0-----:R-:W-:Y:S01]  /*a5c0*/  @!P0 FMUL R0, R0, 1.175494350822287508e-38 ;  /* 0x0080000000008820 */ /* 0x001fe20000400000 */
[----:B------:R-:W-:Y:S06]  /*a5d0*/  BRA `(.L_x_1431) ;  /* 0x0000000800747947 */ /* 0x000fec0003800000 */
.L_x_1426:
        /* <DEDUP_REMOVED lines=12> */
.L_x_1440:
[----:B------:R-:W2:Y:S01]  /*a6a0*/  LDG.E.64 R2, desc[UR36][R2.64] ;  /* 0x0000002402027981 */ /* 0x000ea2000c1e1b00 */
[----:B------:R-:W-:Y:S01]  /*a6b0*/  UMOV UR4, 0xf0000000 ;  /* 0xf000000000047882 */ /* 0x000fe20000000000 */
[----:B------:R-:W-:Y:S01]  /*a6c0*/  UMOV UR5, 0x380fffff ;  /* 0x380fffff00057882 */ /* 0x000fe20000000000 */
[----:B--2---:R-:W0:Y:S01]  /*a6d0*/  F2F.F32.F64 R0, R2 ;  /* 0x0000000200007310 */ /* 0x004e220000301000 */
[----:B------:R-:W-:-:S14]  /*a6e0*/  DSETP.GEU.AND P0, PT, |R2|, UR4, PT ;  /* 0x0000000402007e2a */ /* 0x000fdc000bf0e200 */
[----:B0-----:R-:W-:Y:S01]  /*a6f0*/  @!P0 FMUL R0, R0, 1.175494350822287508e-38 ;  /* 0x0080000000008820 */ /* 0x001fe20000400000 */
[----:B------:R-:W-:Y:S06]  /*a700*/  BRA `(.L_x_1431) ;  /* 0x0000000800287947 */ /* 0x000fec0003800000 */
.L_x_1439:
        /* <DEDUP_REMOVED lines=23> */
[----:B------:R-:W-:Y:S01]  /*a880*/  LOP3.LUT R0, R5, 0x80000000, R0, 0xf8, !PT ;  /* 0x8000000005007812 */ /* 0x000fe200078ef800 */
[----:B------:R-:W-:Y:S06]  /*a890*/  BRA `(.L_x_1431) ;  /* 0x0000000400c47947 */ /* 0x000fec0003800000 */
.L_x_1442:
        /* <DEDUP_REMOVED lines=12> */
.L_x_1441:
[----:B------:R-:W2:Y:S02]  /*a960*/  LDG.E.U16 R0, desc[UR36][R2.64] ;  /* 0x0000002402007981 */ /* 0x000ea4000c1e1500 */
[----:B--2---:R-:W-:Y:S01]  /*a970*/  SHF.L.U32 R0, R0, 0x10, RZ ;  /* 0x0000001000007819 */ /* 0x004fe200000006ff */
[----:B------:R-:W-:Y:S06]  /*a980*/  BRA `(.L_x_1431) ;  /* 0x0000000400887947 */ /* 0x000fec0003800000 */
.L_x_1438:
        /* <DEDUP_REMOVED lines=11> */
.L_x_1445:
        /* <DEDUP_REMOVED lines=20> */
.L_x_1447:
[----:B------:R-:W-:Y:S05]  /*ab80*/  BSYNC.RECONVERGENT B0 ;  /* 0x0000000000007941 */ /* 0x000fea0003800200 */
.L_x_1446:
[----:B------:R-:W-:Y:S01]  /*ab90*/  IMAD.SHL.U32 R0, R0, 0x100000, RZ ;  /* 0x0010000000007824 */ /* 0x000fe200078e00ff */
[----:B------:R-:W-:-:S04]  /*aba0*/  LEA R2, R2, 0x3b800000, 0x17 ;  /* 0x3b80000002027811 */ /* 0x000fc800078eb8ff */
[----:B------:R-:W-:Y:S01]  /*abb0*/  LOP3.LUT R0, R2, R0, R7, 0xfe, !PT ;  /* 0x0000000002007212 */ /* 0x000fe200078efe07 */
[----:B------:R-:W-:Y:S06]  /*abc0*/  BRA `(.L_x_1431) ;  /* 0x0000000000f87947 */ /* 0x000fec0003800000 */
.L_x_1444:
        /* <DEDUP_REMOVED lines=20> */
.L_x_1449:
[----:B------:R-:W-:Y:S05]  /*ad10*/  BSYNC.RECONVERGENT B0 ;  /* 0x0000000000007941 */ /* 0x000fea0003800200 */
.L_x_1448:
[----:B------:R-:W-:Y:S02]  /*ad20*/  SHF.L.U32 R0, R0, 0x15, RZ ;  /* 0x0000001500007819 */ /* 0x000fe400000006ff */
[----:B------:R-:W-:-:S04]  /*ad30*/  LEA R2, R2, 0x37800000, 0x17 ;  /* 0x3780000002027811 */ /* 0x000fc800078eb8ff */
[----:B------:R-:W-:Y:S01]  /*ad40*/  LOP3.LUT R0, R2, R0, R7, 0xfe, !PT ;  /* 0x0000000002007212 */ /* 0x000fe200078efe07 */
[----:B------:R-:W-:Y:S06]  /*ad50*/  BRA `(.L_x_1431) ;  /* 0x0000000000947947 */ /* 0x000fec0003800000 */
.L_x_1443:
        /* <DEDUP_REMOVED lines=11> */
[----:B------:R-:W-:Y:S01]  /*ae10*/  @!P0 MOV R0, 0x7f800001 ;  /* 0x7f80000100008802 */ /* 0x000fe20000000f00 */
[----:B------:R-:W-:Y:S01]  /*ae20*/  @P0 IMAD.SHL.U32 R0, R2, 0x800000, RZ ;  /* 0x0080000002000824 */ /* 0x000fe200078e00ff */
[----:B------:R-:W-:Y:S06]  /*ae30*/  BRA `(.L_x_1431) ;  /* 0x00000000005c7947 */ /* 0x000fec0003800000 */
.L_x_1430:
        /* <DEDUP_REMOVED lines=16> */
.L_x_1452:
[----:B------:R-:W-:Y:S01]  /*af40*/  IMAD.MOV.U32 R0, RZ, RZ, RZ ;  /* 0x000000ffff007224 */ /* 0x000fe200078e00ff */
[----:B------:R-:W-:Y:S06]  /*af50*/  BRA `(.L_x_1431) ;  /* 0x0000000000147947 */ /* 0x000fec0003800000 */
.L_x_1451:
[----:B------:R-:W2:Y:S02]  /*af60*/  LDG.E.64 R2, desc[UR36][R2.64] ;  /* 0x0000002402027981 */ /* 0x000ea4000c1e1b00 */
[----:B--2---:R0:W1:Y:S01]  /*af70*/  I2F.U64 R0, R2 ;  /* 0x0000000200007312 */ /* 0x0040620000301000 */
[----:B------:R-:W-:Y:S05]  /*af80*/  BRA `(.L_x_1431) ;  /* 0x0000000000087947 */ /* 0x000fea0003800000 */
.L_x_1450:
[----:B------:R-:W2:Y:S02]  /*af90*/  LDG.E R0, desc[UR36][R2.64] ;  /* 0x0000002402007981 */ /* 0x000ea4000c1e1900 */
[----:B--2---:R-:W-:-:S07]  /*afa0*/  I2FP.F32.U32 R0, R0 ;  /* 0x0000000000007245 */ /* 0x004fce0000201000 */
.L_x_1431:
[----:B------:R-:W-:Y:S05]  /*afb0*/  BSYNC.RECONVERGENT B6 ;  /* 0x0000000000067941 */ /* 0x000fea0003800200 */
.L_x_1425:
[----:B------:R-:W-:Y:S01]  /*afc0*/  UPRMT UR4, UR42, 0x9910, URZ ;  /* 0x000099102a047896 */ /* 0x000fe200080000ff */
[----:B012345:R0:W1:Y:S03]  /*afd0*/  MUFU.TANH R2, R0 ;  /* 0x0000000000027308 */ /* 0x03f0660000002400 */
[----:B------:R-:W-:-:S09]  /*afe0*/  UISETP.GT.AND UP0, UPT, UR4, 0x9, UPT ;  /* 0x000000090400788c */ /* 0x000fd2000bf04270 */
        /* <DEDUP_REMOVED lines=9> */
[----:B-1----:R-:W0:Y:S02]  /*b080*/  F2I.FTZ.TRUNC.NTZ R3, R2 ;  /* 0x0000000200037305 */ /* 0x002e24000021f100 */
[----:B0-----:R-:W-:Y:S01]  /*b090*/  STG.E.U8 desc[UR36][R16.64], R3 ;  /* 0x0000000310007986 */ /* 0x001fe2000c101124 */
[----:B------:R-:W-:Y:S05]  /*b0a0*/  EXIT ;  /* 0x000000000000794d */ /* 0x000fea0003800000 */
.L_x_1456:
[----:B-1----:R-:W0:Y:S02]  /*b0b0*/  F2I.S64.TRUNC R2, R2 ;  /* 0x0000000200027311 */ /* 0x002e24000020d900 */
[----:B0-----:R-:W-:-:S05]  /*b0c0*/  MOV R5, R2 ;  /* 0x0000000200057202 */ /* 0x001fca0000000f00 */
[----:B------:R-:W-:Y:S01]  /*b0d0*/  STG.E.U8 desc[UR36][R16.64], R5 ;  /* 0x0000000510007986 */ /* 0x000fe2000c101124 */
[----:B------:R-:W-:Y:S05]  /*b0e0*/  EXIT ;  /* 0x000000000000794d */ /* 0x000fea0003800000 */
.L_x_1455:
[----:B------:R-:W-:-:S09]  /*b0f0*/  UISETP.NE.AND UP0, UPT, UR4, 0x2, UPT ;  /* 0x000000020400788c */ /* 0x000fd2000bf05270 */
[----:B------:R-:W-:Y:S05]  /*b100*/  BRA.U !UP0, `(.L_x_1458) ;  /* 0x0000000108287547 */ /* 0x000fea000b800000 */
[----:B------:R-:W-:-:S09]  /*b110*/  UISETP.NE.AND UP0, UPT, UR4, 0x3, UPT ;  /* 0x000000030400788c */ /* 0x000fd2000bf05270 */
[----:B------:R-:W-:Y:S05]  /*b120*/  BRA.U !UP0, `(.L_x_1459) ;  /* 0x0000000108147547 */ /* 0x000fea000b800000 */
[----:B------:R-:W-:-:S09]  /*b130*/  UISETP.NE.AND UP0, UPT, UR4, 0x4, UPT ;  /* 0x000000040400788c */ /* 0x000fd2000bf05270 */
[----:B------:R-:W-:Y:S05]  /*b140*/  BRA.U UP0, `(.L_x_1457) ;  /* 0x0000000900387547 */ /* 0x000fea000b800000 */
[----:B-1----:R-:W0:Y:S02]  /*b150*/  F2I.S64.TRUNC R2, R2 ;  /* 0x0000000200027311 */ /* 0x002e24000020d900 */
[----:B0-----:R-:W-:Y:S01]  /*b160*/  STG.E.64 desc[UR36][R16.64], R2 ;  /* 0x0000000210007986 */ /* 0x001fe2000c101b24 */
[----:B------:R-:W-:Y:S05]  /*b170*/  EXIT ;  /* 0x000000000000794d */ /* 0x000fea0003800000 */
.L_x_1459:
[----:B-1----:R-:W0:Y:S02]  /*b180*/  F2I.FTZ.TRUNC.NTZ R3, R2 ;  /* 0x0000000200037305 */ /* 0x002e24000021f100 */
[----:B0-----:R-:W-:Y:S01]  /*b190*/  STG.E desc[UR36][R16.64], R3 ;  /* 0x0000000310007986 */ /* 0x001fe2000c101924 */
[----:B------:R-:W-:Y:S05]  /*b1a0*/  EXIT ;  /* 0x000000000000794d */ /* 0x000fea0003800000 */
.L_x_1458:
[----:B-1----:R-:W0:Y:S02]  /*b1b0*/  F2I.FTZ.TRUNC.NTZ R3, R2 ;  /* 0x0000000200037305 */ /* 0x002e24000021f100 */
[----:B0-----:R-:W-:Y:S01]  /*b1c0*/  STG.E.U16 desc[UR36][R16.64], R3 ;  /* 0x0000000310007986 */ /* 0x001fe2000c101524 */
[----:B------:R-:W-:Y:S05]  /*b1d0*/  EXIT ;  /* 0x000000000000794d */ /* 0x000fea0003800000 */
.L_x_1454:
[----:B------:R-:W-:-:S09]  /*b1e0*/  UISETP.GT.AND UP0, UPT, UR4, 0x6, UPT ;  /* 0x000000060400788c */ /* 0x000fd2000bf04270 */
[----:B------:R-:W-:Y:S05]  /*b1f0*/  BRA.U UP0, `(.L_x_1460) ;  /* 0x0000000100247547 */ /* 0x000fea000b800000 */
[----:B------:R-:W-:-:S09]  /*b200*/  UISETP.NE.AND UP0, UPT, UR4, 0x5, UPT ;  /* 0x000000050400788c */ /* 0x000fd2000bf05270 */
[----:B------:R-:W-:Y:S05]  /*b210*/  BRA.U !UP0, `(.L_x_1461) ;  /* 0x0000000108107547 */ /* 0x000fea000b800000 */
[----:B------:R-:W-:-:S09]  /*b220*/  UISETP.NE.AND UP0, UPT, UR4, 0x6, UPT ;  /* 0x000000060400788c */ /* 0x000fd2000bf05270 */
[----:B------:R-:W-:Y:S05]  /*b230*/  BRA.U UP0, `(.L_x_1457) ;  /* 0x0000000500fc7547 */ /* 0x000fea000b800000 */
[----:B-1----:R-:W-:Y:S01]  /*b240*/  STG.E desc[UR36][R16.64], R2 ;  /* 0x0000000210007986 */ /* 0x002fe2000c101924 */
[----:B------:R-:W-:Y:S05]  /*b250*/  EXIT ;  /* 0x000000000000794d */ /* 0x000fea0003800000 */
.L_x_1461:
[----:B-1----:R-:W-:-:S05]  /*b260*/  F2FP.F16.F32.PACK_AB R2, RZ, R2 ;  /* 0x00000002ff02723e */ /* 0x002fca00000000ff */
[----:B------:R-:W-:Y:S01]  /*b270*/  STG.E.U16 desc[UR36][R16.64], R2 ;  /* 0x0000000210007986 */ /* 0x000fe2000c101524 */
[----:B------:R-:W-:Y:S05]  /*b280*/  EXIT ;  /* 0x000000000000794d */ /* 0x000fea0003800000 */
.L_x_1460:
[----:B------:R-:W-:-:S09]  /*b290*/  UISETP.NE.AND UP0, UPT, UR4, 0x7, UPT ;  /* 0x000000070400788c */ /* 0x000fd2000bf05270 */
[----:B------:R-:W-:Y:S05]  /*b2a0*/  BRA.U !UP0, `(.L_x_1462) ;  /* 0x00000001082c7547 */ /* 0x000fea000b800000 */
[----:B------:R-:W-:-:S09]  /*b2b0*/  UISETP.NE.AND UP0, UPT, UR4, 0x8, UPT ;  /* 0x000000080400788c */ /* 0x000fd2000bf05270 */
[----:B------:R-:W-:Y:S05]  /*b2c0*/  BRA.U !UP0, `(.L_x_1463) ;  /* 0x0000000108147547 */ /* 0x000fea000b800000 */
[----:B------:R-:W-:-:S09]  /*b2d0*/  UISETP.NE.AND UP0, UPT, UR4, 0x9, UPT ;  /* 0x000000090400788c */ /* 0x000fd2000bf05270 */
[----:B------:R-:W-:Y:S05]  /*b2e0*/  BRA.U UP0, `(.L_x_1457) ;  /* 0x0000000500d07547 */ /* 0x000fea000b800000 */
[----:B------:R-:W-:-:S05]  /*b2f0*/  IMAD.MOV.U32 R3, RZ, RZ, RZ ;  /* 0x000000ffff037224 */ /* 0x000fca00078e00ff */
[----:B-1----:R-:W-:Y:S01]  /*b300*/  STG.E.64 desc[UR36][R16.64], R2 ;  /* 0x0000000210007986 */ /* 0x002fe2000c101b24 */
[----:B------:R-:W-:Y:S05]  /*b310*/  EXIT ;  /* 0x000000000000794d */ /* 0x000fea0003800000 */
.L_x_1463:
[----:B-1----:R-:W-:-:S04]  /*b320*/  F2FP.F16.F32.PACK_AB R3, RZ, R2 ;  /* 0x00000002ff03723e */ /* 0x002fc800000000ff */
[----:B------:R-:W-:-:S05]  /*b330*/  PRMT R3, R3, 0x5410, RZ ;  /* 0x0000541003037816 */ /* 0x000fca00000000ff */
[----:B------:R-:W-:Y:S01]  /*b340*/  STG.E desc[UR36][R16.64], R3 ;  /* 0x0000000310007986 */ /* 0x000fe2000c101924 */
[----:B------:R-:W-:Y:S05]  /*b350*/  EXIT ;  /* 0x000000000000794d */ /* 0x000fea0003800000 */
.L_x_1462:
[----:B-1----:R-:W-:-:S06]  /*b360*/  FMUL.FTZ R2, R2, 1 ;  /* 0x3f80000002027820 */ /* 0x002fcc0000410000 */
[----:B------:R-:W0:Y:S02]  /*b370*/  F2F.F64.F32 R2, R2 ;  /* 0x0000000200027310 */ /* 0x000e240000201800 */
[----:B0-----:R-:W-:Y:S01]  /*b380*/  STG.E.64 desc[UR36][R16.64], R2 ;  /* 0x0000000210007986 */ /* 0x001fe2000c101b24 */
[----:B------:R-:W-:Y:S05]  /*b390*/  EXIT ;  /* 0x000000000000794d */ /* 0x000fea0003800000 */
.L_x_1453:
        /* <DEDUP_REMOVED lines=10> */
[----:B-1----:R-:W0:Y:S02]  /*b440*/  F2I.FTZ.U32.TRUNC.NTZ R3, R2 ;  /* 0x0000000200037305 */ /* 0x002e24000021f000 */
[----:B0-----:R-:W-:Y:S01]  /*b450*/  STG.E.U16 desc[UR36][R16.64], R3 ;  /* 0x0000000310007986 */ /* 0x001fe2000c101524 */
[----:B------:R-:W-:Y:S05]  /*b460*/  EXIT ;  /* 0x000000000000794d */ /* 0x000fea0003800000 */
.L_x_1467:
[----:B-1----:R-:W-:Y:S01]  /*b470*/  LOP3.LUT R4, R2, 0x7fffffff, RZ, 0xc0, !PT ;  /* 0x7fffffff02047812 */ /* 0x002fe200078ec0ff */
        /* <DEDUP_REMOVED lines=15> */
.L_x_1470:
[----:B------:R-:W-:-:S04]  /*b570*/  SHF.R.U32.HI R2, RZ, 0x18, R2 ;  /* 0x00000018ff027819 */ /* 0x000fc80000011602 */
[----:B------:R-:W-:-:S04]  /*b580*/  LOP3.LUT R2, R3, 0x80, R2, 0xf8, !PT ;  /* 0x0000008003027812 */ /* 0x000fc800078ef802 */
[----:B------:R-:W-:-:S07]  /*b590*/  PRMT R8, R2, 0x7610, R8 ;  /* 0x0000761002087816 */ /* 0x000fce0000000008 */
.L_x_1469:
[----:B------:R-:W-:Y:S05]  /*b5a0*/  BSYNC.RECONVERGENT B0 ;  /* 0x0000000000007941 */ /* 0x000fea0003800200 */
.L_x_1468:
[----:B------:R-:W-:Y:S01]  /*b5b0*/  STG.E.U8 desc[UR36][R16.64], R8 ;  /* 0x0000000810007986 */ /* 0x000fe2000c101124 */
[----:B------:R-:W-:Y:S05]  /*b5c0*/  EXIT ;  /* 0x000000000000794d */ /* 0x000fea0003800000 */
.L_x_1466:
[----:B-1----:R-:W-:Y:S01]  /*b5d0*/  LOP3.LUT R4, R2, 0x7fffffff, RZ, 0xc0, !PT ;  /* 0x7fffffff02047812 */ /* 0x002fe200078ec0ff */
        /* <DEDUP_REMOVED lines=15> */
.L_x_1473:
[----:B------:R-:W-:-:S04]  /*b6d0*/  SHF.R.U32.HI R2, RZ, 0x18, R2 ;  /* 0x00000018ff027819 */ /* 0x000fc80000011602 */
[----:B------:R-:W-:-:S04]  /*b6e0*/  LOP3.LUT R3, R3, 0x80, R2, 0xf8, !PT ;  /* 0x0000008003037812 */ /* 0x000fc800078ef802 */
[----:B------:R-:W-:-:S07]  /*b6f0*/  PRMT R8, R3, 0x7610, R8 ;  /* 0x0000761003087816 */ /* 0x000fce0000000008 */
.L_x_1472:
[----:B------:R-:W-:Y:S05]  /*b700*/  BSYNC.RECONVERGENT B0 ;  /* 0x0000000000007941 */ /* 0x000fea0003800200 */
.L_x_1471:
[----:B------:R-:W-:Y:S01]  /*b710*/  STG.E.U8 desc[UR36][R16.64], R8 ;  /* 0x0000000810007986 */ /* 0x000fe2000c101124 */
[----:B------:R-:W-:Y:S05]  /*b720*/  EXIT ;  /* 0x000000000000794d */ /* 0x000fea0003800000 */
.L_x_1465:
[----:B------:R-:W-:-:S09]  /*b730*/  UISETP.NE.AND UP0, UPT, UR4, 0x1c, UPT ;  /* 0x0000001c0400788c */ /* 0x000fd2000bf05270 */
[----:B------:R-:W-:Y:S05]  /*b740*/  BRA.U !UP0, `(.L_x_1474) ;  /* 0x0000000108587547 */ /* 0x000fea000b800000 */
[----:B------:R-:W-:-:S09]  /*b750*/  UISETP.NE.AND UP0, UPT, UR4, 0x1d, UPT ;  /* 0x0000001d0400788c */ /* 0x000fd2000bf05270 */
[----:B------:R-:W-:Y:S05]  /*b760*/  BRA.U !UP0, `(.L_x_1475) ;  /* 0x0000000108447547 */ /* 0x000fea000b800000 */
[----:B------:R-:W-:-:S09]  /*b770*/  UISETP.NE.AND UP0, UPT, UR4, 0x2c, UPT ;  /* 0x0000002c0400788c */ /* 0x000fd2000bf05270 */
[----:B------:R-:W-:Y:S05]  /*b780*/  BRA.U UP0, `(.L_x_1457) ;  /* 0x0000000100a87547 */ /* 0x000fea000b800000 */
[----:B-1----:R-:W-:-:S04]  /*b790*/  SHF.R.U32.HI R4, RZ, 0x17, R2 ;  /* 0x00000017ff047819 */ /* 0x002fc80000011602 */
        /* <DEDUP_REMOVED lines=14> */
.L_x_1475:
[----:B-1----:R-:W0:Y:S02]  /*b880*/  F2I.U64.TRUNC R2, R2 ;  /* 0x0000000200027311 */ /* 0x002e24000020d800 */
[----:B0-----:R-:W-:Y:S01]  /*b890*/  STG.E.64 desc[UR36][R16.64], R2 ;  /* 0x0000000210007986 */ /* 0x001fe2000c101b24 */
[----:B------:R-:W-:Y:S05]  /*b8a0*/  EXIT ;  /* 0x000000000000794d */ /* 0x000fea0003800000 */
.L_x_1474:
[----:B-1----:R-:W0:Y:S02]  /*b8b0*/  F2I.FTZ.U32.TRUNC.NTZ R3, R2 ;  /* 0x0000000200037305 */ /* 0x002e24000021f000 */
[----:B0-----:R-:W-:Y:S01]  /*b8c0*/  STG.E desc[UR36][R16.64], R3 ;  /* 0x0000000310007986 */ /* 0x001fe2000c101924 */
[----:B------:R-:W-:Y:S05]  /*b8d0*/  EXIT ;  /* 0x000000000000794d */ /* 0x000fea0003800000 */
.L_x_1464:
[----:B------:R-:W-:-:S09]  /*b8e0*/  UISETP.GT.AND UP0, UPT, UR4, 0xe, UPT ;  /* 0x0000000e0400788c */ /* 0x000fd2000bf04270 */
[----:B------:R-:W-:Y:S05]  /*b8f0*/  BRA.U UP0, `(.L_x_1476) ;  /* 0x0000000100347547 */ /* 0x000fea000b800000 */
[----:B------:R-:W-:-:S09]  /*b900*/  UISETP.NE.AND UP0, UPT, UR4, 0xa, UPT ;  /* 0x0000000a0400788c */ /* 0x000fd2000bf05270 */
[----:B------:R-:W-:Y:S05]  /*b910*/  BRA.U !UP0, `(.L_x_1477) ;  /* 0x0000000108187547 */ /* 0x000fea000b800000 */
[----:B------:R-:W-:-:S09]  /*b920*/  UISETP.NE.AND UP0, UPT, UR4, 0xb, UPT ;  /* 0x0000000b0400788c */ /* 0x000fd2000bf05270 */
[----:B------:R-:W-:Y:S05]  /*b930*/  BRA.U UP0, `(.L_x_1457) ;  /* 0x00000001003c7547 */ /* 0x000fea000b800000 */
[----:B-1----:R-:W-:-:S04]  /*b940*/  FSETP.NEU.FTZ.AND P0, PT, R2, RZ, PT ;  /* 0x000000ff0200720b */ /* 0x002fc80003f1d000 */
[----:B------:R-:W-:-:S05]  /*b950*/  SEL R3, RZ, 0x1, !P0 ;  /* 0x00000001ff037807 */ /* 0x000fca0004000000 */
[----:B------:R-:W-:Y:S01]  /*b960*/  STG.E.U8 desc[UR36][R16.64], R3 ;  /* 0x0000000310007986 */ /* 0x000fe2000c101124 */
[----:B------:R-:W-:Y:S05]  /*b970*/  EXIT ;  /* 0x000000000000794d */ /* 0x000fea0003800000 */
.L_x_1477:
[----:B-1----:R-:W-:Y:S01]  /*b980*/  FMUL.FTZ R4, R2, 1 ;  /* 0x3f80000002047820 */ /* 0x002fe20000410000 */
[----:B------:R-:W-:-:S05]  /*b990*/  CS2R R6, SRZ ;  /* 0x0000000000067805 */ /* 0x000fca000001ff00 */
[----:B------:R-:W0:Y:S02]  /*b9a0*/  F2F.F64.F32 R4, R4 ;  /* 0x0000000400047310 */ /* 0x000e240000201800 */
[----:B0-----:R-:W-:Y:S01]  /*b9b0*/  STG.E.128 desc[UR36][R16.64], R4 ;  /* 0x0000000410007986 */ /* 0x001fe2000c101d24 */
[----:B------:R-:W-:Y:S05]  /*b9c0*/  EXIT ;  /* 0x000000000000794d */ /* 0x000fea0003800000 */
.L_x_1476:
[----:B------:R-:W-:-:S09]  /*b9d0*/  UISETP.NE.AND UP0, UPT, UR4, 0xf, UPT ;  /* 0x0000000f0400788c */ /* 0x000fd2000bf05270 */
[----:B------:R-:W-:Y:S05]  /*b9e0*/  BRA.U !UP0, `(.L_x_1478) ;  /* 0x0000000108e07547 */ /* 0x000fea000b800000 */
[----:B------:R-:W-:-:S09]  /*b9f0*/  UISETP.NE.AND UP0, UPT, UR4, 0x17, UPT ;  /* 0x000000170400788c */ /* 0x000fd2000bf05270 */
[----:B------:R-:W-:Y:S05]  /*ba00*/  BRA.U !UP0, `(.L_x_1479) ;  /* 0x00000001088c7547 */ /* 0x000fea000b800000 */
[----:B------:R-:W-:-:S09]  /*ba10*/  UISETP.NE.AND UP0, UPT, UR4, 0x18, UPT ;  /* 0x000000180400788c */ /* 0x000fd2000bf05270 */
[----:B------:R-:W-:Y:S05]  /*ba20*/  BRA.U !UP0, `(.L_x_1480) ;  /* 0x0000000108447547 */ /* 0x000fea000b800000 */
.L_x_1457:
[----:B------:R-:W-:Y:S01]  /*ba30*/  MOV R0, 0x0 ;  /* 0x0000000000007802 */ /* 0x000fe20000000f00 */
[----:B------:R-:W0:Y:S01]  /*ba40*/  LDCU.64 UR4, c[0x4][0x158] ;  /* 0x01002b00ff0477ac */ /* 0x000e220008000a00 */
[----:B------:R-:W-:Y:S02]  /*ba50*/  HFMA2 R8, -RZ, RZ, 0, 6.020069122314453125e-06 ;  /* 0x00000065ff087431 */ /* 0x000fe400000001ff */
[----:B------:R-:W-:Y:S01]  /*ba60*/  IMAD.MOV.U32 R12, RZ, RZ, 0x1 ;  /* 0x00000001ff0c7424 */ /* 0x000fe200078e00ff */
[----:B-1----:R1:W2:Y:S01]  /*ba70*/  LDC.64 R2, c[0x4][R0] ;  /* 0x0100000000027b82 */ /* 0x0022a20000000a00 */
        /* <DEDUP_REMOVED lines=11> */
.L_x_1481:
[----:B------:R-:W-:Y:S05]  /*bb30*/  EXIT ;  /* 0x000000000000794d */ /* 0x000fea0003800000 */
.L_x_1480:
[----:B-1----:R-:W-:Y:S01]  /*bb40*/  LOP3.LUT R4, R2, 0x7fffffff, RZ, 0xc0, !PT ;  /* 0x7fffffff02047812 */ /* 0x002fe200078ec0ff */
        /* <DEDUP_REMOVED lines=11> */
.L_x_1483:
[----:B------:R-:W-:Y:S05]  /*bc00*/  BSYNC.RECONVERGENT B0 ;  /* 0x0000000000007941 */ /* 0x000fea0003800200 */
.L_x_1482:
[----:B------:R-:W-:-:S05]  /*bc10*/  LOP3.LUT R3, R0, 0x80, R5, 0xf8, !PT ;  /* 0x0000008000037812 */ /* 0x000fca00078ef805 */
[----:B------:R-:W-:Y:S01]  /*bc20*/  STG.E.U8 desc[UR36][R16.64], R3 ;  /* 0x0000000310007986 */ /* 0x000fe2000c101124 */
[----:B------:R-:W-:Y:S05]  /*bc30*/  EXIT ;  /* 0x000000000000794d */ /* 0x000fea0003800000 */
.L_x_1479:
[----:B-1----:R-:W-:Y:S01]  /*bc40*/  LOP3.LUT R4, R2, 0x7fffffff, RZ, 0xc0, !PT ;  /* 0x7fffffff02047812 */ /* 0x002fe200078ec0ff */
        /* <DEDUP_REMOVED lines=10> */
.L_x_1485:
[----:B------:R-:W-:Y:S01]  /*bcf0*/  HFMA2 R0, -RZ, RZ, 0, 7.569789886474609375e-06 ;  /* 0x0000007fff007431 */ /* 0x000fe200000001ff */
[----:B------:R-:W-:-:S04]  /*bd00*/  ISETP.GT.U32.AND P0, PT, R4, 0x7f800000, PT ;  /* 0x7f8000000400780c */ /* 0x000fc80003f04070 */
[----:B------:R-:W-:-:S09]  /*bd10*/  SEL R0, R0, 0x7c, P0 ;  /* 0x0000007c00007807 */ /* 0x000fd20000000000 */
.L_x_1486:
[----:B------:R-:W-:Y:S05]  /*bd20*/  BSYNC.RECONVERGENT B0 ;  /* 0x0000000000007941 */ /* 0x000fea0003800200 */
.L_x_1484:
[----:B------:R-:W-:-:S04]  /*bd30*/  SHF.R.U32.HI R3, RZ, 0x18, R2 ;  /* 0x00000018ff037819 */ /* 0x000fc80000011602 */
[----:B------:R-:W-:-:S05]  /*bd40*/  LOP3.LUT R3, R0, 0x80, R3, 0xf8, !PT ;  /* 0x0000008000037812 */ /* 0x000fca00078ef803 */
[----:B------:R-:W-:Y:S01]  /*bd50*/  STG.E.U8 desc[UR36][R16.64], R3 ;  /* 0x0000000310007986 */ /* 0x000fe2000c101124 */
[----:B------:R-:W-:Y:S05]  /*bd60*/  EXIT ;  /* 0x000000000000794d */ /* 0x000fea0003800000 */
.L_x_1478:
[----:B-1----:R-:W-:-:S05]  /*bd70*/  F2FP.BF16.F32.PACK_AB R2, RZ, R2 ;  /* 0x00000002ff02723e */ /* 0x002fca00000010ff */
[----:B------:R-:W-:Y:S01]  /*bd80*/  STG.E.U16 desc[UR36][R16.64], R2 ;  /* 0x0000000210007986 */ /* 0x000fe2000c101524 */
[----:B------:R-:W-:Y:S05]  /*bd90*/  EXIT ;  /* 0x000000000000794d */ /* 0x000fea0003800000 */
.L_x_1487:
        /* <DEDUP_REMOVED lines=14> */
.L_x_7025:


//--------------------- .text._ZN2at6native27unrolled_elementwise_kernelIZZZNS0_16tanh_kernel_cudaERNS_18TensorIteratorBaseEENKUlvE0_clEvENKUlvE0_clEvEUlfE_St5arrayIPcLm2EELi4E23TrivialOffsetCalculatorILi1EjESB_NS0_6memory12LoadWithCastILi1EEENSC_13StoreWithCastILi1EEEEEviT_T0_T2_T3_T4_T5_ --------------------------
	.section	.text._ZN2at6native27unrolled_elementwise_kernelIZZZNS0_16tanh_kernel_cudaERNS_18TensorIteratorBaseEENKUlvE0_clEvENKUlvE0_clEvEUlfE_St5arrayIPcLm2EELi4E23TrivialOffsetCalculatorILi1EjESB_NS0_6memory12LoadWithCastILi1EEENSC_13StoreWithCastILi1EEEEEviT_T0_T2_T3_T4_T5_,"ax",@progbits
	.align	128
        .global         _ZN2at6native27unrolled_elementwise_kernelIZZZNS0_16tanh_kernel_cudaERNS_18TensorIteratorBaseEENKUlvE0_clEvENKUlvE0_clEvEUlfE_St5arrayIPcLm2EELi4E23TrivialOffsetCalculatorILi1EjESB_NS0_6memory12LoadWithCastILi1EEENSC_13StoreWithCastILi1EEEEEviT_T0_T2_T3_T4_T5_
        .type           _ZN2at6native27unrolled_elementwise_kernelIZZZNS0_16tanh_kernel_cudaERNS_18TensorIteratorBaseEENKUlvE0_clEvENKUlvE0_clEvEUlfE_St5arrayIPcLm2EELi4E23TrivialOffsetCalculatorILi1EjESB_NS0_6memory12LoadWithCastILi1EEENSC_13StoreWithCastILi1EEEEEviT_T0_T2_T3_T4_T5_,@function
        .size           _ZN2at6native27unrolled_elementwise_kernelIZZZNS0_16tanh_kernel_cudaERNS_18TensorIteratorBaseEENKUlvE0_clEvENKUlvE0_clEvEUlfE_St5arrayIPcLm2EELi4E23TrivialOffsetCalculatorILi1EjESB_NS0_6memory12LoadWithCastILi1EEENSC_13StoreWithCastILi1EEEEEviT_T0_T2_T3_T4_T5_,(.L_x_7026 - _ZN2at6native27unrolled_elementwise_kernelIZZZNS0_16tanh_kernel_cudaERNS_18TensorIteratorBaseEENKUlvE0_clEvENKUlvE0_clEvEUlfE_St5arrayIPcLm2EELi4E23TrivialOffsetCalculatorILi1EjESB_NS0_6memory12LoadWithCastILi1EEENSC_13StoreWithCastILi1EEEEEviT_T0_T2_T3_T4_T5_)
        .other          _ZN2at6native27unrolled_elementwise_kernelIZZZNS0_16tanh_kernel_cudaERNS_18TensorIteratorBaseEENKUlvE0_clEvENKUlvE0_clEvEUlfE_St5arrayIPcLm2EELi4E23TrivialOffsetCalculatorILi1EjESB_NS0_6memory12LoadWithCastILi1EEENSC_13StoreWithCastILi1EEEEEviT_T0_T2_T3_T4_T5_,@"STO_CUDA_ENTRY STV_DEFAULT"
_ZN2at6native27unrolled_elementwise_kernelIZZZNS0_16tanh_kernel_cudaERNS_18TensorIteratorBaseEENKUlvE0_clEvENKUlvE0_clEvEUlfE_St5arrayIPcLm2EELi4E23TrivialOffsetCalculatorILi1EjESB_NS0_6memory12LoadWithCastILi1EEENSC_13StoreWithCastILi1EEEEEviT_T0_T2_T3_T4_T5_:
.text._ZN2at6native27unrolled_elementwise_kernelIZZZNS0_16tanh_kernel_cudaERNS_18TensorIteratorBaseEENKUlvE0_clEvENKUlvE0_clEvEUlfE_St5arrayIPcLm2EELi4E23TrivialOffsetCalculatorILi1EjESB_NS0_6memory12LoadWithCastILi1EEENSC_13StoreWithCastILi1EEEEEviT_T0_T2_T3_T4_T5_:
[----:B------:R-:W0:Y:S01]  /*0000*/  LDC R1, c[0x0][0x37c] ;  /* 0x0000df00ff017b82 */ /* 0x000e220000000800 */
[----:B------:R-:W1:Y:S07]  /*0010*/  S2R R2, SR_CTAID.X ;  /* 0x0000000000027919 */ /* 0x000e6e0000002500 */
[----:B------:R-:W1:Y:S01]  /*0020*/  LDC R17, c[0x0][0x380] ;  /* 0x0000e000ff117b82 */ /* 0x000e620000000800 */
[----:B------:R-:W2:Y:S01]  /*0030*/  LDCU.64 UR36, c[0x0][0x358] ;  /* 0x00006b00ff2477ac */ /* 0x000ea20008000a00 */
[----:B------:R-:W-:Y:S01]  /*0040*/  BSSY.RECONVERGENT B7, `(.L_x_1488) ;  /* 0x00000eb000077945 */ /* 0x000fe20003800200 */
[----:B------:R-:W3:Y:S01]  /*0050*/  S2R R16, SR_TID.X ;  /* 0x0000000000107919 */ /* 0x000ee20000002100 */
[----:B------:R-:W-:Y:S01]  /*0060*/  IMAD.MOV.U32 R19, RZ, RZ, RZ ;  /* 0x000000ffff137224 */ /* 0x000fe200078e00ff */
        /* <DEDUP_REMOVED lines=8> */
[----:B------:R-:W-:Y:S01]  /*00f0*/  BSSY.RECONVERGENT B6, `(.L_x_1490) ;  /* 0x00000de000067945 */ /* 0x000fe20003800200 */
        /* <DEDUP_REMOVED lines=17> */
.L_x_1494:
[----:B------:R-:W2:Y:S02]  /*0210*/  LDG.E.U8 R4, desc[UR36][R4.64] ;  /* 0x0000002404047981 */ /* 0x000ea4000c1e1100 */
[----:B--2---:R-:W-:Y:S01]  /*0220*/  I2FP.F32.U32 R19, R4 ;  /* 0x0000000400137245 */ /* 0x004fe20000201000 */
[----:B------:R-:W-:Y:S06]  /*0230*/  BRA `(.L_x_1496) ;  /* 0x0000000c00247947 */ /* 0x000fec0003800000 */
.L_x_1493:
        /* <DEDUP_REMOVED lines=9> */
.L_x_1498:
[----:B------:R-:W2:Y:S02]  /*02d0*/  LDG.E R4, desc[UR36][R4.64] ;  /* 0x0000002404047981 */ /* 0x000ea4000c1e1900 */
[----:B--2---:R-:W-:Y:S01]  /*02e0*/  I2FP.F32.S32 R19, R4 ;  /* 0x0000000400137245 */ /* 0x004fe20000201400 */
[----:B------:R-:W-:Y:S06]  /*02f0*/  BRA `(.L_x_1496) ;  /* 0x0000000800f47947 */ /* 0x000fec0003800000 */
.L_x_1497:
[----:B------:R-:W2:Y:S02]  /*0300*/  LDG.E.U16 R4, desc[UR36][R4.64] ;  /* 0x0000002404047981 */ /* 0x000ea4000c1e1500 */
[----:B--2---:R2:W3:Y:S01]  /*0310*/  I2F.S16 R19, R4 ;  /* 0x0000000400137306 */ /* 0x0044e20000101400 */
[----:B------:R-:W-:Y:S05]  /*0320*/  BRA `(.L_x_1496) ;  /* 0x0000000800e87947 */ /* 0x000fea0003800000 */
.L_x_1492:
        /* <DEDUP_REMOVED lines=8> */
.L_x_1500:
[----:B------:R-:W2:Y:S02]  /*03b0*/  LDG.E.U16 R4, desc[UR36][R4.64] ;  /* 0x0000002404047981 */ /* 0x000ea4000c1e1500 */
[----:B--2---:R-:W-:Y:S01]  /*03c0*/  HADD2.F32 R19, -RZ, R4.H0_H0 ;  /* 0x20000004ff137230 */ /* 0x004fe20000004100 */
[----:B------:R-:W-:Y:S06]  /*03d0*/  BRA `(.L_x_1496) ;  /* 0x0000000800bc7947 */ /* 0x000fec0003800000 */
.L_x_1499:
        /* <DEDUP_REMOVED lines=8> */
.L_x_1502:
[----:B------:R-:W2:Y:S02]  /*0460*/  LDG.E.U16 R4, desc[UR36][R4.64] ;  /* 0x0000002404047981 */ /* 0x000ea4000c1e1500 */
[----:B--2---:R-:W-:Y:S01]  /*0470*/  HADD2.F32 R19, -RZ, R4.H0_H0 ;  /* 0x20000004ff137230 */ /* 0x004fe20000004100 */
[----:B------:R-:W-:Y:S06]  /*0480*/  BRA `(.L_x_1496) ;  /* 0x0000000800907947 */ /* 0x000fec0003800000 */
.L_x_1501:
[----:B------:R-:W2:Y:S01]  /*0490*/  LDG.E.64 R4, desc[UR36][R4.64] ;  /* 0x0000002404047981 */ /* 0x000ea2000c1e1b00 */
[----:B------:R-:W-:Y:S01]  /*04a0*/  UMOV UR4, 0xf0000000 ;  /* 0xf000000000047882 */ /* 0x000fe20000000000 */
[----:B------:R-:W-:Y:S01]  /*04b0*/  UMOV UR5, 0x380fffff ;  /* 0x380fffff00057882 */ /* 0x000fe20000000000 */
[----:B--2---:R-:W0:Y:S01]  /*04c0*/  F2F.F32.F64 R19, R4 ;  /* 0x0000000400137310 */ /* 0x004e220000301000 */
[----:B------:R-:W-:-:S14]  /*04d0*/  DSETP.GEU.AND P0, PT, |R4|, UR4, PT ;  /* 0x0000000404007e2a */ /* 0x000fdc000bf0e200 */
[----:B0-----:R-:W-:Y:S01]  /*04e0*/  @!P0 FMUL R19, R19, 1.175494350822287508e-38 ;  /* 0x0080000013138820 */ /* 0x001fe20000400000 */
[----:B------:R-:W-:Y:S06]  /*04f0*/  BRA `(.L_x_1496) ;  /* 0x0000000800747947 */ /* 0x000fec0003800000 */
.L_x_1491:
        /* <DEDUP_REMOVED lines=12> */
.L_x_1505:
[----:B------:R-:W2:Y:S01]  /*05c0*/  LDG.E.64 R4, desc[UR36][R4.64] ;  /* 0x0000002404047981 */ /* 0x000ea2000c1e1b00 */
[----:B------:R-:W-:Y:S01]  /*05d0*/  UMOV UR4, 0xf0000000 ;  /* 0xf000000000047882 */ /* 0x000fe20000000000 */
[----:B------:R-:W-:Y:S01]  /*05e0*/  UMOV UR5, 0x380fffff ;  /* 0x380fffff00057882 */ /* 0x000fe20000000000 */
[----:B--2---:R-:W0:Y:S01]  /*05f0*/  F2F.F32.F64 R19, R4 ;  /* 0x0000000400137310 */ /* 0x004e220000301000 */
[----:B------:R-:W-:-:S14]  /*0600*/  DSETP.GEU.AND P0, PT, |R4|, UR4, PT ;  /* 0x0000000404007e2a */ /* 0x000fdc000bf0e200 */
[----:B0-----:R-:W-:Y:S01]  /*0610*/  @!P0 FMUL R19, R19, 1.175494350822287508e-38 ;  /* 0x0080000013138820 */ /* 0x001fe20000400000 */
[----:B------:R-:W-:Y:S06]  /*0620*/  BRA `(.L_x_1496) ;  /* 0x0000000800287947 */ /* 0x000fec0003800000 */
.L_x_1504:
        /* <DEDUP_REMOVED lines=25> */
.L_x_1507:
[----:B------:R-:W2:Y:S02]  /*07c0*/  LDG.E.U8 R4, desc[UR36][R4.64] ;  /* 0x0000002404047981 */ /* 0x000ea4000c1e1100 */
[C---:B--2---:R-:W-:Y:S02]  /*07d0*/  IMAD.SHL.U32 R3, R4.reuse, 0x2000000, RZ ;  /* 0x0200000004037824 */ /* 0x044fe400078e00ff */
[----:B------:R-:W-:-:S03]  /*07e0*/  IMAD.SHL.U32 R6, R4, 0x100, RZ ;  /* 0x0000010004067824 */ /* 0x000fc600078e00ff */
[----:B------:R-:W-:Y:S02]  /*07f0*/  ISETP.GT.U32.AND P0, PT, R3, 0x7ffffff, PT ;  /* 0x07ffffff0300780c */ /* 0x000fe40003f04070 */
[----:B------:R-:W-:-:S11]  /*0800*/  PRMT R19, R6, 0x9910, RZ ;  /* 0x0000991006137816 */ /* 0x000fd600000000ff */
[----:B------:R-:W-:Y:S02]  /*0810*/  @!P0 LOP3.LUT R0, R6, 0x7f00, RZ, 0xc0, !PT ;  /* 0x00007f0006008812 */ /* 0x000fe400078ec0ff */
[----:B------:R-:W-:Y:S02]  /*0820*/  @P0 LEA.HI R3, R3, 0x70000000, RZ, 0x1c ;  /* 0x7000000003030811 */ /* 0x000fe400078fe0ff */
[----:B------:R-:W-:-:S05]  /*0830*/  @!P0 LOP3.LUT R0, R0, 0x3f000000, RZ, 0xfc, !PT ;  /* 0x3f00000000008812 */ /* 0x000fca00078efcff */
[----:B------:R-:W-:Y:S01]  /*0840*/  @!P0 FADD.FTZ R0, R0, -0.5 ;  /* 0xbf00000000008421 */ /* 0x000fe20000010000 */
[----:B------:R-:W-:-:S05]  /*0850*/  @P0 FMUL.FTZ R0, R3, 1.9259299443872358531e-34 ;  /* 0x0780000003000820 */ /* 0x000fca0000410000 */
[----:B------:R-:W-:Y:S01]  /*0860*/  LOP3.LUT R19, R0, 0x80000000, R19, 0xf8, !PT ;  /* 0x8000000000137812 */ /* 0x000fe200078ef813 */
[----:B------:R-:W-:Y:S06]  /*0870*/  BRA `(.L_x_1496) ;  /* 0x0000000400947947 */ /* 0x000fec0003800000 */
.L_x_1506:
[----:B------:R-:W2:Y:S02]  /*0880*/  LDG.E.U16 R4, desc[UR36][R4.64] ;  /* 0x0000002404047981 */ /* 0x000ea4000c1e1500 */
[----:B--2---:R-:W-:Y:S01]  /*0890*/  IMAD.U32 R19, R4, 0x10000, RZ ;  /* 0x0001000004137824 */ /* 0x004fe200078e00ff */
[----:B------:R-:W-:Y:S06]  /*08a0*/  BRA `(.L_x_1496) ;  /* 0x0000000400887947 */ /* 0x000fec0003800000 */
.L_x_1503:
        /* <DEDUP_REMOVED lines=11> */
.L_x_1510:
        /* <DEDUP_REMOVED lines=20> */
.L_x_1512:
[----:B------:R-:W-:Y:S05]  /*0aa0*/  BSYNC.RECONVERGENT B0 ;  /* 0x0000000000007941 */ /* 0x000fea0003800200 */
.L_x_1511:
[----:B------:R-:W-:Y:S01]  /*0ab0*/  IMAD.SHL.U32 R0, R0, 0x100000, RZ ;  /* 0x0010000000007824 */ /* 0x000fe200078e00ff */
[----:B------:R-:W-:-:S04]  /*0ac0*/  LEA R3, R3, 0x3b800000, 0x17 ;  /* 0x3b80000003037811 */ /* 0x000fc800078eb8ff */
[----:B------:R-:W-:Y:S01]  /*0ad0*/  LOP3.LUT R19, R3, R0, R19, 0xfe, !PT ;  /* 0x0000000003137212 */ /* 0x000fe200078efe13 */
[----:B------:R-:W-:Y:S06]  /*0ae0*/  BRA `(.L_x_1496) ;  /* 0x0000000000f87947 */ /* 0x000fec0003800000 */
.L_x_1509:
        /* <DEDUP_REMOVED lines=20> */
.L_x_1514:
[----:B------:R-:W-:Y:S05]  /*0c30*/  BSYNC.RECONVERGENT B0 ;  /* 0x0000000000007941 */ /* 0x000fea0003800200 */
.L_x_1513:
[----:B------:R-:W-:Y:S01]  /*0c40*/  IMAD.SHL.U32 R0, R0, 0x200000, RZ ;  /* 0x0020000000007824 */ /* 0x000fe200078e00ff */
[----:B------:R-:W-:-:S04]  /*0c50*/  LEA R3, R3, 0x37800000, 0x17 ;  /* 0x3780000003037811 */ /* 0x000fc800078eb8ff */
[----:B------:R-:W-:Y:S01]  /*0c60*/  LOP3.LUT R19, R3, R0, R19, 0xfe, !PT ;  /* 0x0000000003137212 */ /* 0x000fe200078efe13 */
[----:B------:R-:W-:Y:S06]  /*0c70*/  BRA `(.L_x_1496) ;  /* 0x0000000000947947 */ /* 0x000fec0003800000 */
.L_x_1508:
[----:B------:R-:W-:-:S09]  /*0c80*/  UISETP.NE.AND UP0, UPT, UR4, 0x1c, UPT ;  /* 0x0000001c0400788c */ /* 0x000fd2000bf05270 */
[----:B------:R-:W-:Y:S05]  /*0c90*/  BRA.U !UP0, `(.L_x_1515) ;  /* 0x0000000108847547 */ /* 0x000fea000b800000 */
[----:B------:R-:W-:-:S09]  /*0ca0*/  UISETP.NE.AND UP0, UPT, UR4, 0x1d, UPT ;  /* 0x0000001d0400788c */ /* 0x000fd2000bf05270 */
[----:B------:R-:W-:Y:S05]  /*0cb0*/  BRA.U !UP0, `(.L_x_1516) ;  /* 0x0000000108707547 */ /* 0x000fea000b800000 */
[----:B------:R-:W-:-:S09]  /*0cc0*/  UISETP.NE.AND UP0, UPT, UR4, 0x2c, UPT ;  /* 0x0000002c0400788c */ /* 0x000fd2000bf05270 */
[----:B------:R-:W-:Y:S05]  /*0cd0*/  BRA.U !UP0, `(.L_x_1517) ;  /* 0x0000000108487547 */ /* 0x000fea000b800000 */
.L_x_1495:
        /* <DEDUP_REMOVED lines=16> */
.L_x_1518:
[----:B------:R-:W-:Y:S01]  /*0de0*/  IMAD.MOV.U32 R19, RZ, RZ, RZ ;  /* 0x000000ffff137224 */ /* 0x000fe200078e00ff */
[----:B------:R-:W-:Y:S06]  /*0df0*/  BRA `(.L_x_1496) ;  /* 0x0000000000347947 */ /* 0x000fec0003800000 */
.L_x_1517:
[----:B------:R-:W2:Y:S01]  /*0e00*/  LDG.E.U8 R4, desc[UR36][R4.64] ;  /* 0x0000002404047981 */ /* 0x000ea2000c1e1100 */
[----:B------:R-:W-:Y:S01]  /*0e10*/  IMAD.MOV.U32 R19, RZ, RZ, 0x400000 ;  /* 0x00400000ff137424 */ /* 0x000fe200078e00ff */
[----:B--2---:R-:W-:-:S13]  /*0e20*/  ISETP.NE.AND P0, PT, R4, RZ, PT ;  /* 0x000000ff0400720c */ /* 0x004fda0003f05270 */
[----:B------:R-:W-:Y:S05]  /*0e30*/  @!P0 BRA `(.L_x_1496) ;  /* 0x0000000000248947 */ /* 0x000fea0003800000 */
[----:B------:R-:W-:-:S13]  /*0e40*/  ISETP.NE.AND P0, PT, R4, 0xff, PT ;  /* 0x000000ff0400780c */ /* 0x000fda0003f05270 */
[----:B------:R-:W-:Y:S02]  /*0e50*/  @!P0 IMAD.MOV.U32 R19, RZ, RZ, 0x7f800001 ;  /* 0x7f800001ff138424 */ /* 0x000fe400078e00ff */
[----:B------:R-:W-:Y:S01]  /*0e60*/  @P0 IMAD.SHL.U32 R19, R4, 0x800000, RZ ;  /* 0x0080000004130824 */ /* 0x000fe200078e00ff */
[----:B------:R-:W-:Y:S06]  /*0e70*/  BRA `(.L_x_1496) ;  /* 0x0000000000147947 */ /* 0x000fec0003800000 */
.L_x_1516:
[----:B------:R-:W2:Y:S02]  /*0e80*/  LDG.E.64 R4, desc[UR36][R4.64] ;  /* 0x0000002404047981 */ /* 0x000ea4000c1e1b00 */
[----:B--2---:R0:W1:Y:S01]  /*0e90*/  I2F.U64 R19, R4 ;  /* 0x0000000400137312 */ /* 0x0040620000301000 */
[----:B------:R-:W-:Y:S05]  /*0ea0*/  BRA `(.L_x_1496) ;  /* 0x0000000000087947 */ /* 0x000fea0003800000 */
.L_x_1515:
[----:B------:R-:W2:Y:S02]  /*0eb0*/  LDG.E R4, desc[UR36][R4.64] ;  /* 0x0000002404047981 */ /* 0x000ea4000c1e1900 */
[----:B--2---:R-:W-:-:S07]  /*0ec0*/  I2FP.F32.U32 R19, R4 ;  /* 0x0000000400137245 */ /* 0x004fce0000201000 */
.L_x_1496:
[----:B------:R-:W-:Y:S05]  /*0ed0*/  BSYNC.RECONVERGENT B6 ;  /* 0x0000000000067941 */ /* 0x000fea0003800200 */
.L_x_1490:
[----:B------:R-:W-:-:S07]  /*0ee0*/  VIADD R16, R25, 0x80 ;  /* 0x0000008019107836 */ /* 0x000fce0000000000 */
.L_x_1489:
[----:B------:R-:W-:Y:S05]  /*0ef0*/  BSYNC.RECONVERGENT B7 ;  /* 0x0000000000077941 */ /* 0x000fea0003800200 */
.L_x_1488:
[----:B------:R-:W-:Y:S01]  /*0f00*/  ISETP.GE.AND P0, PT, R16, R17, PT ;  /* 0x000000111000720c */ /* 0x000fe20003f06270 */
[----:B------:R-:W-:Y:S01]  /*0f10*/  BSSY.RECONVERGENT B7, `(.L_x_1519) ;  /* 0x00000e7000077945 */ /* 0x000fe20003800200 */
[----:B------:R-:W-:-:S11]  /*0f20*/  IMAD.MOV.U32 R18, RZ, RZ, RZ ;  /* 0x000000ffff127224 */ /* 0x000fd600078e00ff */
[----:B------:R-:W-:Y:S05]  /*0f30*/  @P0 BRA `(.L_x_1520) ;  /* 0x0000000c00900947 */ /* 0x000fea0003800000 */
[----:B0-2-4-:R-:W0:Y:S01]  /*0f40*/  LDC.64 R4, c[0x0][0x390] ;  /* 0x0000e400ff047b82 */ /* 0x015e220000000a00 */
[----:B------:R-:W2:Y:S01]  /*0f50*/  LDCU UR5, c[0x0][0x3a0] ;  /* 0x00007400ff0577ac */ /* 0x000ea20008000800 */
[----:B------:R-:W-:Y:S01]  /*0f60*/  IMAD R0, R2, 0x200, R16 ;  /* 0x0000020002007824 */ /* 0x000fe200078e0210 */
[----:B------:R-:W-:Y:S01]  /*0f70*/  BSSY.RECONVERGENT B6, `(.L_x_1521) ;  /* 0x00000df000067945 */ /* 0x000fe20003800200 */
[----:B------:R-:W-:-:S04]  /*0f80*/  UPRMT UR4, UR38, 0x9910, URZ ;  /* 0x0000991026047896 */ /* 0x000fc800080000ff */
[----:B------:R-:W-:Y:S01]  /*0f90*/  UISETP.GT.AND UP0, UPT, UR4, 0x9, UPT ;  /* 0x000000090400788c */ /* 0x000fe2000bf04270 */
[----:B--2---:R-:W-:-:S05]  /*0fa0*/  IMAD R3, R0, UR5, RZ ;  /* 0x0000000500037c24 */ /* 0x004fca000f8e02ff */
        /* <DEDUP_REMOVED lines=14> */
.L_x_1525:
[----:B------:R-:W2:Y:S02]  /*1090*/  LDG.E.U8 R4, desc[UR36][R4.64] ;  /* 0x0000002404047981 */ /* 0x000ea4000c1e1100 */
[----:B--2---:R-:W-:Y:S01]  /*10a0*/  I2FP.F32.U32 R18, R4 ;  /* 0x0000000400127245 */ /* 0x004fe20000201000 */
[----:B------:R-:W-:Y:S06]  /*10b0*/  BRA `(.L_x_1527) ;  /* 0x0000000c00287947 */ /* 0x000fec0003800000 */
.L_x_1524:
[----:B------:R-:W-:-:S09]  /*10c0*/  UISETP.NE.AND UP0, UPT, UR4, 0x2, UPT ;  /* 0x000000020400788c */ /* 0x000fd2000bf05270 */
[----:B------:R-:W-:Y:S05]  /*10d0*/  BRA.U !UP0, `(.L_x_1528) ;  /* 0x0000000108287547 */ /* 0x000fea000b800000 */
[----:B------:R-:W-:-:S09]  /*10e0*/  UISETP.NE.AND UP0, UPT, UR4, 0x3, UPT ;  /* 0x000000030400788c */ /* 0x000fd2000bf05270 */
[----:B------:R-:W-:Y:S05]  /*10f0*/  BRA.U !UP0, `(.L_x_1529) ;  /* 0x0000000108147547 */ /* 0x000fea000b800000 */
[----:B------:R-:W-:-:S09]  /*1100*/  UISETP.NE.AND UP0, UPT, UR4, 0x4, UPT ;  /* 0x000000040400788c */ /* 0x000fd2000bf05270 */
[----:B------:R-:W-:Y:S05]  /*1110*/  BRA.U UP0, `(.L_x_1526) ;  /* 0x0000000900b47547 */ /* 0x000fea000b800000 */
[----:B------:R-:W2:Y:S02]  /*1120*/  LDG.E.64 R4, desc[UR36][R4.64] ;  /* 0x0000002404047981 */ /* 0x000ea4000c1e1b00 */
[----:B--2---:R0:W2:Y:S01]  /*1130*/  I2F.S64 R18, R4 ;  /* 0x0000000400127312 */ /* 0x0040a20000301400 */
[----:B------:R-:W-:Y:S05]  /*1140*/  BRA `(.L_x_1527) ;  /* 0x0000000c00047947 */ /* 0x000fea0003800000 */
.L_x_1529:
[----:B------:R-:W2:Y:S02]  /*1150*/  LDG.E R4, desc[UR36][R4.64] ;  /* 0x0000002404047981 */ /* 0x000ea4000c1e1900 */
[----:B--2---:R-:W-:Y:S01]  /*1160*/  I2FP.F32.S32 R18, R4 ;  /* 0x0000000400127245 */ /* 0x004fe20000201400 */
[----:B------:R-:W-:Y:S06]  /*1170*/  BRA `(.L_x_1527) ;  /* 0x0000000800f87947 */ /* 0x000fec0003800000 */
.L_x_1528:
[----:B------:R-:W2:Y:S02]  /*1180*/  LDG.E.U16 R4, desc[UR36][R4.64] ;  /* 0x0000002404047981 */ /* 0x000ea4000c1e1500 */
[----:B--2---:R0:W2:Y:S01]  /*1190*/  I2F.S16 R18, R4 ;  /* 0x0000000400127306 */ /* 0x0040a20000101400 */
[----:B------:R-:W-:Y:S05]  /*11a0*/  BRA `(.L_x_1527) ;  /* 0x0000000800ec7947 */ /* 0x000fea0003800000 */
.L_x_1523:
        /* <DEDUP_REMOVED lines=8> */
.L_x_1531:
[----:B------:R-:W2:Y:S02]  /*1230*/  LDG.E.U16 R4, desc[UR36][R4.64] ;  /* 0x0000002404047981 */ /* 0x000ea4000c1e1500 */
[----:B--2---:R-:W-:Y:S01]  /*1240*/  HADD2.F32 R18, -RZ, R4.H0_H0 ;  /* 0x20000004ff127230 */ /* 0x004fe20000004100 */
[----:B------:R-:W-:Y:S06]  /*1250*/  BRA `(.L_x_1527) ;  /* 0x0000000800c07947 */ /* 0x000fec0003800000 */
.L_x_1530:
        /* <DEDUP_REMOVED lines=8> */
.L_x_1533:
[----:B------:R-:W2:Y:S02]  /*12e0*/  LDG.E.U16 R4, desc[UR36][R4.64] ;  /* 0x0000002404047981 */ /* 0x000ea4000c1e1500 */
[----:B--2---:R-:W-:Y:S01]  /*12f0*/  HADD2.F32 R18, -RZ, R4.H0_H0 ;  /* 0x20000004ff127230 */ /* 0x004fe20000004100 */
[----:B------:R-:W-:Y:S06]  /*1300*/  BRA `(.L_x_1527) ;  /* 0x0000000800947947 */ /* 0x000fec0003800000 */
.L_x_1532:
[----:B------:R-:W2:Y:S01]  /*1310*/  LDG.E.64 R4, desc[UR36][R4.64] ;  /* 0x0000002404047981 */ /* 0x000ea2000c1e1b00 */
[----:B------:R-:W-:Y:S01]  /*1320*/  UMOV UR4, 0xf0000000 ;  /* 0xf000000000047882 */ /* 0x000fe20000000000 */
[----:B------:R-:W-:Y:S01]  /*1330*/  UMOV UR5, 0x380fffff ;  /* 0x380fffff00057882 */ /* 0x000fe20000000000 */
[----:B--2---:R-:W0:Y:S01]  /*1340*/  F2F.F32.F64 R18, R4 ;  /* 0x0000000400127310 */ /* 0x004e220000301000 */
[----:B------:R-:W-:-:S14]  /*1350*/  DSETP.GEU.AND P0, PT, |R4|, UR4, PT ;  /* 0x0000000404007e2a */ /* 0x000fdc000bf0e200 */
[----:B0-----:R-:W-:Y:S01]  /*1360*/  @!P0 FMUL R18, R18, 1.175494350822287508e-38 ;  /* 0x0080000012128820 */ /* 0x001fe20000400000 */
[----:B------:R-:W-:Y:S06]  /*1370*/  BRA `(.L_x_1527) ;  /* 0x0000000800787947 */ /* 0x000fec0003800000 */
.L_x_1522:
        /* <DEDUP_REMOVED lines=12> */
.L_x_1536:
[----:B------:R-:W2:Y:S01]  /*1440*/  LDG.E.64 R4, desc[UR36][R4.64] ;  /* 0x0000002404047981 */ /* 0x000ea2000c1e1b00 */
[----:B------:R-:W-:Y:S01]  /*1450*/  UMOV UR4, 0xf0000000 ;  /* 0xf000000000047882 */ /* 0x000fe20000000000 */
[----:B------:R-:W-:Y:S01]  /*1460*/  UMOV UR5, 0x380fffff ;  /* 0x380fffff00057882 */ /* 0x000fe20000000000 */
[----:B--2---:R-:W0:Y:S01]  /*1470*/  F2F.F32.F64 R18, R4 ;  /* 0x0000000400127310 */ /* 0x004e220000301000 */
[----:B------:R-:W-:-:S14]  /*1480*/  DSETP.GEU.AND P0, PT, |R4|, UR4, PT ;  /* 0x0000000404007e2a */ /* 0x000fdc000bf0e200 */
[----:B0-----:R-:W-:Y:S01]  /*1490*/  @!P0 FMUL R18, R18, 1.175494350822287508e-38 ;  /* 0x0080000012128820 */ /* 0x001fe20000400000 */
[----:B------:R-:W-:Y:S06]  /*14a0*/  BRA `(.L_x_1527) ;  /* 0x00000008002c7947 */ /* 0x000fec0003800000 */
.L_x_1535:
        /* <DEDUP_REMOVED lines=25> */
.L_x_1538:
        /* <DEDUP_REMOVED lines=11> */
[----:B------:R-:W-:Y:S01]  /*16f0*/  LOP3.LUT R18, R0, 0x80000000, R3, 0xf8, !PT ;  /* 0x8000000000127812 */ /* 0x000fe200078ef803 */
[----:B------:R-:W-:Y:S06]  /*1700*/  BRA `(.L_x_1527) ;  /* 0x0000000400947947 */ /* 0x000fec0003800000 */
.L_x_1537:
[----:B------:R-:W2:Y:S02]  /*1710*/  LDG.E.U16 R4, desc[UR36][R4.64] ;  /* 0x0000002404047981 */ /* 0x000ea4000c1e1500 */
[----:B--2---:R-:W-:Y:S01]  /*1720*/  IMAD.U32 R18, R4, 0x10000, RZ ;  /* 0x0001000004127824 */ /* 0x004fe200078e00ff */
[----:B------:R-:W-:Y:S06]  /*1730*/  BRA `(.L_x_1527) ;  /* 0x0000000400887947 */ /* 0x000fec0003800000 */
.L_x_1534:
        /* <DEDUP_REMOVED lines=11> */
.L_x_1541:
        /* <DEDUP_REMOVED lines=20> */
.L_x_1543:
[----:B------:R-:W-:Y:S05]  /*1930*/  BSYNC.RECONVERGENT B0 ;  /* 0x0000000000007941 */ /* 0x000fea0003800200 */
.L_x_1542:
[----:B------:R-:W-:Y:S01]  /*1940*/  IMAD.SHL.U32 R0, R0, 0x100000, RZ ;  /* 0x0010000000007824 */ /* 0x000fe200078e00ff */
[----:B------:R-:W-:-:S04]  /*1950*/  LEA R3, R3, 0x3b800000, 0x17 ;  /* 0x3b80000003037811 */ /* 0x000fc800078eb8ff */
[----:B------:R-:W-:Y:S01]  /*1960*/  LOP3.LUT R18, R3, R0, R7, 0xfe, !PT ;  /* 0x0000000003127212 */ /* 0x000fe200078efe07 */
[----:B------:R-:W-:Y:S06]  /*1970*/  BRA `(.L_x_1527) ;  /* 0x0000000000f87947 */ /* 0x000fec0003800000 */
.L_x_1540:
        /* <DEDUP_REMOVED lines=20> */
.L_x_1545:
[----:B------:R-:W-:Y:S05]  /*1ac0*/  BSYNC.RECONVERGENT B0 ;  /* 0x0000000000007941 */ /* 0x000fea0003800200 */
.L_x_1544:
[----:B------:R-:W-:Y:S01]  /*1ad0*/  IMAD.SHL.U32 R0, R0, 0x200000, RZ ;  /* 0x0020000000007824 */ /* 0x000fe200078e00ff */
[----:B------:R-:W-:-:S04]  /*1ae0*/  LEA R3, R3, 0x37800000, 0x17 ;  /* 0x3780000003037811 */ /* 0x000fc800078eb8ff */
[----:B------:R-:W-:Y:S01]  /*1af0*/  LOP3.LUT R18, R3, R0, R7, 0xfe, !PT ;  /* 0x0000000003127212 */ /* 0x000fe200078efe07 */
[----:B------:R-:W-:Y:S06]  /*1b00*/  BRA `(.L_x_1527) ;  /* 0x0000000000947947 */ /* 0x000fec0003800000 */
.L_x_1539:
        /* <DEDUP_REMOVED lines=14> */
.L_x_1526:
[----:B------:R-:W-:Y:S01]  /*1bf0*/  MOV R14, 0x0 ;  /* 0x00000000000e7802 */ /* 0x000fe20000000f00 */
[----:B------:R-:W0:Y:S01]  /*1c00*/  LDCU.64 UR4, c[0x4][0x158] ;  /* 0x01002b00ff0477ac */ /* 0x000e220008000a00 */
[----:B------:R-:W-:Y:S02]  /*1c10*/  IMAD.MOV.U32 R8, RZ, RZ, 0x4e ;  /* 0x0000004eff087424 */ /* 0x000fe400078e00ff */
[----:B------:R-:W-:Y:S01]  /*1c20*/  IMAD.MOV.U32 R12, RZ, RZ, 0x1 ;  /* 0x00000001ff0c7424 */ /* 0x000fe200078e00ff */
[----:B------:R-:W2:Y:S01]  /*1c30*/  LDCU.64 UR6, c[0x4][0x160] ;  /* 0x01002c00ff0677ac */ /* 0x000ea20008000a00 */
[----:B------:R-:W4:Y:S01]  /*1c40*/  LDC.64 R14, c[0x4][R14] ;  /* 0x010000000e0e7b82 */ /* 0x000f220000000a00 */
[----:B------:R-:W-:Y:S01]  /*1c50*/  IMAD.MOV.U32 R13, RZ, RZ, RZ ;  /* 0x000000ffff0d7224 */ /* 0x000fe200078e00ff */
[----:B------:R-:W1:Y:S01]  /*1c60*/  LDCU.64 UR8, c[0x4][0x48] ;  /* 0x01000900ff0877ac */ /* 0x000e620008000a00 */
[----:B0-----:R-:W-:Y:S02]  /*1c70*/  IMAD.U32 R4, RZ, RZ, UR4 ;  /* 0x00000004ff047e24 */ /* 0x001fe4000f8e00ff */
[----:B------:R-:W-:-:S02]  /*1c80*/  IMAD.U32 R5, RZ, RZ, UR5 ;  /* 0x00000005ff057e24 */ /* 0x000fc4000f8e00ff */
[----:B--2---:R-:W-:Y:S02]  /*1c90*/  IMAD.U32 R6, RZ, RZ, UR6 ;  /* 0x00000006ff067e24 */ /* 0x004fe4000f8e00ff */
[----:B------:R-:W-:Y:S02]  /*1ca0*/  IMAD.U32 R7, RZ, RZ, UR7 ;  /* 0x00000007ff077e24 */ /* 0x000fe4000f8e00ff */
[----:B-1----:R-:W-:Y:S02]  /*1cb0*/  IMAD.U32 R10, RZ, RZ, UR8 ;  /* 0x00000008ff0a7e24 */ /* 0x002fe4000f8e00ff */
[----:B------:R-:W-:-:S07]  /*1cc0*/  IMAD.U32 R11, RZ, RZ, UR9 ;  /* 0x00000009ff0b7e24 */ /* 0x000fce000f8e00ff */
[----:B------:R-:W-:-:S07]  /*1cd0*/  LEPC R20, `(.L_x_1548) ;  /* 0x000000001014794e */ /* 0x000fce0000000000 */
[----:B---345:R-:W-:Y:S05]  /*1ce0*/  CALL.ABS.NOINC R14 ;  /* 0x000000000e007343 */ /* 0x038fea0003c00000 */
.L_x_1548:
[----:B------:R-:W-:Y:S01]  /*1cf0*/  IMAD.MOV.U32 R18, RZ, RZ, RZ ;  /* 0x000000ffff127224 */ /* 0x000fe200078e00ff */
[----:B------:R-:W-:Y:S06]  /*1d00*/  BRA `(.L_x_1527) ;  /* 0x0000000000147947 */ /* 0x000fec0003800000 */
.L_x_1547:
[----:B------:R-:W2:Y:S02]  /*1d10*/  LDG.E.64 R4, desc[UR36][R4.64] ;  /* 0x0000002404047981 */ /* 0x000ea4000c1e1b00 */
[----:B--2---:R0:W2:Y:S01]  /*1d20*/  I2F.U64 R18, R4 ;  /* 0x0000000400127312 */ /* 0x0040a20000301000 */
[----:B------:R-:W-:Y:S05]  /*1d30*/  BRA `(.L_x_1527) ;  /* 0x0000000000087947 */ /* 0x000fea0003800000 */
.L_x_1546:
[----:B------:R-:W2:Y:S02]  /*1d40*/  LDG.E R4, desc[UR36][R4.64] ;  /* 0x0000002404047981 */ /* 0x000ea4000c1e1900 */
[----:B--2---:R-:W-:-:S07]  /*1d50*/  I2FP.F32.U32 R18, R4 ;  /* 0x0000000400127245 */ /* 0x004fce0000201000 */
.L_x_1527:
[----:B------:R-:W-:Y:S05]  /*1d60*/  BSYNC.RECONVERGENT B6 ;  /* 0x0000000000067941 */ /* 0x000fea0003800200 */
.L_x_1521:
[----:B------:R-:W-:-:S07]  /*1d70*/  VIADD R16, R16, 0x80 ;  /* 0x0000008010107836 */ /* 0x000fce0000000000 */
.L_x_1520:
[----:B------:R-:W-:Y:S05]  /*1d80*/  BSYNC.RECONVERGENT B7 ;  /* 0x0000000000077941 */ /* 0x000fea0003800200 */
.L_x_1519:
        /* <DEDUP_REMOVED lines=23> */
[----:B--2---:R0:W2:Y:S01]  /*1f00*/  I2F.S16 R22, R4 ;  /* 0x0000000400167306 */ /* 0x0040a20000101400 */
[----:B------:R-:W-:Y:S05]  /*1f10*/  BRA `(.L_x_1557) ;  /* 0x0000000c00347947 */ /* 0x000fea0003800000 */
.L_x_1555:
[----:B------:R-:W2:Y:S02]  /*1f20*/  LDG.E.U8 R4, desc[UR36][R4.64] ;  /* 0x0000002404047981 */ /* 0x000ea4000c1e1100 */
[----:B--2---:R-:W-:Y:S01]  /*1f30*/  I2FP.F32.U32 R22, R4 ;  /* 0x0000000400167245 */ /* 0x004fe20000201000 */
[----:B------:R-:W-:Y:S06]  /*1f40*/  BRA `(.L_x_1557) ;  /* 0x0000000c00287947 */ /* 0x000fec0003800000 */
.L_x_1554:
        /* <DEDUP_REMOVED lines=9> */
.L_x_1559:
[----:B------:R-:W2:Y:S02]  /*1fe0*/  LDG.E R4, desc[UR36][R4.64] ;  /* 0x0000002404047981 */ /* 0x000ea4000c1e1900 */
[----:B--2---:R-:W-:Y:S01]  /*1ff0*/  I2FP.F32.S32 R22, R4 ;  /* 0x0000000400167245 */ /* 0x004fe20000201400 */
[----:B------:R-:W-:Y:S06]  /*2000*/  BRA `(.L_x_1557) ;  /* 0x0000000800f87947 */ /* 0x000fec0003800000 */
.L_x_1558:
[----:B------:R-:W2:Y:S02]  /*2010*/  LDG.E.U16 R4, desc[UR36][R4.64] ;  /* 0x0000002404047981 */ /* 0x000ea4000c1e1500 */
[----:B--2---:R4:W0:Y:S01]  /*2020*/  I2F.S16 R22, R4 ;  /* 0x0000000400167306 */ /* 0x0048220000101400 */
[----:B------:R-:W-:Y:S05]  /*2030*/  BRA `(.L_x_1557) ;  /* 0x0000000800ec7947 */ /* 0x000fea0003800000 */
.L_x_1553:
        /* <DEDUP_REMOVED lines=8> */
.L_x_1561:
[----:B------:R-:W2:Y:S02]  /*20c0*/  LDG.E.U16 R4, desc[UR36][R4.64] ;  /* 0x0000002404047981 */ /* 0x000ea4000c1e1500 */
[----:B--2---:R-:W-:Y:S01]  /*20d0*/  HADD2.F32 R22, -RZ, R4.H0_H0 ;  /* 0x20000004ff167230 */ /* 0x004fe20000004100 */
[----:B------:R-:W-:Y:S06]  /*20e0*/  BRA `(.L_x_1557) ;  /* 0x0000000800c07947 */ /* 0x000fec0003800000 */
.L_x_1560:
        /* <DEDUP_REMOVED lines=8> */
.L_x_1563:
[----:B------:R-:W2:Y:S02]  /*2170*/  LDG.E.U16 R4, desc[UR36][R4.64] ;  /* 0x0000002404047981 */ /* 0x000ea4000c1e1500 */
[----:B--2---:R-:W-:Y:S01]  /*2180*/  HADD2.F32 R22, -RZ, R4.H0_H0 ;  /* 0x20000004ff167230 */ /* 0x004fe20000004100 */
[----:B------:R-:W-:Y:S06]  /*2190*/  BRA `(.L_x_1557) ;  /* 0x0000000800947947 */ /* 0x000fec0003800000 */
.L_x_1562:
[----:B------:R-:W2:Y:S01]  /*21a0*/  LDG.E.64 R4, desc[UR36][R4.64] ;  /* 0x0000002404047981 */ /* 0x000ea2000c1e1b00 */
[----:B------:R-:W-:Y:S01]  /*21b0*/  UMOV UR4, 0xf0000000 ;  /* 0xf000000000047882 */ /* 0x000fe20000000000 */
[----:B------:R-:W-:Y:S01]  /*21c0*/  UMOV UR5, 0x380fffff ;  /* 0x380fffff00057882 */ /* 0x000fe20000000000 */
[----:B--2---:R-:W0:Y:S01]  /*21d0*/  F2F.F32.F64 R22, R4 ;  /* 0x0000000400167310 */ /* 0x004e220000301000 */
[----:B------:R-:W-:-:S14]  /*21e0*/  DSETP.GEU.AND P0, PT, |R4|, UR4, PT ;  /* 0x0000000404007e2a */ /* 0x000fdc000bf0e200 */
[----:B0-----:R-:W-:Y:S01]  /*21f0*/  @!P0 FMUL R22, R22, 1.175494350822287508e-38 ;  /* 0x0080000016168820 */ /* 0x001fe20000400000 */
[----:B------:R-:W-:Y:S06]  /*2200*/  BRA `(.L_x_1557) ;  /* 0x0000000800787947 */ /* 0x000fec0003800000 */
.L_x_1552:
        /* <DEDUP_REMOVED lines=12> */
.L_x_1566:
[----:B------:R-:W2:Y:S01]  /*22d0*/  LDG.E.64 R4, desc[UR36][R4.64] ;  /* 0x0000002404047981 */ /* 0x000ea2000c1e1b00 */
[----:B------:R-:W-:Y:S01]  /*22e0*/  UMOV UR4, 0xf0000000 ;  /* 0xf000000000047882 */ /* 0x000fe20000000000 */
[----:B------:R-:W-:Y:S01]  /*22f0*/  UMOV UR5, 0x380fffff ;  /* 0x380fffff00057882 */ /* 0x000fe20000000000 */
[----:B--2---:R-:W0:Y:S01]  /*2300*/  F2F.F32.F64 R22, R4 ;  /* 0x0000000400167310 */ /* 0x004e220000301000 */
[----:B------:R-:W-:-:S14]  /*2310*/  DSETP.GEU.AND P0, PT, |R4|, UR4, PT ;  /* 0x0000000404007e2a */ /* 0x000fdc000bf0e200 */
[----:B0-----:R-:W-:Y:S01]  /*2320*/  @!P0 FMUL R22, R22, 1.175494350822287508e-38 ;  /* 0x0080000016168820 */ /* 0x001fe20000400000 */
[----:B------:R-:W-:Y:S06]  /*2330*/  BRA `(.L_x_1557) ;  /* 0x00000008002c7947 */ /* 0x000fec0003800000 */
.L_x_1565:
        /* <DEDUP_REMOVED lines=25> */
.L_x_1568:
        /* <DEDUP_REMOVED lines=13> */
.L_x_1567:
[----:B------:R-:W2:Y:S02]  /*25a0*/  LDG.E.U16 R4, desc[UR36][R4.64] ;  /* 0x0000002404047981 */ /* 0x000ea4000c1e1500 */
[----:B--2---:R-:W-:Y:S01]  /*25b0*/  IMAD.U32 R22, R4, 0x10000, RZ ;  /* 0x0001000004167824 */ /* 0x004fe200078e00ff */
[----:B------:R-:W-:Y:S06]  /*25c0*/  BRA `(.L_x_1557) ;  /* 0x0000000400887947 */ /* 0x000fec0003800000 */
.L_x_1564:
        /* <DEDUP_REMOVED lines=11> */
.L_x_1571:
        /* <DEDUP_REMOVED lines=20> */
.L_x_1573:
[----:B------:R-:W-:Y:S05]  /*27c0*/  BSYNC.RECONVERGENT B0 ;  /* 0x0000000000007941 */ /* 0x000fea0003800200 */
.L_x_1572:
[----:B------:R-:W-:Y:S01]  /*27d0*/  IMAD.SHL.U32 R0, R0, 0x100000, RZ ;  /* 0x0010000000007824 */ /* 0x000fe200078e00ff */
[----:B------:R-:W-:-:S04]  /*27e0*/  LEA R3, R3, 0x3b800000, 0x17 ;  /* 0x3b80000003037811 */ /* 0x000fc800078eb8ff */
[----:B------:R-:W-:Y:S01]  /*27f0*/  LOP3.LUT R22, R3, R0, R7, 0xfe, !PT ;  /* 0x0000000003167212 */ /* 0x000fe200078efe07 */
[----:B------:R-:W-:Y:S06]  /*2800*/  BRA `(.L_x_1557) ;  /* 0x0000000000f87947 */ /* 0x000fec0003800000 */
.L_x_1570:
        /* <DEDUP_REMOVED lines=20> */
.L_x_1575:
[----:B------:R-:W-:Y:S05]  /*2950*/  BSYNC.RECONVERGENT B0 ;  /* 0x0000000000007941 */ /* 0x000fea0003800200 */
.L_x_1574:
[----:B------:R-:W-:Y:S01]  /*2960*/  IMAD.SHL.U32 R0, R0, 0x200000, RZ ;  /* 0x0020000000007824 */ /* 0x000fe200078e00ff */
[----:B------:R-:W-:-:S04]  /*2970*/  LEA R3, R3, 0x37800000, 0x17 ;  /* 0x3780000003037811 */ /* 0x000fc800078eb8ff */
[----:B------:R-:W-:Y:S01]  /*2980*/  LOP3.LUT R22, R3, R0, R7, 0xfe, !PT ;  /* 0x0000000003167212 */ /* 0x000fe200078efe07 */
[----:B------:R-:W-:Y:S06]  /*2990*/  BRA `(.L_x_1557) ;  /* 0x0000000000947947 */ /* 0x000fec0003800000 */
.L_x_1569:
        /* <DEDUP_REMOVED lines=14> */
.L_x_1556:
        /* <DEDUP_REMOVED lines=16> */
.L_x_1578:
[----:B------:R-:W-:Y:S01]  /*2b80*/  IMAD.MOV.U32 R22, RZ, RZ, RZ ;  /* 0x000000ffff167224 */ /* 0x000fe200078e00ff */
[----:B------:R-:W-:Y:S06]  /*2b90*/  BRA `(.L_x_1557) ;  /* 0x0000000000147947 */ /* 0x000fec0003800000 */
.L_x_1577:
[----:B------:R-:W2:Y:S02]  /*2ba0*/  LDG.E.64 R22, desc[UR36][R4.64] ;  /* 0x0000002404167981 */ /* 0x000ea4000c1e1b00 */
[----:B--2---:R0:W2:Y:S01]  /*2bb0*/  I2F.U64 R22, R22 ;  /* 0x0000001600167312 */ /* 0x0040a20000301000 */
[----:B------:R-:W-:Y:S05]  /*2bc0*/  BRA `(.L_x_1557) ;  /* 0x0000000000087947 */ /* 0x000fea0003800000 */
.L_x_1576:
[----:B------:R-:W2:Y:S02]  /*2bd0*/  LDG.E R4, desc[UR36][R4.64] ;  /* 0x0000002404047981 */ /* 0x000ea4000c1e1900 */
[----:B--2---:R-:W-:-:S07]  /*2be0*/  I2FP.F32.U32 R22, R4 ;  /* 0x0000000400167245 */ /* 0x004fce0000201000 */
.L_x_1557:
[----:B------:R-:W-:Y:S05]  /*2bf0*/  BSYNC.RECONVERGENT B6 ;  /* 0x0000000000067941 */ /* 0x000fea0003800200 */
.L_x_1551:
[----:B------:R-:W-:-:S07]  /*2c00*/  VIADD R16, R16, 0x80 ;  /* 0x0000008010107836 */ /* 0x000fce0000000000 */
.L_x_1550:
[----:B------:R-:W-:Y:S05]  /*2c10*/  BSYNC.RECONVERGENT B7 ;  /* 0x0000000000077941 */ /* 0x000fea0003800200 */
.L_x_1549:
[----:B------:R-:W-:Y:S01]  /*2c20*/  ISETP.GE.AND P0, PT, R16, R17, PT ;  /* 0x000000111000720c */ /* 0x000fe20003f06270 */
[----:B------:R-:W-:Y:S01]  /*2c30*/  BSSY.RECONVERGENT B6, `(.L_x_1579) ;  /* 0x00000e1000067945 */ /* 0x000fe20003800200 */
[----:B------:R-:W-:-:S11]  /*2c40*/  IMAD.MOV.U32 R24, RZ, RZ, RZ ;  /* 0x000000ffff187224 */ /* 0x000fd600078e00ff */
[----:B------:R-:W-:Y:S05]  /*2c50*/  @P0 BRA `(.L_x_1580) ;  /* 0x0000000c00780947 */ /* 0x000fea0003800000 */
[----:B0-2-4-:R-:W0:Y:S01]  /*2c60*/  LDC.64 R4, c[0x0][0x390] ;  /* 0x0000e400ff047b82 */ /* 0x015e220000000a00 */
[----:B------:R-:W2:Y:S01]  /*2c70*/  LDCU UR5, c[0x0][0x3a0] ;  /* 0x00007400ff0577ac */ /* 0x000ea20008000800 */
[----:B------:R-:W-:Y:S01]  /*2c80*/  IMAD R0, R2, 0x200, R16 ;  /* 0x0000020002007824 */ /* 0x000fe200078e0210 */
        /* <DEDUP_REMOVED lines=17> */
.L_x_1584:
[----:B------:R-:W2:Y:S02]  /*2da0*/  LDG.E.U8 R4, desc[UR36][R4.64] ;  /* 0x0000002404047981 */ /* 0x000ea4000c1e1100 */
[----:B--2---:R-:W-:Y:S01]  /*2db0*/  I2FP.F32.U32 R24, R4 ;  /* 0x0000000400187245 */ /* 0x004fe20000201000 */
[----:B------:R-:W-:Y:S06]  /*2dc0*/  BRA `(.L_x_1580) ;  /* 0x0000000c001c7947 */ /* 0x000fec0003800000 */
.L_x_1583:
        /* <DEDUP_REMOVED lines=9> */
.L_x_1587:
[----:B------:R-:W2:Y:S02]  /*2e60*/  LDG.E R4, desc[UR36][R4.64] ;  /* 0x0000002404047981 */ /* 0x000ea4000c1e1900 */
[----:B--2---:R-:W-:Y:S01]  /*2e70*/  I2FP.F32.S32 R24, R4 ;  /* 0x0000000400187245 */ /* 0x004fe20000201400 */
[----:B------:R-:W-:Y:S06]  /*2e80*/  BRA `(.L_x_1580) ;  /* 0x0000000800ec7947 */ /* 0x000fec0003800000 */
.L_x_1586:
[----:B------:R-:W2:Y:S02]  /*2e90*/  LDG.E.U16 R4, desc[UR36][R4.64] ;  /* 0x0000002404047981 */ /* 0x000ea4000c1e1500 */
[----:B--2---:R0:W2:Y:S01]  /*2ea0*/  I2F.S16 R24, R4 ;  /* 0x0000000400187306 */ /* 0x0040a20000101400 */
[----:B------:R-:W-:Y:S05]  /*2eb0*/  BRA `(.L_x_1580) ;  /* 0x0000000800e07947 */ /* 0x000fea0003800000 */
.L_x_1582:
        /* <DEDUP_REMOVED lines=8> */
.L_x_1589:
[----:B------:R-:W2:Y:S02]  /*2f40*/  LDG.E.U16 R4, desc[UR36][R4.64] ;  /* 0x0000002404047981 */ /* 0x000ea4000c1e1500 */
[----:B--2---:R-:W-:Y:S01]  /*2f50*/  HADD2.F32 R24, -RZ, R4.H0_H0 ;  /* 0x20000004ff187230 */ /* 0x004fe20000004100 */
[----:B------:R-:W-:Y:S06]  /*2f60*/  BRA `(.L_x_1580) ;  /* 0x0000000800b47947 */ /* 0x000fec0003800000 */
.L_x_1588:
        /* <DEDUP_REMOVED lines=8> */
.L_x_1591:
[----:B------:R-:W2:Y:S02]  /*2ff0*/  LDG.E.U16 R4, desc[UR36][R4.64] ;  /* 0x0000002404047981 */ /* 0x000ea4000c1e1500 */
[----:B--2---:R-:W-:Y:S01]  /*3000*/  HADD2.F32 R24, -RZ, R4.H0_H0 ;  /* 0x20000004ff187230 */ /* 0x004fe20000004100 */
[----:B------:R-:W-:Y:S06]  /*3010*/  BRA `(.L_x_1580) ;  /* 0x0000000800887947 */ /* 0x000fec0003800000 */
.L_x_1590:
[----:B------:R-:W2:Y:S01]  /*3020*/  LDG.E.64 R4, desc[UR36][R4.64] ;  /* 0x0000002404047981 */ /* 0x000ea2000c1e1b00 */
[----:B------:R-:W-:Y:S01]  /*3030*/  UMOV UR4, 0xf0000000 ;  /* 0xf000000000047882 */ /* 0x000fe20000000000 */
[----:B------:R-:W-:Y:S01]  /*3040*/  UMOV UR5, 0x380fffff ;  /* 0x380fffff00057882 */ /* 0x000fe20000000000 */
[----:B--2---:R-:W0:Y:S01]  /*3050*/  F2F.F32.F64 R24, R4 ;  /* 0x0000000400187310 */ /* 0x004e220000301000 */
[----:B------:R-:W-:-:S14]  /*3060*/  DSETP.GEU.AND P0, PT, |R4|, UR4, PT ;  /* 0x0000000404007e2a */ /* 0x000fdc000bf0e200 */
[----:B0-----:R-:W-:Y:S01]  /*3070*/  @!P0 FMUL R24, R24, 1.175494350822287508e-38 ;  /* 0x0080000018188820 */ /* 0x001fe20000400000 */
[----:B------:R-:W-:Y:S06]  /*3080*/  BRA `(.L_x_1580) ;  /* 0x00000008006c7947 */ /* 0x000fec0003800000 */
.L_x_1581:
        /* <DEDUP_REMOVED lines=12> */
.L_x_1594:
[----:B------:R-:W2:Y:S01]  /*3150*/  LDG.E.64 R4, desc[UR36][R4.64] ;  /* 0x0000002404047981 */ /* 0x000ea2000c1e1b00 */
[----:B------:R-:W-:Y:S01]  /*3160*/  UMOV UR4, 0xf0000000 ;  /* 0xf000000000047882 */ /* 0x000fe20000000000 */
[----:B------:R-:W-:Y:S01]  /*3170*/  UMOV UR5, 0x380fffff ;  /* 0x380fffff00057882 */ /* 0x000fe20000000000 */
[----:B--2---:R-:W0:Y:S01]  /*3180*/  F2F.F32.F64 R24, R4 ;  /* 0x0000000400187310 */ /* 0x004e220000301000 */
[----:B------:R-:W-:-:S14]  /*3190*/  DSETP.GEU.AND P0, PT, |R4|, UR4, PT ;  /* 0x0000000404007e2a */ /* 0x000fdc000bf0e200 */
[----:B0-----:R-:W-:Y:S01]  /*31a0*/  @!P0 FMUL R24, R24, 1.175494350822287508e-38 ;  /* 0x0080000018188820 */ /* 0x001fe20000400000 */
[----:B------:R-:W-:Y:S06]  /*31b0*/  BRA `(.L_x_1580) ;  /* 0x0000000800207947 */ /* 0x000fec0003800000 */
.L_x_1593:
        /* <DEDUP_REMOVED lines=25> */
.L_x_1596:
        /* <DEDUP_REMOVED lines=13> */
.L_x_1595:
[----:B------:R-:W2:Y:S02]  /*3420*/  LDG.E.U16 R4, desc[UR36][R4.64] ;  /* 0x0000002404047981 */ /* 0x000ea4000c1e1500 */
[----:B--2---:R-:W-:Y:S01]  /*3430*/  IMAD.U32 R24, R4, 0x10000, RZ ;  /* 0x0001000004187824 */ /* 0x004fe200078e00ff */
[----:B------:R-:W-:Y:S06]  /*3440*/  BRA `(.L_x_1580) ;  /* 0x00000004007c7947 */ /* 0x000fec0003800000 */
.L_x_1592:
        /* <DEDUP_REMOVED lines=11> */
.L_x_1599:
[----:B------:R-:W2:Y:S02]  /*3500*/  LDG.E.U8 R4, desc[UR36][R4.64] ;  /* 0x0000002404047981 */ /* 0x000ea4000c1e1100 */
        /* <DEDUP_REMOVED lines=18> */
.L_x_1601:
[----:B------:R-:W-:Y:S05]  /*3630*/  BSYNC.RECONVERGENT B0 ;  /* 0x0000000000007941 */ /* 0x000fea0003800200 */
.L_x_1600:
[----:B------:R-:W-:Y:S01]  /*3640*/  IMAD.SHL.U32 R0, R0, 0x100000, RZ ;  /* 0x0010000000007824 */ /* 0x000fe200078e00ff */
[----:B------:R-:W-:-:S04]  /*3650*/  LEA R3, R3, 0x3b800000, 0x17 ;  /* 0x3b80000003037811 */ /* 0x000fc800078eb8ff */
[----:B------:R-:W-:Y:S01]  /*3660*/  LOP3.LUT R24, R3, R0, R7, 0xfe, !PT ;  /* 0x0000000003187212 */ /* 0x000fe200078efe07 */
[----:B------:R-:W-:Y:S06]  /*3670*/  BRA `(.L_x_1580) ;  /* 0x0000000000f07947 */ /* 0x000fec0003800000 */
.L_x_1598:
        /* <DEDUP_REMOVED lines=19> */
.L_x_1603:
[----:B------:R-:W-:Y:S05]  /*37b0*/  BSYNC.RECONVERGENT B0 ;  /* 0x0000000000007941 */ /* 0x000fea0003800200 */
.L_x_1602:
[----:B------:R-:W-:Y:S01]  /*37c0*/  IMAD.SHL.U32 R0, R0, 0x200000, RZ ;  /* 0x0020000000007824 */ /* 0x000fe200078e00ff */
[----:B------:R-:W-:-:S04]  /*37d0*/  LEA R3, R3, 0x37800000, 0x17 ;  /* 0x3780000003037811 */ /* 0x000fc800078eb8ff */
[----:B------:R-:W-:Y:S01]  /*37e0*/  LOP3.LUT R24, R3, R0, R7, 0xfe, !PT ;  /* 0x0000000003187212 */ /* 0x000fe200078efe07 */
[----:B------:R-:W-:Y:S06]  /*37f0*/  BRA `(.L_x_1580) ;  /* 0x0000000000907947 */ /* 0x000fec0003800000 */
.L_x_1597:
        /* <DEDUP_REMOVED lines=14> */
.L_x_1585:
        /* <DEDUP_REMOVED lines=16> */
.L_x_1606:
[----:B------:R-:W-:Y:S05]  /*39e0*/  BRA `(.L_x_1580) ;  /* 0x0000000000147947 */ /* 0x000fea0003800000 */
.L_x_1605:
[----:B------:R-:W2:Y:S02]  /*39f0*/  LDG.E.64 R4, desc[UR36][R4.64] ;  /* 0x0000002404047981 */ /* 0x000ea4000c1e1b00 */
[----:B--2---:R0:W2:Y:S01]  /*3a00*/  I2F.U64 R24, R4 ;  /* 0x0000000400187312 */ /* 0x0040a20000301000 */
[----:B------:R-:W-:Y:S05]  /*3a10*/  BRA `(.L_x_1580) ;  /* 0x0000000000087947 */ /* 0x000fea0003800000 */
.L_x_1604:
[----:B------:R-:W2:Y:S02]  /*3a20*/  LDG.E R4, desc[UR36][R4.64] ;  /* 0x0000002404047981 */ /* 0x000ea4000c1e1900 */
[----:B--2---:R-:W-:-:S07]  /*3a30*/  I2FP.F32.U32 R24, R4 ;  /* 0x0000000400187245 */ /* 0x004fce0000201000 */
.L_x_1580:
[----:B------:R-:W-:Y:S05]  /*3a40*/  BSYNC.RECONVERGENT B6 ;  /* 0x0000000000067941 */ /* 0x000fea0003800200 */
.L_x_1579:
[----:B------:R-:W1:Y:S01]  /*3a50*/  LDC.U8 R16, c[0x0][0x3a4] ;  /* 0x0000e900ff107b82 */ /* 0x000e620000000000 */
[----:B------:R-:W-:Y:S01]  /*3a60*/  ISETP.GE.AND P0, PT, R25, R17, PT ;  /* 0x000000111900720c */ /* 0x000fe20003f06270 */
[----:B0-2--5:R-:W0:Y:S01]  /*3a70*/  MUFU.TANH R22, R22 ;  /* 0x0000001600167308 */ /* 0x025e220000002400 */
[----:B------:R-:W-:Y:S04]  /*3a80*/  BSSY.RECONVERGENT B7, `(.L_x_1607) ;  /* 0x00002ba000077945 */ /* 0x000fe80003800200 */
[----:B------:R-:W-:Y:S03]  /*3a90*/  BSSY.RELIABLE B6, `(.L_x_1608) ;  /* 0x00001d4000067945 */ /* 0x000fe60003800100 */
[----:B------:R-:W2:Y:S04]  /*3aa0*/  MUFU.TANH R24, R24 ;  /* 0x0000001800187308 */ /* 0x000ea80000002400 */
[----:B------:R-:W-:Y:S05]  /*3ab0*/  @P0 BRA `(.L_x_1609) ;  /* 0x0000001c00380947 */ /* 0x000fea0003800000 */
[----:B------:R-:W5:Y:S01]  /*3ac0*/  LDCU UR4, c[0x0][0x3a8] ;  /* 0x00007500ff0477ac */ /* 0x000f620008000800 */
[----:B------:R-:W0:Y:S01]  /*3ad0*/  LDC.64 R8, c[0x0][0x388] ;  /* 0x0000e200ff087b82 */ /* 0x000e220000000a00 */
[----:B------:R-:W-:Y:S01]  /*3ae0*/  IMAD R0, R2, 0x200, R25 ;  /* 0x0000020002007824 */ /* 0x000fe200078e0219 */
[----:B-1----:R-:W-:Y:S01]  /*3af0*/  PRMT R5, R16, 0x9910, RZ ;  /* 0x0000991010057816 */ /* 0x002fe200000000ff */
[----:B---34-:R1:W3:Y:S01]  /*3b00*/  MUFU.TANH R4, R19 ;  /* 0x0000001300047308 */ /* 0x0182e20000002400 */
[----:B------:R-:W-:-:S07]  /*3b10*/  VIADD R25, R25, 0x80 ;  /* 0x0000008019197836 */ /* 0x000fce0000000000 */
[----:B------:R-:W4:Y:S01]  /*3b20*/  MUFU.TANH R18, R18 ;  /* 0x0000001200127308 */ /* 0x000f220000002400 */
[----:B-----5:R-:W-:Y:S02]  /*3b30*/  IMAD R3, R0, UR4, RZ ;  /* 0x0000000400037c24 */ /* 0x020fe4000f8e02ff */
[----:B------:R-:W-:-:S05]  /*3b40*/  IMAD.MOV.U32 R0, RZ, RZ, R5 ;  /* 0x000000ffff007224 */ /* 0x000fca00078e0005 */
[----:B------:R-:W-:Y:S02]  /*3b50*/  ISETP.GT.AND P0, PT, R0, 0x9, PT ;  /* 0x000000090000780c */ /* 0x000fe40003f04270 */
[----:B0-----:R-:W-:-:S05]  /*3b60*/  IADD3 R8, P1, PT, R3, R8, RZ ;  /* 0x0000000803087210 */ /* 0x001fca0007f3e0ff */
[----:B------:R-:W-:-:S06]  /*3b70*/  IMAD.X R9, RZ, RZ, R9, P1 ;  /* 0x000000ffff097224 */ /* 0x000fcc00008e0609 */
[----:B-1-34-:R-:W-:Y:S05]  /*3b80*/  @P0 BRA `(.L_x_1610) ;  /* 0x0000000000e80947 */ /* 0x01afea0003800000 */
        /* <DEDUP_REMOVED lines=8> */
[----:B------:R-:W0:Y:S02]  /*3c10*/  F2I.FTZ.TRUNC.NTZ R3, R4 ;  /* 0x0000000400037305 */ /* 0x000e24000021f100 */
[----:B0-----:R0:W-:Y:S01]  /*3c20*/  STG.E.U8 desc[UR36][R8.64], R3 ;  /* 0x0000000308007986 */ /* 0x0011e2000c101124 */
[----:B------:R-:W-:Y:S05]  /*3c30*/  BRA `(.L_x_1615) ;  /* 0x0000000c003c7947 */ /* 0x000fea0003800000 */
.L_x_1613:
[----:B------:R-:W0:Y:S02]  /*3c40*/  F2I.S64.TRUNC R4, R4 ;  /* 0x0000000400047311 */ /* 0x000e24000020d900 */
[----:B0-----:R-:W-:-:S05]  /*3c50*/  IMAD.MOV.U32 R3, RZ, RZ, R4 ;  /* 0x000000ffff037224 */ /* 0x001fca00078e0004 */
[----:B------:R0:W-:Y:S01]  /*3c60*/  STG.E.U8 desc[UR36][R8.64], R3 ;  /* 0x0000000308007986 */ /* 0x0001e2000c101124 */
[----:B------:R-:W-:Y:S05]  /*3c70*/  BRA `(.L_x_1615) ;  /* 0x0000000c002c7947 */ /* 0x000fea0003800000 */
.L_x_1612:
[----:B------:R-:W-:-:S13]  /*3c80*/  ISETP.NE.AND P0, PT, R0, 0x2, PT ;  /* 0x000000020000780c */ /* 0x000fda0003f05270 */
[----:B------:R-:W-:Y:S05]  /*3c90*/  @!P0 BRA `(.L_x_1616) ;  /* 0x0000000000288947 */ /* 0x000fea0003800000 */
[----:B------:R-:W-:-:S13]  /*3ca0*/  ISETP.NE.AND P0, PT, R0, 0x3, PT ;  /* 0x000000030000780c */ /* 0x000fda0003f05270 */
[----:B------:R-:W-:Y:S05]  /*3cb0*/  @!P0 BRA `(.L_x_1617) ;  /* 0x0000000000148947 */ /* 0x000fea0003800000 */
[----:B------:R-:W-:-:S13]  /*3cc0*/  ISETP.NE.AND P0, PT, R0, 0x4, PT ;  /* 0x000000040000780c */ /* 0x000fda0003f05270 */
[----:B------:R-:W-:Y:S05]  /*3cd0*/  @P0 BRA `(.L_x_1614) ;  /* 0x0000000800800947 */ /* 0x000fea0003800000 */
[----:B------:R-:W0:Y:S02]  /*3ce0*/  F2I.S64.TRUNC R4, R4 ;  /* 0x0000000400047311 */ /* 0x000e24000020d900 */
[----:B0-----:R0:W-:Y:S01]  /*3cf0*/  STG.E.64 desc[UR36][R8.64], R4 ;  /* 0x0000000408007986 */ /* 0x0011e2000c101b24 */
[----:B------:R-:W-:Y:S05]  /*3d00*/  BRA `(.L_x_1615) ;  /* 0x0000000c00087947 */ /* 0x000fea0003800000 */
.L_x_1617:
[----:B------:R-:W0:Y:S02]  /*3d10*/  F2I.FTZ.TRUNC.NTZ R3, R4 ;  /* 0x0000000400037305 */ /* 0x000e24000021f100 */
[----:B0-----:R0:W-:Y:S01]  /*3d20*/  STG.E desc[UR36][R8.64], R3 ;  /* 0x0000000308007986 */ /* 0x0011e2000c101924 */
[----:B------:R-:W-:Y:S05]  /*3d30*/  BRA `(.L_x_1615) ;  /* 0x0000000800fc7947 */ /* 0x000fea0003800000 */
.L_x_1616:
[----:B------:R-:W0:Y:S02]  /*3d40*/  F2I.FTZ.TRUNC.NTZ R3, R4 ;  /* 0x0000000400037305 */ /* 0x000e24000021f100 */
[----:B0-----:R0:W-:Y:S01]  /*3d50*/  STG.E.U16 desc[UR36][R8.64], R3 ;  /* 0x0000000308007986 */ /* 0x0011e2000c101524 */
[----:B------:R-:W-:Y:S05]  /*3d60*/  BRA `(.L_x_1615) ;  /* 0x0000000800f07947 */ /* 0x000fea0003800000 */
.L_x_1611:
[----:B------:R-:W-:-:S13]  /*3d70*/  ISETP.GT.AND P0, PT, R0, 0x6, PT ;  /* 0x000000060000780c */ /* 0x000fda0003f04270 */
[----:B------:R-:W-:Y:S05]  /*3d80*/  @P0 BRA `(.L_x_1618) ;  /* 0x0000000000240947 */ /* 0x000fea0003800000 */
[----:B------:R-:W-:-:S13]  /*3d90*/  ISETP.NE.AND P0, PT, R0, 0x5, PT ;  /* 0x000000050000780c */ /* 0x000fda0003f05270 */
[----:B------:R-:W-:Y:S05]  /*3da0*/  @!P0 BRA `(.L_x_1619) ;  /* 0x0000000000108947 */ /* 0x000fea0003800000 */
[----:B------:R-:W-:-:S13]  /*3db0*/  ISETP.NE.AND P0, PT, R0, 0x6, PT ;  /* 0x000000060000780c */ /* 0x000fda0003f05270 */
[----:B------:R-:W-:Y:S05]  /*3dc0*/  @P0 BRA `(.L_x_1614) ;  /* 0x0000000800440947 */ /* 0x000fea0003800000 */
[----:B------:R0:W-:Y:S01]  /*3dd0*/  STG.E desc[UR36][R8.64], R4 ;  /* 0x0000000408007986 */ /* 0x0001e2000c101924 */
[----:B------:R-:W-:Y:S05]  /*3de0*/  BRA `(.L_x_1615) ;  /* 0x0000000800d07947 */ /* 0x000fea0003800000 */
.L_x_1619:
[----:B------:R-:W-:-:S05]  /*3df0*/  F2FP.F16.F32.PACK_AB R4, RZ, R4 ;  /* 0x00000004ff04723e */ /* 0x000fca00000000ff */
[----:B------:R0:W-:Y:S01]  /*3e00*/  STG.E.U16 desc[UR36][R8.64], R4 ;  /* 0x0000000408007986 */ /* 0x0001e2000c101524 */
[----:B------:R-:W-:Y:S05]  /*3e10*/  BRA `(.L_x_1615) ;  /* 0x0000000800c47947 */ /* 0x000fea0003800000 */
.L_x_1618:
[----:B------:R-:W-:-:S13]  /*3e20*/  ISETP.NE.AND P0, PT, R0, 0x7, PT ;  /* 0x000000070000780c */ /* 0x000fda0003f05270 */
[----:B------:R-:W-:Y:S05]  /*3e30*/  @!P0 BRA `(.L_x_1620) ;  /* 0x00000000002c8947 */ /* 0x000fea0003800000 */
[----:B------:R-:W-:-:S13]  /*3e40*/  ISETP.NE.AND P0, PT, R0, 0x8, PT ;  /* 0x000000080000780c */ /* 0x000fda0003f05270 */
[----:B------:R-:W-:Y:S05]  /*3e50*/  @!P0 BRA `(.L_x_1621) ;  /* 0x0000000000148947 */ /* 0x000fea0003800000 */
[----:B------:R-:W-:-:S13]  /*3e60*/  ISETP.NE.AND P0, PT, R0, 0x9, PT ;  /* 0x000000090000780c */ /* 0x000fda0003f05270 */
[----:B------:R-:W-:Y:S05]  /*3e70*/  @P0 BRA `(.L_x_1614) ;  /* 0x0000000800180947 */ /* 0x000fea0003800000 */
[----:B------:R-:W-:-:S05]  /*3e80*/  IMAD.MOV.U32 R5, RZ, RZ, RZ ;  /* 0x000000ffff057224 */ /* 0x000fca00078e00ff */
[----:B------:R0:W-:Y:S01]  /*3e90*/  STG.E.64 desc[UR36][R8.64], R4 ;  /* 0x0000000408007986 */ /* 0x0001e2000c101b24 */
[----:B------:R-:W-:Y:S05]  /*3ea0*/  BRA `(.L_x_1615) ;  /* 0x0000000800a07947 */ /* 0x000fea0003800000 */
.L_x_1621:
[----:B------:R-:W-:-:S04]  /*3eb0*/  F2FP.F16.F32.PACK_AB R3, RZ, R4 ;  /* 0x00000004ff03723e */ /* 0x000fc800000000ff */
[----:B------:R-:W-:-:S05]  /*3ec0*/  PRMT R3, R3, 0x5410, RZ ;  /* 0x0000541003037816 */ /* 0x000fca00000000ff */
[----:B------:R0:W-:Y:S01]  /*3ed0*/  STG.E desc[UR36][R8.64], R3 ;  /* 0x0000000308007986 */ /* 0x0001e2000c101924 */
[----:B------:R-:W-:Y:S05]  /*3ee0*/  BRA `(.L_x_1615) ;  /* 0x0000000800907947 */ /* 0x000fea0003800000 */
.L_x_1620:
[----:B------:R-:W-:-:S06]  /*3ef0*/  FMUL.FTZ R4, R4, 1 ;  /* 0x3f80000004047820 */ /* 0x000fcc0000410000 */
[----:B------:R-:W0:Y:S02]  /*3f00*/  F2F.F64.F32 R4, R4 ;  /* 0x0000000400047310 */ /* 0x000e240000201800 */
[----:B0-----:R0:W-:Y:S01]  /*3f10*/  STG.E.64 desc[UR36][R8.64], R4 ;  /* 0x0000000408007986 */ /* 0x0011e2000c101b24 */
[----:B------:R-:W-:Y:S05]  /*3f20*/  BRA `(.L_x_1615) ;  /* 0x0000000800807947 */ /* 0x000fea0003800000 */
.L_x_1610:
        /* <DEDUP_REMOVED lines=8> */
[----:B------:R-:W-:-:S04]  /*3fb0*/  FSETP.NEU.FTZ.AND P0, PT, R4, RZ, PT ;  /* 0x000000ff0400720b */ /* 0x000fc80003f1d000 */
[----:B------:R-:W-:-:S05]  /*3fc0*/  SEL R3, RZ, 0x1, !P0 ;  /* 0x00000001ff037807 */ /* 0x000fca0004000000 */
[----:B------:R0:W-:Y:S01]  /*3fd0*/  STG.E.U8 desc[UR36][R8.64], R3 ;  /* 0x0000000308007986 */ /* 0x0001e2000c101124 */
[----:B------:R-:W-:Y:S05]  /*3fe0*/  BRA `(.L_x_1615) ;  /* 0x0000000800507947 */ /* 0x000fea0003800000 */
.L_x_1624:
[----:B------:R-:W-:Y:S01]  /*3ff0*/  FMUL.FTZ R4, R4, 1 ;  /* 0x3f80000004047820 */ /* 0x000fe20000410000 */
[----:B------:R-:W-:-:S05]  /*4000*/  CS2R R6, SRZ ;  /* 0x0000000000067805 */ /* 0x000fca000001ff00 */
[----:B------:R-:W0:Y:S02]  /*4010*/  F2F.F64.F32 R4, R4 ;  /* 0x0000000400047310 */ /* 0x000e240000201800 */
[----:B0-----:R0:W-:Y:S01]  /*4020*/  STG.E.128 desc[UR36][R8.64], R4 ;  /* 0x0000000408007986 */ /* 0x0011e2000c101d24 */
[----:B------:R-:W-:Y:S05]  /*4030*/  BRA `(.L_x_1615) ;  /* 0x00000008003c7947 */ /* 0x000fea0003800000 */
.L_x_1623:
[----:B------:R-:W-:-:S13]  /*4040*/  ISETP.NE.AND P0, PT, R0, 0xf, PT ;  /* 0x0000000f0000780c */ /* 0x000fda0003f05270 */
[----:B------:R-:W-:Y:S05]  /*4050*/  @!P0 BRA `(.L_x_1625) ;  /* 0x0000000000988947 */ /* 0x000fea0003800000 */
[----:B------:R-:W-:-:S13]  /*4060*/  ISETP.NE.AND P0, PT, R0, 0x17, PT ;  /* 0x000000170000780c */ /* 0x000fda0003f05270 */
[----:B------:R-:W-:Y:S05]  /*4070*/  @!P0 BRA `(.L_x_1626) ;  /* 0x0000000000488947 */ /* 0x000fea0003800000 */
[----:B------:R-:W-:-:S13]  /*4080*/  ISETP.NE.AND P0, PT, R0, 0x18, PT ;  /* 0x000000180000780c */ /* 0x000fda0003f05270 */
[----:B------:R-:W-:Y:S05]  /*4090*/  @P0 BRA `(.L_x_1614) ;  /* 0x0000000400900947 */ /* 0x000fea0003800000 */
[----:B------:R-:W-:Y:S01]  /*40a0*/  LOP3.LUT R6, R4, 0x7fffffff, RZ, 0xc0, !PT ;  /* 0x7fffffff04067812 */ /* 0x000fe200078ec0ff */
[----:B------:R-:W-:Y:S01]  /*40b0*/  BSSY.RECONVERGENT B0, `(.L_x_1627) ;  /* 0x000000b000007945 */ /* 0x000fe20003800200 */
[----:B------:R-:W-:Y:S01]  /*40c0*/  SHF.R.U32.HI R5, RZ, 0x18, R4 ;  /* 0x00000018ff057819 */ /* 0x000fe20000011604 */
[----:B------:R-:W-:Y:S01]  /*40d0*/  IMAD.MOV.U32 R0, RZ, RZ, 0x7f ;  /* 0x0000007fff007424 */ /* 0x000fe200078e00ff */
        /* <DEDUP_REMOVED lines=8> */
.L_x_1628:
[----:B------:R-:W-:Y:S05]  /*4160*/  BSYNC.RECONVERGENT B0 ;  /* 0x0000000000007941 */ /* 0x000fea0003800200 */
.L_x_1627:
[----:B------:R-:W-:-:S05]  /*4170*/  LOP3.LUT R5, R0, 0x80, R5, 0xf8, !PT ;  /* 0x0000008000057812 */ /* 0x000fca00078ef805 */
[----:B------:R0:W-:Y:S01]  /*4180*/  STG.E.U8 desc[UR36][R8.64], R5 ;  /* 0x0000000508007986 */ /* 0x0001e2000c101124 */
[----:B------:R-:W-:Y:S05]  /*4190*/  BRA `(.L_x_1615) ;  /* 0x0000000400e47947 */ /* 0x000fea0003800000 */
.L_x_1626:
        /* <DEDUP_REMOVED lines=14> */
.L_x_1630:
[----:B------:R-:W-:Y:S05]  /*4280*/  BSYNC.RECONVERGENT B0 ;  /* 0x0000000000007941 */ /* 0x000fea0003800200 */
.L_x_1629:
[----:B------:R-:W-:-:S05]  /*4290*/  LOP3.LUT R3, R0, 0x80, R7, 0xf8, !PT ;  /* 0x0000008000037812 */ /* 0x000fca00078ef807 */
[----:B------:R0:W-:Y:S01]  /*42a0*/  STG.E.U8 desc[UR36][R8.64], R3 ;  /* 0x0000000308007986 */ /* 0x0001e2000c101124 */
[----:B------:R-:W-:Y:S05]  /*42b0*/  BRA `(.L_x_1615) ;  /* 0x00000004009c7947 */ /* 0x000fea0003800000 */
.L_x_1625:
[----:B------:R-:W-:-:S05]  /*42c0*/  F2FP.BF16.F32.PACK_AB R4, RZ, R4 ;  /* 0x00000004ff04723e */ /* 0x000fca00000010ff */
[----:B------:R0:W-:Y:S01]  /*42d0*/  STG.E.U16 desc[UR36][R8.64], R4 ;  /* 0x0000000408007986 */ /* 0x0001e2000c101524 */
[----:B------:R-:W-:Y:S05]  /*42e0*/  BRA `(.L_x_1615) ;  /* 0x0000000400907947 */ /* 0x000fea0003800000 */
.L_x_1622:
        /* <DEDUP_REMOVED lines=8> */
[----:B------:R-:W0:Y:S02]  /*4370*/  F2I.FTZ.U32.TRUNC.NTZ R3, R4 ;  /* 0x0000000400037305 */ /* 0x000e24000021f000 */
[----:B0-----:R0:W-:Y:S01]  /*4380*/  STG.E.U16 desc[UR36][R8.64], R3 ;  /* 0x0000000308007986 */ /* 0x0011e2000c101524 */
[----:B------:R-:W-:Y:S05]  /*4390*/  BRA `(.L_x_1615) ;  /* 0x0000000400647947 */ /* 0x000fea0003800000 */
.L_x_1633:
        /* <DEDUP_REMOVED lines=12> */
.L_x_1636:
[----:B------:R-:W-:-:S04]  /*4460*/  SHF.R.U32.HI R0, RZ, 0x14, R4 ;  /* 0x00000014ff007819 */ /* 0x000fc80000011604 */
[----:B------:R-:W-:-:S04]  /*4470*/  LOP3.LUT R3, R0, 0x1, RZ, 0xc0, !PT ;  /* 0x0000000100037812 */ /* 0x000fc800078ec0ff */
[----:B------:R-:W-:-:S04]  /*4480*/  IADD3 R0, PT, PT, R4, 0x487ffff, R3 ;  /* 0x0487ffff04007810 */ /* 0x000fc80007ffe003 */
[----:B------:R-:W-:-:S04]  /*4490*/  SHF.R.U32.HI R0, RZ, 0x14, R0 ;  /* 0x00000014ff007819 */ /* 0x000fc80000011600 */
[----:B------:R-:W-:-:S07]  /*44a0*/  LOP3.LUT R3, R0, 0xff, RZ, 0xc0, !PT ;  /* 0x000000ff00037812 */ /* 0x000fce00078ec0ff */
.L_x_1637:
[----:B------:R-:W-:-:S04]  /*44b0*/  SHF.R.U32.HI R4, RZ, 0x18, R4 ;  /* 0x00000018ff047819 */ /* 0x000fc80000011604 */
[----:B------:R-:W-:-:S04]  /*44c0*/  LOP3.LUT R3, R3, 0x80, R4, 0xf8, !PT ;  /* 0x0000008003037812 */ /* 0x000fc800078ef804 */
[----:B------:R-:W-:-:S07]  /*44d0*/  PRMT R0, R3, 0x7610, R0 ;  /* 0x0000761003007816 */ /* 0x000fce0000000000 */
.L_x_1635:
[----:B------:R-:W-:Y:S05]  /*44e0*/  BSYNC.RECONVERGENT B0 ;  /* 0x0000000000007941 */ /* 0x000fea0003800200 */
.L_x_1634:
[----:B------:R1:W-:Y:S01]  /*44f0*/  STG.E.U8 desc[UR36][R8.64], R0 ;  /* 0x0000000008007986 */ /* 0x0003e2000c101124 */
[----:B------:R-:W-:Y:S05]  /*4500*/  BRA `(.L_x_1615) ;  /* 0x0000000400087947 */ /* 0x000fea0003800000 */
.L_x_1632:
        /* <DEDUP_REMOVED lines=12> */
.L_x_1640:
[----:B------:R-:W-:-:S04]  /*45d0*/  SHF.R.U32.HI R0, RZ, 0x15, R4 ;  /* 0x00000015ff007819 */ /* 0x000fc80000011604 */
[----:B------:R-:W-:-:S04]  /*45e0*/  LOP3.LUT R3, R0, 0x1, RZ, 0xc0, !PT ;  /* 0x0000000100037812 */ /* 0x000fc800078ec0ff */
[----:B------:R-:W-:-:S04]  /*45f0*/  IADD3 R0, PT, PT, R4, 0x88fffff, R3 ;  /* 0x088fffff04007810 */ /* 0x000fc80007ffe003 */
[----:B------:R-:W-:-:S04]  /*4600*/  SHF.R.U32.HI R0, RZ, 0x15, R0 ;  /* 0x00000015ff007819 */ /* 0x000fc80000011600 */
[----:B------:R-:W-:-:S07]  /*4610*/  LOP3.LUT R3, R0, 0xff, RZ, 0xc0, !PT ;  /* 0x000000ff00037812 */ /* 0x000fce00078ec0ff */
.L_x_1641:
[----:B------:R-:W-:-:S04]  /*4620*/  SHF.R.U32.HI R4, RZ, 0x18, R4 ;  /* 0x00000018ff047819 */ /* 0x000fc80000011604 */
[----:B------:R-:W-:-:S04]  /*4630*/  LOP3.LUT R3, R3, 0x80, R4, 0xf8, !PT ;  /* 0x0000008003037812 */ /* 0x000fc800078ef804 */
[----:B------:R-:W-:-:S07]  /*4640*/  PRMT R0, R3, 0x7610, R0 ;  /* 0x0000761003007816 */ /* 0x000fce0000000000 */
.L_x_1639:
[----:B------:R-:W-:Y:S05]  /*4650*/  BSYNC.RECONVERGENT B0 ;  /* 0x0000000000007941 */ /* 0x000fea0003800200 */
.L_x_1638:
[----:B------:R3:W-:Y:S01]  /*4660*/  STG.E.U8 desc[UR36][R8.64], R0 ;  /* 0x0000000008007986 */ /* 0x0007e2000c101124 */
[----:B------:R-:W-:Y:S05]  /*4670*/  BRA `(.L_x_1615) ;  /* 0x0000000000ac7947 */ /* 0x000fea0003800000 */
.L_x_1631:
[----:B------:R-:W-:-:S13]  /*4680*/  ISETP.NE.AND P0, PT, R0, 0x1c, PT ;  /* 0x0000001c0000780c */ /* 0x000fda0003f05270 */
[----:B------:R-:W-:Y:S05]  /*4690*/  @!P0 BRA `(.L_x_1642) ;  /* 0x00000000009c8947 */ /* 0x000fea0003800000 */
[----:B------:R-:W-:-:S13]  /*46a0*/  ISETP.NE.AND P0, PT, R0, 0x1d, PT ;  /* 0x0000001d0000780c */ /* 0x000fda0003f05270 */
[----:B------:R-:W-:Y:S05]  /*46b0*/  @!P0 BRA `(.L_x_1643) ;  /* 0x0000000000888947 */ /* 0x000fea0003800000 */
[----:B------:R-:W-:-:S13]  /*46c0*/  ISETP.NE.AND P0, PT, R0, 0x2c, PT ;  /* 0x0000002c0000780c */ /* 0x000fda0003f05270 */
[----:B------:R-:W-:Y:S05]  /*46d0*/  @!P0 BRA `(.L_x_1644) ;  /* 0x0000000000448947 */ /* 0x000fea0003800000 */
.L_x_1614:
[----:B------:R-:W-:Y:S01]  /*46e0*/  MOV R14, 0x0 ;  /* 0x00000000000e7802 */ /* 0x000fe20000000f00 */
[----:B------:R-:W0:Y:S01]  /*46f0*/  LDCU.64 UR6, c[0x4][0x158] ;  /* 0x01002b00ff0677ac */ /* 0x000e220008000a00 */
[----:B------:R-:W-:Y:S02]  /*4700*/  IMAD.MOV.U32 R8, RZ, RZ, 0x65 ;  /* 0x00000065ff087424 */ /* 0x000fe400078e00ff */
[----:B------:R-:W-:Y:S01]  /*4710*/  IMAD.MOV.U32 R12, RZ, RZ, 0x1 ;  /* 0x00000001ff0c7424 */ /* 0x000fe200078e00ff */
[----:B------:R-:W1:Y:S01]  /*4720*/  LDCU.64 UR8, c[0x4][0x160] ;  /* 0x01002c00ff0877ac */ /* 0x000e620008000a00 */
[----:B------:R-:W3:Y:S01]  /*4730*/  LDC.64 R14, c[0x4][R14] ;  /* 0x010000000e0e7b82 */ /* 0x000ee20000000a00 */
        /* <DEDUP_REMOVED lines=10> */
.L_x_1645:
[----:B------:R-:W-:Y:S05]  /*47e0*/  BRA `(.L_x_1615) ;  /* 0x0000000000507947 */ /* 0x000fea0003800000 */
.L_x_1644:
        /* <DEDUP_REMOVED lines=15> */
.L_x_1643:
[----:B------:R-:W0:Y:S02]  /*48e0*/  F2I.U64.TRUNC R4, R4 ;  /* 0x0000000400047311 */ /* 0x000e24000020d800 */
[----:B0-----:R0:W-:Y:S01]  /*48f0*/  STG.E.64 desc[UR36][R8.64], R4 ;  /* 0x0000000408007986 */ /* 0x0011e2000c101b24 */
[----:B------:R-:W-:Y:S05]  /*4900*/  BRA `(.L_x_1615) ;  /* 0x0000000000087947 */ /* 0x000fea0003800000 */
.L_x_1642:
[----:B------:R-:W0:Y:S02]  /*4910*/  F2I.FTZ.U32.TRUNC.NTZ R3, R4 ;  /* 0x0000000400037305 */ /* 0x000e24000021f000 */
[----:B0-----:R4:W-:Y:S02]  /*4920*/  STG.E desc[UR36][R8.64], R3 ;  /* 0x0000000308007986 */ /* 0x0019e4000c101924 */
.L_x_1615:
[----:B------:R-:W-:-:S13]  /*4930*/  ISETP.GE.AND P0, PT, R25, R17, PT ;  /* 0x000000111900720c */ /* 0x000fda0003f06270 */
[----:B------:R-:W-:Y:S05]  /*4940*/  @P0 BREAK.RELIABLE B6 ;  /* 0x0000000000060942 */ /* 0x000fea0003800100 */
        /* <DEDUP_REMOVED lines=22> */
.L_x_1650:
[----:B------:R-:W0:Y:S02]  /*4ab0*/  F2I.S64.TRUNC R18, R18 ;  /* 0x0000001200127311 */ /* 0x000e24000020d900 */
[----:B0-----:R-:W-:-:S05]  /*4ac0*/  IMAD.MOV.U32 R3, RZ, RZ, R18 ;  /* 0x000000ffff037224 */ /* 0x001fca00078e0012 */
[----:B------:R0:W-:Y:S01]  /*4ad0*/  STG.E.U8 desc[UR36][R8.64], R3 ;  /* 0x0000000308007986 */ /* 0x0001e2000c101124 */
[----:B------:R-:W-:Y:S05]  /*4ae0*/  BRA `(.L_x_1652) ;  /* 0x0000000c00287947 */ /* 0x000fea0003800000 */
.L_x_1649:
        /* <DEDUP_REMOVED lines=9> */
.L_x_1654:
[----:B------:R-:W0:Y:S02]  /*4b80*/  F2I.FTZ.TRUNC.NTZ R3, R18 ;  /* 0x0000001200037305 */ /* 0x000e24000021f100 */
[----:B0-----:R0:W-:Y:S01]  /*4b90*/  STG.E desc[UR36][R8.64], R3 ;  /* 0x0000000308007986 */ /* 0x0011e2000c101924 */
[----:B------:R-:W-:Y:S05]  /*4ba0*/  BRA `(.L_x_1652) ;  /* 0x0000000800f87947 */ /* 0x000fea0003800000 */
.L_x_1653:
[----:B------:R-:W0:Y:S02]  /*4bb0*/  F2I.FTZ.TRUNC.NTZ R3, R18 ;  /* 0x0000001200037305 */ /* 0x000e24000021f100 */
[----:B0-----:R0:W-:Y:S01]  /*4bc0*/  STG.E.U16 desc[UR36][R8.64], R3 ;  /* 0x0000000308007986 */ /* 0x0011e2000c101524 */
[----:B------:R-:W-:Y:S05]  /*4bd0*/  BRA `(.L_x_1652) ;  /* 0x0000000800ec7947 */ /* 0x000fea0003800000 */
.L_x_1648:
        /* <DEDUP_REMOVED lines=8> */
.L_x_1656:
[----:B------:R-:W-:-:S05]  /*4c60*/  F2FP.F16.F32.PACK_AB R18, RZ, R18 ;  /* 0x00000012ff12723e */ /* 0x000fca00000000ff */
[----:B------:R0:W-:Y:S01]  /*4c70*/  STG.E.U16 desc[UR36][R8.64], R18 ;  /* 0x0000001208007986 */ /* 0x0001e2000c101524 */
[----:B------:R-:W-:Y:S05]  /*4c80*/  BRA `(.L_x_1652) ;  /* 0x0000000800c07947 */ /* 0x000fea0003800000 */
.L_x_1655:
        /* <DEDUP_REMOVED lines=9> */
.L_x_1658:
[----:B------:R-:W-:-:S04]  /*4d20*/  F2FP.F16.F32.PACK_AB R3, RZ, R18 ;  /* 0x00000012ff03723e */ /* 0x000fc800000000ff */
[----:B------:R-:W-:-:S05]  /*4d30*/  PRMT R3, R3, 0x5410, RZ ;  /* 0x0000541003037816 */ /* 0x000fca00000000ff */
[----:B------:R0:W-:Y:S01]  /*4d40*/  STG.E desc[UR36][R8.64], R3 ;  /* 0x0000000308007986 */ /* 0x0001e2000c101924 */
[----:B------:R-:W-:Y:S05]  /*4d50*/  BRA `(.L_x_1652) ;  /* 0x00000008008c7947 */ /* 0x000fea0003800000 */
.L_x_1657:
[----:B------:R-:W-:-:S06]  /*4d60*/  FMUL.FTZ R4, R18, 1 ;  /* 0x3f80000012047820 */ /* 0x000fcc0000410000 */
[----:B------:R-:W0:Y:S02]  /*4d70*/  F2F.F64.F32 R4, R4 ;  /* 0x0000000400047310 */ /* 0x000e240000201800 */
[----:B0-----:R0:W-:Y:S01]  /*4d80*/  STG.E.64 desc[UR36][R8.64], R4 ;  /* 0x0000000408007986 */ /* 0x0011e2000c101b24 */
[----:B------:R-:W-:Y:S05]  /*4d90*/  BRA `(.L_x_1652) ;  /* 0x00000008007c7947 */ /* 0x000fea0003800000 */
.L_x_1647:
        /* <DEDUP_REMOVED lines=13> */
.L_x_1662:
        /* <DEDUP_REMOVED lines=16> */
.L_x_1665:
[----:B------:R-:W-:-:S04]  /*4f70*/  SHF.R.U32.HI R18, RZ, 0x18, R18 ;  /* 0x00000018ff127819 */ /* 0x000fc80000011612 */
[----:B------:R-:W-:-:S04]  /*4f80*/  LOP3.LUT R3, R3, 0x80, R18, 0xf8, !PT ;  /* 0x0000008003037812 */ /* 0x000fc800078ef812 */
[----:B------:R-:W-:-:S07]  /*4f90*/  PRMT R4, R3, 0x7610, R4 ;  /* 0x0000761003047816 */ /* 0x000fce0000000004 */
.L_x_1664:
[----:B------:R-:W-:Y:S05]  /*4fa0*/  BSYNC.RECONVERGENT B0 ;  /* 0x0000000000007941 */ /* 0x000fea0003800200 */
.L_x_1663:
[----:B------:R0:W-:Y:S01]  /*4fb0*/  STG.E.U8 desc[UR36][R8.64], R4 ;  /* 0x0000000408007986 */ /* 0x0001e2000c101124 */
[----:B------:R-:W-:Y:S05]  /*4fc0*/  BRA `(.L_x_1652) ;  /* 0x0000000400f07947 */ /* 0x000fea0003800000 */
.L_x_1661:
        /* <DEDUP_REMOVED lines=16> */
.L_x_1668:
[----:B------:R-:W-:-:S04]  /*50d0*/  SHF.R.U32.HI R18, RZ, 0x18, R18 ;  /* 0x00000018ff127819 */ /* 0x000fc80000011612 */
[----:B------:R-:W-:-:S04]  /*50e0*/  LOP3.LUT R3, R3, 0x80, R18, 0xf8, !PT ;  /* 0x0000008003037812 */ /* 0x000fc800078ef812 */
[----:B------:R-:W-:-:S07]  /*50f0*/  PRMT R4, R3, 0x7610, R4 ;  /* 0x0000761003047816 */ /* 0x000fce0000000004 */
.L_x_1667:
[----:B------:R-:W-:Y:S05]  /*5100*/  BSYNC.RECONVERGENT B0 ;  /* 0x0000000000007941 */ /* 0x000fea0003800200 */
.L_x_1666:
[----:B------:R0:W-:Y:S01]  /*5110*/  STG.E.U8 desc[UR36][R8.64], R4 ;  /* 0x0000000408007986 */ /* 0x0001e2000c101124 */
[----:B------:R-:W-:Y:S05]  /*5120*/  BRA `(.L_x_1652) ;  /* 0x0000000400987947 */ /* 0x000fea0003800000 */
.L_x_1660:
[----:B------:R-:W-:-:S13]  /*5130*/  ISETP.NE.AND P0, PT, R0, 0x1c, PT ;  /* 0x0000001c0000780c */ /* 0x000fda0003f05270 */
[----:B------:R-:W-:Y:S05]  /*5140*/  @!P0 BRA `(.L_x_1669) ;  /* 0x0000000000588947 */ /* 0x000fea0003800000 */
[----:B------:R-:W-:-:S13]  /*5150*/  ISETP.NE.AND P0, PT, R0, 0x1d, PT ;  /* 0x0000001d0000780c */ /* 0x000fda0003f05270 */
[----:B------:R-:W-:Y:S05]  /*5160*/  @!P0 BRA `(.L_x_1670) ;  /* 0x0000000000448947 */ /* 0x000fea0003800000 */
[----:B------:R-:W-:-:S13]  /*5170*/  ISETP.NE.AND P0, PT, R0, 0x2c, PT ;  /* 0x0000002c0000780c */ /* 0x000fda0003f05270 */
[----:B------:R-:W-:Y:S05]  /*5180*/  @P0 BRA `(.L_x_1651) ;  /* 0x0000000000a80947 */ /* 0x000fea0003800000 */
        /* <DEDUP_REMOVED lines=15> */
.L_x_1670:
[----:B------:R-:W0:Y:S02]  /*5280*/  F2I.U64.TRUNC R18, R18 ;  /* 0x0000001200127311 */ /* 0x000e24000020d800 */
[----:B0-----:R0:W-:Y:S01]  /*5290*/  STG.E.64 desc[UR36][R8.64], R18 ;  /* 0x0000001208007986 */ /* 0x0011e2000c101b24 */
[----:B------:R-:W-:Y:S05]  /*52a0*/  BRA `(.L_x_1652) ;  /* 0x0000000400387947 */ /* 0x000fea0003800000 */
.L_x_1669:
[----:B------:R-:W0:Y:S02]  /*52b0*/  F2I.FTZ.U32.TRUNC.NTZ R3, R18 ;  /* 0x0000001200037305 */ /* 0x000e24000021f000 */
[----:B0-----:R0:W-:Y:S01]  /*52c0*/  STG.E desc[UR36][R8.64], R3 ;  /* 0x0000000308007986 */ /* 0x0011e2000c101924 */
[----:B------:R-:W-:Y:S05]  /*52d0*/  BRA `(.L_x_1652) ;  /* 0x00000004002c7947 */ /* 0x000fea0003800000 */
.L_x_1659:
        /* <DEDUP_REMOVED lines=10> */
.L_x_1672:
[----:B------:R-:W-:Y:S01]  /*5380*/  FMUL.FTZ R4, R18, 1 ;  /* 0x3f80000012047820 */ /* 0x000fe20000410000 */
[----:B------:R-:W-:-:S05]  /*5390*/  CS2R R6, SRZ ;  /* 0x0000000000067805 */ /* 0x000fca000001ff00 */
[----:B------:R-:W0:Y:S02]  /*53a0*/  F2F.F64.F32 R4, R4 ;  /* 0x0000000400047310 */ /* 0x000e240000201800 */
[----:B0-----:R0:W-:Y:S01]  /*53b0*/  STG.E.128 desc[UR36][R8.64], R4 ;  /* 0x0000000408007986 */ /* 0x0011e2000c101d24 */
[----:B------:R-:W-:Y:S05]  /*53c0*/  BRA `(.L_x_1652) ;  /* 0x0000000000f07947 */ /* 0x000fea0003800000 */
.L_x_1671:
[----:B------:R-:W-:-:S13]  /*53d0*/  ISETP.NE.AND P0, PT, R0, 0xf, PT ;  /* 0x0000000f0000780c */ /* 0x000fda0003f05270 */
[----:B------:R-:W-:Y:S05]  /*53e0*/  @!P0 BRA `(.L_x_1673) ;  /* 0x0000000000e08947 */ /* 0x000fea0003800000 */
[----:B------:R-:W-:-:S13]  /*53f0*/  ISETP.NE.AND P0, PT, R0, 0x17, PT ;  /* 0x000000170000780c */ /* 0x000fda0003f05270 */
[----:B------:R-:W-:Y:S05]  /*5400*/  @!P0 BRA `(.L_x_1674) ;  /* 0x00000000008c8947 */ /* 0x000fea0003800000 */
[----:B------:R-:W-:-:S13]  /*5410*/  ISETP.NE.AND P0, PT, R0, 0x18, PT ;  /* 0x000000180000780c */ /* 0x000fda0003f05270 */
[----:B------:R-:W-:Y:S05]  /*5420*/  @!P0 BRA `(.L_x_1675) ;  /* 0x0000000000448947 */ /* 0x000fea0003800000 */
.L_x_1651:
        /* <DEDUP_REMOVED lines=16> */
.L_x_1676:
[----:B------:R-:W-:Y:S05]  /*5530*/  BRA `(.L_x_1652) ;  /* 0x0000000000947947 */ /* 0x000fea0003800000 */
.L_x_1675:
        /* <DEDUP_REMOVED lines=12> */
.L_x_1678:
[----:B------:R-:W-:Y:S05]  /*5600*/  BSYNC.RECONVERGENT B0 ;  /* 0x0000000000007941 */ /* 0x000fea0003800200 */
.L_x_1677:
[----:B------:R-:W-:-:S05]  /*5610*/  LOP3.LUT R3, R0, 0x80, R5, 0xf8, !PT ;  /* 0x0000008000037812 */ /* 0x000fca00078ef805 */
[----:B------:R4:W-:Y:S01]  /*5620*/  STG.E.U8 desc[UR36][R8.64], R3 ;  /* 0x0000000308007986 */ /* 0x0009e2000c101124 */
[----:B------:R-:W-:Y:S05]  /*5630*/  BRA `(.L_x_1652) ;  /* 0x0000000000547947 */ /* 0x000fea0003800000 */
.L_x_1674:
        /* <DEDUP_REMOVED lines=11> */
.L_x_1680:
[----:B------:R-:W-:Y:S01]  /*56f0*/  IMAD.MOV.U32 R0, RZ, RZ, 0x7f ;  /* 0x0000007fff007424 */ /* 0x000fe200078e00ff */
[----:B------:R-:W-:-:S04]  /*5700*/  ISETP.GT.U32.AND P0, PT, R4, 0x7f800000, PT ;  /* 0x7f8000000400780c */ /* 0x000fc80003f04070 */
[----:B------:R-:W-:-:S09]  /*5710*/  SEL R0, R0, 0x7c, P0 ;  /* 0x0000007c00007807 */ /* 0x000fd20000000000 */
.L_x_1681:
[----:B------:R-:W-:Y:S05]  /*5720*/  BSYNC.RECONVERGENT B0 ;  /* 0x0000000000007941 */ /* 0x000fea0003800200 */
.L_x_1679:
[----:B------:R-:W-:-:S04]  /*5730*/  SHF.R.U32.HI R3, RZ, 0x18, R18 ;  /* 0x00000018ff037819 */ /* 0x000fc80000011612 */
[----:B------:R-:W-:-:S05]  /*5740*/  LOP3.LUT R3, R0, 0x80, R3, 0xf8, !PT ;  /* 0x0000008000037812 */ /* 0x000fca00078ef803 */
[----:B------:R3:W-:Y:S01]  /*5750*/  STG.E.U8 desc[UR36][R8.64], R3 ;  /* 0x0000000308007986 */ /* 0x0007e2000c101124 */
[----:B------:R-:W-:Y:S05]  /*5760*/  BRA `(.L_x_1652) ;  /* 0x0000000000087947 */ /* 0x000fea0003800000 */
.L_x_1673:
[----:B------:R-:W-:-:S05]  /*5770*/  F2FP.BF16.F32.PACK_AB R18, RZ, R18 ;  /* 0x00000012ff12723e */ /* 0x000fca00000010ff */
[----:B------:R0:W-:Y:S02]  /*5780*/  STG.E.U16 desc[UR36][R8.64], R18 ;  /* 0x0000001208007986 */ /* 0x0001e4000c101524 */
.L_x_1652:
[----:B------:R-:W-:-:S07]  /*5790*/  VIADD R25, R25, 0x80 ;  /* 0x0000008019197836 */ /* 0x000fce0000000000 */
.L_x_1609:
[----:B------:R-:W-:-:S13]  /*57a0*/  ISETP.GE.AND P0, PT, R25, R17, PT ;  /* 0x000000111900720c */ /* 0x000fda0003f06270 */
[----:B------:R-:W-:Y:S05]  /*57b0*/  @P0 BREAK.RELIABLE B6 ;  /* 0x0000000000060942 */ /* 0x000fea0003800100 */
[----:B------:R-:W-:Y:S05]  /*57c0*/  @P0 BRA `(.L_x_1646) ;  /* 0x0000000c00940947 */ /* 0x000fea0003800000 */
[----:B------:R-:W-:Y:S05]  /*57d0*/  BSYNC.RELIABLE B6 ;  /* 0x0000000000067941 */ /* 0x000fea0003800100 */
.L_x_1608:
        /* <DEDUP_REMOVED lines=21> */
.L_x_1685:
[----:B------:R-:W0:Y:S02]  /*5930*/  F2I.S64.TRUNC R22, R22 ;  /* 0x0000001600167311 */ /* 0x000e24000020d900 */
[----:B0-----:R-:W-:-:S05]  /*5940*/  IMAD.MOV.U32 R3, RZ, RZ, R22 ;  /* 0x000000ffff037224 */ /* 0x001fca00078e0016 */
[----:B------:R0:W-:Y:S01]  /*5950*/  STG.E.U8 desc[UR36][R8.64], R3 ;  /* 0x0000000308007986 */ /* 0x0001e2000c101124 */
[----:B------:R-:W-:Y:S05]  /*5960*/  BRA `(.L_x_1687) ;  /* 0x0000000c00287947 */ /* 0x000fea0003800000 */
.L_x_1684:
        /* <DEDUP_REMOVED lines=9> */
.L_x_1689:
[----:B------:R-:W0:Y:S02]  /*5a00*/  F2I.FTZ.TRUNC.NTZ R3, R22 ;  /* 0x0000001600037305 */ /* 0x000e24000021f100 */
[----:B0-----:R0:W-:Y:S01]  /*5a10*/  STG.E desc[UR36][R8.64], R3 ;  /* 0x0000000308007986 */ /* 0x0011e2000c101924 */
[----:B------:R-:W-:Y:S05]  /*5a20*/  BRA `(.L_x_1687) ;  /* 0x0000000800f87947 */ /* 0x000fea0003800000 */
.L_x_1688:
[----:B------:R-:W0:Y:S02]  /*5a30*/  F2I.FTZ.TRUNC.NTZ R3, R22 ;  /* 0x0000001600037305 */ /* 0x000e24000021f100 */
[----:B0-----:R0:W-:Y:S01]  /*5a40*/  STG.E.U16 desc[UR36][R8.64], R3 ;  /* 0x0000000308007986 */ /* 0x0011e2000c101524 */
[----:B------:R-:W-:Y:S05]  /*5a50*/  BRA `(.L_x_1687) ;  /* 0x0000000800ec7947 */ /* 0x000fea0003800000 */
.L_x_1683:
        /* <DEDUP_REMOVED lines=8> */
.L_x_1691:
[----:B------:R-:W-:-:S05]  /*5ae0*/  F2FP.F16.F32.PACK_AB R22, RZ, R22 ;  /* 0x00000016ff16723e */ /* 0x000fca00000000ff */
[----:B------:R0:W-:Y:S01]  /*5af0*/  STG.E.U16 desc[UR36][R8.64], R22 ;  /* 0x0000001608007986 */ /* 0x0001e2000c101524 */
[----:B------:R-:W-:Y:S05]  /*5b00*/  BRA `(.L_x_1687) ;  /* 0x0000000800c07947 */ /* 0x000fea0003800000 */
.L_x_1690:
        /* <DEDUP_REMOVED lines=9> */
.L_x_1693:
[----:B------:R-:W-:-:S04]  /*5ba0*/  F2FP.F16.F32.PACK_AB R3, RZ, R22 ;  /* 0x00000016ff03723e */ /* 0x000fc800000000ff */
[----:B------:R-:W-:-:S05]  /*5bb0*/  PRMT R3, R3, 0x5410, RZ ;  /* 0x0000541003037816 */ /* 0x000fca00000000ff */
[----:B------:R0:W-:Y:S01]  /*5bc0*/  STG.E desc[UR36][R8.64], R3 ;  /* 0x0000000308007986 */ /* 0x0001e2000c101924 */
[----:B------:R-:W-:Y:S05]  /*5bd0*/  BRA `(.L_x_1687) ;  /* 0x00000008008c7947 */ /* 0x000fea0003800000 */
.L_x_1692:
[----:B------:R-:W-:-:S06]  /*5be0*/  FMUL.FTZ R4, R22, 1 ;  /* 0x3f80000016047820 */ /* 0x000fcc0000410000 */
[----:B------:R-:W0:Y:S02]  /*5bf0*/  F2F.F64.F32 R4, R4 ;  /* 0x0000000400047310 */ /* 0x000e240000201800 */
[----:B0-----:R0:W-:Y:S01]  /*5c00*/  STG.E.64 desc[UR36][R8.64], R4 ;  /* 0x0000000408007986 */ /* 0x0011e2000c101b24 */
[----:B------:R-:W-:Y:S05]  /*5c10*/  BRA `(.L_x_1687) ;  /* 0x00000008007c7947 */ /* 0x000fea0003800000 */
.L_x_1682:
        /* <DEDUP_REMOVED lines=13> */
.L_x_1697:
        /* <DEDUP_REMOVED lines=16> */
.L_x_1700:
[----:B------:R-:W-:-:S04]  /*5df0*/  SHF.R.U32.HI R22, RZ, 0x18, R22 ;  /* 0x00000018ff167819 */ /* 0x000fc80000011616 */
[----:B------:R-:W-:-:S04]  /*5e00*/  LOP3.LUT R3, R3, 0x80, R22, 0xf8, !PT ;  /* 0x0000008003037812 */ /* 0x000fc800078ef816 */
[----:B------:R-:W-:-:S07]  /*5e10*/  PRMT R4, R3, 0x7610, R4 ;  /* 0x0000761003047816 */ /* 0x000fce0000000004 */
.L_x_1699:
[----:B------:R-:W-:Y:S05]  /*5e20*/  BSYNC.RECONVERGENT B0 ;  /* 0x0000000000007941 */ /* 0x000fea0003800200 */
.L_x_1698:
[----:B------:R0:W-:Y:S01]  /*5e30*/  STG.E.U8 desc[UR36][R8.64], R4 ;  /* 0x0000000408007986 */ /* 0x0001e2000c101124 */
[----:B------:R-:W-:Y:S05]  /*5e40*/  BRA `(.L_x_1687) ;  /* 0x0000000400f07947 */ /* 0x000fea0003800000 */
.L_x_1696:
        /* <DEDUP_REMOVED lines=16> */
.L_x_1703:
[----:B------:R-:W-:-:S04]  /*5f50*/  SHF.R.U32.HI R22, RZ, 0x18, R22 ;  /* 0x00000018ff167819 */ /* 0x000fc80000011616 */
[----:B------:R-:W-:-:S04]  /*5f60*/  LOP3.LUT R3, R3, 0x80, R22, 0xf8, !PT ;  /* 0x0000008003037812 */ /* 0x000fc800078ef816 */
[----:B------:R-:W-:-:S07]  /*5f70*/  PRMT R4, R3, 0x7610, R4 ;  /* 0x0000761003047816 */ /* 0x000fce0000000004 */
.L_x_1702:
[----:B------:R-:W-:Y:S05]  /*5f80*/  BSYNC.RECONVERGENT B0 ;  /* 0x0000000000007941 */ /* 0x000fea0003800200 */
.L_x_1701:
[----:B------:R0:W-:Y:S01]  /*5f90*/  STG.E.U8 desc[UR36][R8.64], R4 ;  /* 0x0000000408007986 */ /* 0x0001e2000c101124 */
[----:B------:R-:W-:Y:S05]  /*5fa0*/  BRA `(.L_x_1687) ;  /* 0x0000000400987947 */ /* 0x000fea0003800000 */
.L_x_1695:
        /* <DEDUP_REMOVED lines=21> */
.L_x_1705:
[----:B------:R-:W0:Y:S02]  /*6100*/  F2I.U64.TRUNC R22, R22 ;  /* 0x0000001600167311 */ /* 0x000e24000020d800 */
[----:B0-----:R0:W-:Y:S01]  /*6110*/  STG.E.64 desc[UR36][R8.64], R22 ;  /* 0x0000001608007986 */ /* 0x0011e2000c101b24 */
[----:B------:R-:W-:Y:S05]  /*6120*/  BRA `(.L_x_1687) ;  /* 0x0000000400387947 */ /* 0x000fea0003800000 */
.L_x_1704:
[----:B------:R-:W0:Y:S02]  /*6130*/  F2I.FTZ.U32.TRUNC.NTZ R3, R22 ;  /* 0x0000001600037305 */ /* 0x000e24000021f000 */
[----:B0-----:R0:W-:Y:S01]  /*6140*/  STG.E desc[UR36][R8.64], R3 ;  /* 0x0000000308007986 */ /* 0x0011e2000c101924 */
[----:B------:R-:W-:Y:S05]  /*6150*/  BRA `(.L_x_1687) ;  /* 0x00000004002c7947 */ /* 0x000fea0003800000 */
.L_x_1694:
        /* <DEDUP_REMOVED lines=10> */
.L_x_1707:
[----:B------:R-:W-:Y:S01]  /*6200*/  FMUL.FTZ R4, R22, 1 ;  /* 0x3f80000016047820 */ /* 0x000fe20000410000 */
[----:B------:R-:W-:-:S05]  /*6210*/  CS2R R6, SRZ ;  /* 0x0000000000067805 */ /* 0x000fca000001ff00 */
[----:B------:R-:W0:Y:S02]  /*6220*/  F2F.F64.F32 R4, R4 ;  /* 0x0000000400047310 */ /* 0x000e240000201800 */
[----:B0-----:R0:W-:Y:S01]  /*6230*/  STG.E.128 desc[UR36][R8.64], R4 ;  /* 0x0000000408007986 */ /* 0x0011e2000c101d24 */
[----:B------:R-:W-:Y:S05]  /*6240*/  BRA `(.L_x_1687) ;  /* 0x0000000000f07947 */ /* 0x000fea0003800000 */
.L_x_1706:
[----:B------:R-:W-:-:S13]  /*6250*/  ISETP.NE.AND P0, PT, R0, 0xf, PT ;  /* 0x0000000f0000780c */ /* 0x000fda0003f05270 */
[----:B------:R-:W-:Y:S05]  /*6260*/  @!P0 BRA `(.L_x_1708) ;  /* 0x0000000000e08947 */ /* 0x000fea0003800000 */
[----:B------:R-:W-:-:S13]  /*6270*/  ISETP.NE.AND P0, PT, R0, 0x17, PT ;  /* 0x000000170000780c */ /* 0x000fda0003f05270 */
[----:B------:R-:W-:Y:S05]  /*6280*/  @!P0 BRA `(.L_x_1709) ;  /* 0x00000000008c8947 */ /* 0x000fea0003800000 */
[----:B------:R-:W-:-:S13]  /*6290*/  ISETP.NE.AND P0, PT, R0, 0x18, PT ;  /* 0x000000180000780c */ /* 0x000fda0003f05270 */
[----:B------:R-:W-:Y:S05]  /*62a0*/  @!P0 BRA `(.L_x_1710) ;  /* 0x0000000000448947 */ /* 0x000fea0003800000 */
.L_x_1686:
        /* <DEDUP_REMOVED lines=16> */
.L_x_1711:
[----:B------:R-:W-:Y:S05]  /*63b0*/  BRA `(.L_x_1687) ;  /* 0x0000000000947947 */ /* 0x000fea0003800000 */
.L_x_1710:
        /* <DEDUP_REMOVED lines=12> */
.L_x_1713:
[----:B------:R-:W-:Y:S05]  /*6480*/  BSYNC.RECONVERGENT B0 ;  /* 0x0000000000007941 */ /* 0x000fea0003800200 */
.L_x_1712:
[----:B------:R-:W-:-:S05]  /*6490*/  LOP3.LUT R3, R0, 0x80, R5, 0xf8, !PT ;  /* 0x0000008000037812 */ /* 0x000fca00078ef805 */
[----:B------:R1:W-:Y:S01]  /*64a0*/  STG.E.U8 desc[UR36][R8.64], R3 ;  /* 0x0000000308007986 */ /* 0x0003e2000c101124 */
[----:B------:R-:W-:Y:S05]  /*64b0*/  BRA `(.L_x_1687) ;  /* 0x0000000000547947 */ /* 0x000fea0003800000 */
.L_x_1709:
        /* <DEDUP_REMOVED lines=11> */
.L_x_1715:
[----:B------:R-:W-:Y:S01]  /*6570*/  IMAD.MOV.U32 R0, RZ, RZ, 0x7f ;  /* 0x0000007fff007424 */ /* 0x000fe200078e00ff */
[----:B------:R-:W-:-:S04]  /*6580*/  ISETP.GT.U32.AND P0, PT, R4, 0x7f800000, PT ;  /* 0x7f8000000400780c */ /* 0x000fc80003f04070 */
[----:B------:R-:W-:-:S09]  /*6590*/  SEL R0, R0, 0x7c, P0 ;  /* 0x0000007c00007807 */ /* 0x000fd20000000000 */
.L_x_1716:
[----:B------:R-:W-:Y:S05]  /*65a0*/  BSYNC.RECONVERGENT B0 ;  /* 0x0000000000007941 */ /* 0x000fea0003800200 */
.L_x_1714:
[----:B------:R-:W-:-:S04]  /*65b0*/  SHF.R.U32.HI R3, RZ, 0x18, R22 ;  /* 0x00000018ff037819 */ /* 0x000fc80000011616 */
[----:B------:R-:W-:-:S05]  /*65c0*/  LOP3.LUT R3, R0, 0x80, R3, 0xf8, !PT ;  /* 0x0000008000037812 */ /* 0x000fca00078ef803 */
[----:B------:R3:W-:Y:S01]  /*65d0*/  STG.E.U8 desc[UR36][R8.64], R3 ;  /* 0x0000000308007986 */ /* 0x0007e2000c101124 */
[----:B------:R-:W-:Y:S05]  /*65e0*/  BRA `(.L_x_1687) ;  /* 0x0000000000087947 */ /* 0x000fea0003800000 */
.L_x_1708:
[----:B------:R-:W-:-:S05]  /*65f0*/  F2FP.BF16.F32.PACK_AB R22, RZ, R22 ;  /* 0x00000016ff16723e */ /* 0x000fca00000010ff */
[----:B------:R0:W-:Y:S02]  /*6600*/  STG.E.U16 desc[UR36][R8.64], R22 ;  /* 0x0000001608007986 */ /* 0x0001e4000c101524 */
.L_x_1687:
[----:B------:R-:W-:-:S07]  /*6610*/  VIADD R25, R25, 0x80 ;  /* 0x0000008019197836 */ /* 0x000fce0000000000 */
.L_x_1646:
[----:B------:R-:W-:Y:S05]  /*6620*/  BSYNC.RECONVERGENT B7 ;  /* 0x0000000000077941 */ /* 0x000fea0003800200 */
.L_x_1607:
[----:B------:R-:W-:-:S13]  /*6630*/  ISETP.GE.AND P0, PT, R25, R17, PT ;  /* 0x000000111900720c */ /* 0x000fda0003f06270 */
[----:B------:R-:W-:Y:S05]  /*6640*/  @P0 EXIT ;  /* 0x000000000000094d */ /* 0x000fea0003800000 */
[----:B0---4-:R-:W0:Y:S01]  /*6650*/  LDC.64 R4, c[0x0][0x388] ;  /* 0x0000e200ff047b82 */ /* 0x011e220000000a00 */
[----:B------:R-:W4:Y:S01]  /*6660*/  LDCU UR4, c[0x0][0x3a8] ;  /* 0x00007500ff0477ac */ /* 0x000f220008000800 */
[----:B-1-3--:R-:W-:Y:S01]  /*6670*/  PRMT R0, R16, 0x9910, RZ ;  /* 0x0000991010007816 */ /* 0x00afe200000000ff */
        /* <DEDUP_REMOVED lines=14> */
[----:B--2---:R-:W0:Y:S02]  /*6760*/  F2I.FTZ.TRUNC.NTZ R5, R24 ;  /* 0x0000001800057305 */ /* 0x004e24000021f100 */
[----:B0-----:R-:W-:Y:S01]  /*6770*/  STG.E.U8 desc[UR36][R2.64], R5 ;  /* 0x0000000502007986 */ /* 0x001fe2000c101124 */
[----:B------:R-:W-:Y:S05]  /*6780*/  EXIT ;  /* 0x000000000000794d */ /* 0x000fea0003800000 */
.L_x_1720:
[----:B--2---:R-:W0:Y:S02]  /*6790*/  F2I.S64.TRUNC R24, R24 ;  /* 0x0000001800187311 */ /* 0x004e24000020d900 */
[----:B0-----:R-:W-:-:S05]  /*67a0*/  IMAD.MOV.U32 R5, RZ, RZ, R24 ;  /* 0x000000ffff057224 */ /* 0x001fca00078e0018 */
[----:B------:R-:W-:Y:S01]  /*67b0*/  STG.E.U8 desc[UR36][R2.64], R5 ;  /* 0x0000000502007986 */ /* 0x000fe2000c101124 */
[----:B------:R-:W-:Y:S05]  /*67c0*/  EXIT ;  /* 0x000000000000794d */ /* 0x000fea0003800000 */
.L_x_1719:
[----:B------:R-:W-:-:S13]  /*67d0*/  ISETP.NE.AND P0, PT, R0, 0x2, PT ;  /* 0x000000020000780c */ /* 0x000fda0003f05270 */
[----:B------:R-:W-:Y:S05]  /*67e0*/  @!P0 BRA `(.L_x_1722) ;  /* 0x0000000000288947 */ /* 0x000fea0003800000 */
[----:B------:R-:W-:-:S13]  /*67f0*/  ISETP.NE.AND P0, PT, R0, 0x3, PT ;  /* 0x000000030000780c */ /* 0x000fda0003f05270 */
[----:B------:R-:W-:Y:S05]  /*6800*/  @!P0 BRA `(.L_x_1723) ;  /* 0x0000000000148947 */ /* 0x000fea0003800000 */
[----:B------:R-:W-:-:S13]  /*6810*/  ISETP.NE.AND P0, PT, R0, 0x4, PT ;  /* 0x000000040000780c */ /* 0x000fda0003f05270 */
[----:B------:R-:W-:Y:S05]  /*6820*/  @P0 BRA `(.L_x_1721) ;  /* 0x0000000800380947 */ /* 0x000fea0003800000 */
[----:B--2---:R-:W0:Y:S02]  /*6830*/  F2I.S64.TRUNC R24, R24 ;  /* 0x0000001800187311 */ /* 0x004e24000020d900 */
[----:B0-----:R-:W-:Y:S01]  /*6840*/  STG.E.64 desc[UR36][R2.64], R24 ;  /* 0x0000001802007986 */ /* 0x001fe2000c101b24 */
[----:B------:R-:W-:Y:S05]  /*6850*/  EXIT ;  /* 0x000000000000794d */ /* 0x000fea0003800000 */
.L_x_1723:
[----:B--2---:R-:W0:Y:S02]  /*6860*/  F2I.FTZ.TRUNC.NTZ R5, R24 ;  /* 0x0000001800057305 */ /* 0x004e24000021f100 */
[----:B0-----:R-:W-:Y:S01]  /*6870*/  STG.E desc[UR36][R2.64], R5 ;  /* 0x0000000502007986 */ /* 0x001fe2000c101924 */
[----:B------:R-:W-:Y:S05]  /*6880*/  EXIT ;  /* 0x000000000000794d */ /* 0x000fea0003800000 */
.L_x_1722:
[----:B--2---:R-:W0:Y:S02]  /*6890*/  F2I.FTZ.TRUNC.NTZ R5, R24 ;  /* 0x0000001800057305 */ /* 0x004e24000021f100 */
[----:B0-----:R-:W-:Y:S01]  /*68a0*/  STG.E.U16 desc[UR36][R2.64], R5 ;  /* 0x0000000502007986 */ /* 0x001fe2000c101524 */
[----:B------:R-:W-:Y:S05]  /*68b0*/  EXIT ;  /* 0x000000000000794d */ /* 0x000fea0003800000 */
.L_x_1718:
[----:B------:R-:W-:-:S13]  /*68c0*/  ISETP.GT.AND P0, PT, R0, 0x6, PT ;  /* 0x000000060000780c */ /* 0x000fda0003f04270 */
[----:B------:R-:W-:Y:S05]  /*68d0*/  @P0 BRA `(.L_x_1724) ;  /* 0x0000000000240947 */ /* 0x000fea0003800000 */
[----:B------:R-:W-:-:S13]  /*68e0*/  ISETP.NE.AND P0, PT, R0, 0x5, PT ;  /* 0x000000050000780c */ /* 0x000fda0003f05270 */
[----:B------:R-:W-:Y:S05]  /*68f0*/  @!P0 BRA `(.L_x_1725) ;  /* 0x0000000000108947 */ /* 0x000fea0003800000 */
[----:B------:R-:W-:-:S13]  /*6900*/  ISETP.NE.AND P0, PT, R0, 0x6, PT ;  /* 0x000000060000780c */ /* 0x000fda0003f05270 */
[----:B------:R-:W-:Y:S05]  /*6910*/  @P0 BRA `(.L_x_1721) ;  /* 0x0000000400fc0947 */ /* 0x000fea0003800000 */
[----:B--2---:R-:W-:Y:S01]  /*6920*/  STG.E desc[UR36][R2.64], R24 ;  /* 0x0000001802007986 */ /* 0x004fe2000c101924 */
[----:B------:R-:W-:Y:S05]  /*6930*/  EXIT ;  /* 0x000000000000794d */ /* 0x000fea0003800000 */
.L_x_1725:
[----:B--2---:R-:W-:-:S05]  /*6940*/  F2FP.F16.F32.PACK_AB R24, RZ, R24 ;  /* 0x00000018ff18723e */ /* 0x004fca00000000ff */
[----:B------:R-:W-:Y:S01]  /*6950*/  STG.E.U16 desc[UR36][R2.64], R24 ;  /* 0x0000001802007986 */ /* 0x000fe2000c101524 */
[----:B------:R-:W-:Y:S05]  /*6960*/  EXIT ;  /* 0x000000000000794d */ /* 0x000fea0003800000 */
.L_x_1724:
[----:B------:R-:W-:-:S13]  /*6970*/  ISETP.NE.AND P0, PT, R0, 0x7, PT ;  /* 0x000000070000780c */ /* 0x000fda0003f05270 */
[----:B------:R-:W-:Y:S05]  /*6980*/  @!P0 BRA `(.L_x_1726) ;  /* 0x00000000002c8947 */ /* 0x000fea0003800000 */
[----:B------:R-:W-:-:S13]  /*6990*/  ISETP.NE.AND P0, PT, R0, 0x8, PT ;  /* 0x000000080000780c */ /* 0x000fda0003f05270 */
[----:B------:R-:W-:Y:S05]  /*69a0*/  @!P0 BRA `(.L_x_1727) ;  /* 0x0000000000148947 */ /* 0x000fea0003800000 */
[----:B------:R-:W-:-:S13]  /*69b0*/  ISETP.NE.AND P0, PT, R0, 0x9, PT ;  /* 0x000000090000780c */ /* 0x000fda0003f05270 */
[----:B------:R-:W-:Y:S05]  /*69c0*/  @P0 BRA `(.L_x_1721) ;  /* 0x0000000400d00947 */ /* 0x000fea0003800000 */
[----:B------:R-:W-:-:S05]  /*69d0*/  IMAD.MOV.U32 R25, RZ, RZ, RZ ;  /* 0x000000ffff197224 */ /* 0x000fca00078e00ff */
[----:B--2---:R-:W-:Y:S01]  /*69e0*/  STG.E.64 desc[UR36][R2.64], R24 ;  /* 0x0000001802007986 */ /* 0x004fe2000c101b24 */
[----:B------:R-:W-:Y:S05]  /*69f0*/  EXIT ;  /* 0x000000000000794d */ /* 0x000fea0003800000 */
.L_x_1727:
[----:B--2---:R-:W-:-:S04]  /*6a00*/  F2FP.F16.F32.PACK_AB R5, RZ, R24 ;  /* 0x00000018ff05723e */ /* 0x004fc800000000ff */
[----:B------:R-:W-:-:S05]  /*6a10*/  PRMT R5, R5, 0x5410, RZ ;  /* 0x0000541005057816 */ /* 0x000fca00000000ff */
[----:B------:R-:W-:Y:S01]  /*6a20*/  STG.E desc[UR36][R2.64], R5 ;  /* 0x0000000502007986 */ /* 0x000fe2000c101924 */
[----:B------:R-:W-:Y:S05]  /*6a30*/  EXIT ;  /* 0x000000000000794d */ /* 0x000fea0003800000 */
.L_x_1726:
[----:B--2---:R-:W-:-:S06]  /*6a40*/  FMUL.FTZ R4, R24, 1 ;  /* 0x3f80000018047820 */ /* 0x004fcc0000410000 */
[----:B------:R-:W0:Y:S02]  /*6a50*/  F2F.F64.F32 R4, R4 ;  /* 0x0000000400047310 */ /* 0x000e240000201800 */
[----:B0-----:R-:W-:Y:S01]  /*6a60*/  STG.E.64 desc[UR36][R2.64], R4 ;  /* 0x0000000402007986 */ /* 0x001fe2000c101b24 */
[----:B------:R-:W-:Y:S05]  /*6a70*/  EXIT ;  /* 0x000000000000794d */ /* 0x000fea0003800000 */
.L_x_1717:
        /* <DEDUP_REMOVED lines=10> */
[----:B--2---:R-:W0:Y:S02]  /*6b20*/  F2I.FTZ.U32.TRUNC.NTZ R5, R24 ;  /* 0x0000001800057305 */ /* 0x004e24000021f000 */
[----:B0-----:R-:W-:Y:S01]  /*6b30*/  STG.E.U16 desc[UR36][R2.64], R5 ;  /* 0x0000000502007986 */ /* 0x001fe2000c101524 */
[----:B------:R-:W-:Y:S05]  /*6b40*/  EXIT ;  /* 0x000000000000794d */ /* 0x000fea0003800000 */
.L_x_1731:
[----:B--2---:R-:W-:Y:S01]  /*6b50*/  LOP3.LUT R4, R24, 0x7fffffff, RZ, 0xc0, !PT ;  /* 0x7fffffff18047812 */ /* 0x004fe200078ec0ff */
        /* <DEDUP_REMOVED lines=15> */
.L_x_1734:
[----:B------:R-:W-:-:S04]  /*6c50*/  SHF.R.U32.HI R24, RZ, 0x18, R24 ;  /* 0x00000018ff187819 */ /* 0x000fc80000011618 */
[----:B------:R-:W-:-:S04]  /*6c60*/  LOP3.LUT R5, R5, 0x80, R24, 0xf8, !PT ;  /* 0x0000008005057812 */ /* 0x000fc800078ef818 */
[----:B------:R-:W-:-:S07]  /*6c70*/  PRMT R0, R5, 0x7610, R0 ;  /* 0x0000761005007816 */ /* 0x000fce0000000000 */
.L_x_1733:
[----:B------:R-:W-:Y:S05]  /*6c80*/  BSYNC.RECONVERGENT B0 ;  /* 0x0000000000007941 */ /* 0x000fea0003800200 */
.L_x_1732:
[----:B------:R-:W-:Y:S01]  /*6c90*/  STG.E.U8 desc[UR36][R2.64], R0 ;  /* 0x0000000002007986 */ /* 0x000fe2000c101124 */
[----:B------:R-:W-:Y:S05]  /*6ca0*/  EXIT ;  /* 0x000000000000794d */ /* 0x000fea0003800000 */
.L_x_1730:
        /* <DEDUP_REMOVED lines=16> */
.L_x_1737:
[----:B------:R-:W-:-:S04]  /*6db0*/  SHF.R.U32.HI R24, RZ, 0x18, R24 ;  /* 0x00000018ff187819 */ /* 0x000fc80000011618 */
[----:B------:R-:W-:-:S04]  /*6dc0*/  LOP3.LUT R5, R5, 0x80, R24, 0xf8, !PT ;  /* 0x0000008005057812 */ /* 0x000fc800078ef818 */
[----:B------:R-:W-:-:S07]  /*6dd0*/  PRMT R0, R5, 0x7610, R0 ;  /* 0x0000761005007816 */ /* 0x000fce0000000000 */
.L_x_1736:
[----:B------:R-:W-:Y:S05]  /*6de0*/  BSYNC.RECONVERGENT B0 ;  /* 0x0000000000007941 */ /* 0x000fea0003800200 */
.L_x_1735:
[----:B------:R-:W-:Y:S01]  /*6df0*/  STG.E.U8 desc[UR36][R2.64], R0 ;  /* 0x0000000002007986 */ /* 0x000fe2000c101124 */
[----:B------:R-:W-:Y:S05]  /*6e00*/  EXIT ;  /* 0x000000000000794d */ /* 0x000fea0003800000 */
.L_x_1729:
[----:B------:R-:W-:-:S13]  /*6e10*/  ISETP.NE.AND P0, PT, R0, 0x1c, PT ;  /* 0x0000001c0000780c */ /* 0x000fda0003f05270 */
[----:B------:R-:W-:Y:S05]  /*6e20*/  @!P0 BRA `(.L_x_1738) ;  /* 0x0000000000588947 */ /* 0x000fea0003800000 */
[----:B------:R-:W-:-:S13]  /*6e30*/  ISETP.NE.AND P0, PT, R0, 0x1d, PT ;  /* 0x0000001d0000780c */ /* 0x000fda0003f05270 */
[----:B------:R-:W-:Y:S05]  /*6e40*/  @!P0 BRA `(.L_x_1739) ;  /* 0x0000000000448947 */ /* 0x000fea0003800000 */
[----:B------:R-:W-:-:S13]  /*6e50*/  ISETP.NE.AND P0, PT, R0, 0x2c, PT ;  /* 0x0000002c0000780c */ /* 0x000fda0003f05270 */
[----:B------:R-:W-:Y:S05]  /*6e60*/  @P0 BRA `(.L_x_1721) ;  /* 0x0000000000a80947 */ /* 0x000fea0003800000 */
[----:B--2---:R-:W-:-:S04]  /*6e70*/  SHF.R.U32.HI R4, RZ, 0x17, R24 ;  /* 0x00000017ff047819 */ /* 0x004fc80000011618 */
        /* <DEDUP_REMOVED lines=14> */
.L_x_1739:
[----:B--2---:R-:W0:Y:S02]  /*6f60*/  F2I.U64.TRUNC R24, R24 ;  /* 0x0000001800187311 */ /* 0x004e24000020d800 */
[----:B0-----:R-:W-:Y:S01]  /*6f70*/  STG.E.64 desc[UR36][R2.64], R24 ;  /* 0x0000001802007986 */ /* 0x001fe2000c101b24 */
[----:B------:R-:W-:Y:S05]  /*6f80*/  EXIT ;  /* 0x000000000000794d */ /* 0x000fea0003800000 */
.L_x_1738:
[----:B--2---:R-:W0:Y:S02]  /*6f90*/  F2I.FTZ.U32.TRUNC.NTZ R5, R24 ;  /* 0x0000001800057305 */ /* 0x004e24000021f000 */
[----:B0-----:R-:W-:Y:S01]  /*6fa0*/  STG.E desc[UR36][R2.64], R5 ;  /* 0x0000000502007986 */ /* 0x001fe2000c101924 */
[----:B------:R-:W-:Y:S05]  /*6fb0*/  EXIT ;  /* 0x000000000000794d */ /* 0x000fea0003800000 */
.L_x_1728:
[----:B------:R-:W-:-:S13]  /*6fc0*/  ISETP.GT.AND P0, PT, R0, 0xe, PT ;  /* 0x0000000e0000780c */ /* 0x000fda0003f04270 */
[----:B------:R-:W-:Y:S05]  /*6fd0*/  @P0 BRA `(.L_x_1740) ;  /* 0x0000000000340947 */ /* 0x000fea0003800000 */
[----:B------:R-:W-:-:S13]  /*6fe0*/  ISETP.NE.AND P0, PT, R0, 0xa, PT ;  /* 0x0000000a0000780c */ /* 0x000fda0003f05270 */
[----:B------:R-:W-:Y:S05]  /*6ff0*/  @!P0 BRA `(.L_x_1741) ;  /* 0x0000000000188947 */ /* 0x000fea0003800000 */
[----:B------:R-:W-:-:S13]  /*7000*/  ISETP.NE.AND P0, PT, R0, 0xb, PT ;  /* 0x0000000b0000780c */ /* 0x000fda0003f05270 */
[----:B------:R-:W-:Y:S05]  /*7010*/  @P0 BRA `(.L_x_1721) ;  /* 0x00000000003c0947 */ /* 0x000fea0003800000 */
[----:B--2---:R-:W-:-:S04]  /*7020*/  FSETP.NEU.FTZ.AND P0, PT, R24, RZ, PT ;  /* 0x000000ff1800720b */ /* 0x004fc80003f1d000 */
[----:B------:R-:W-:-:S05]  /*7030*/  SEL R5, RZ, 0x1, !P0 ;  /* 0x00000001ff057807 */ /* 0x000fca0004000000 */
[----:B------:R-:W-:Y:S01]  /*7040*/  STG.E.U8 desc[UR36][R2.64], R5 ;  /* 0x0000000502007986 */ /* 0x000fe2000c101124 */
[----:B------:R-:W-:Y:S05]  /*7050*/  EXIT ;  /* 0x000000000000794d */ /* 0x000fea0003800000 */
.L_x_1741:
[----:B--2---:R-:W-:Y:S01]  /*7060*/  FMUL.FTZ R4, R24, 1 ;  /* 0x3f80000018047820 */ /* 0x004fe20000410000 */
[----:B------:R-:W-:-:S05]  /*7070*/  CS2R R6, SRZ ;  /* 0x0000000000067805 */ /* 0x000fca000001ff00 */
[----:B------:R-:W0:Y:S02]  /*7080*/  F2F.F64.F32 R4, R4 ;  /* 0x0000000400047310 */ /* 0x000e240000201800 */
[----:B0-----:R-:W-:Y:S01]  /*7090*/  STG.E.128 desc[UR36][R2.64], R4 ;  /* 0x0000000402007986 */ /* 0x001fe2000c101d24 */
[----:B------:R-:W-:Y:S05]  /*70a0*/  EXIT ;  /* 0x000000000000794d */ /* 0x000fea0003800000 */
.L_x_1740:
[----:B------:R-:W-:-:S13]  /*70b0*/  ISETP.NE.AND P0, PT, R0, 0xf, PT ;  /* 0x0000000f0000780c */ /* 0x000fda0003f05270 */
[----:B------:R-:W-:Y:S05]  /*70c0*/  @!P0 BRA `(.L_x_1742) ;  /* 0x0000000000e08947 */ /* 0x000fea0003800000 */
[----:B------:R-:W-:-:S13]  /*70d0*/  ISETP.NE.AND P0, PT, R0, 0x17, PT ;  /* 0x000000170000780c */ /* 0x000fda0003f05270 */
[----:B------:R-:W-:Y:S05]  /*70e0*/  @!P0 BRA `(.L_x_1743) ;  /* 0x00000000008c8947 */ /* 0x000fea0003800000 */
[----:B------:R-:W-:-:S13]  /*70f0*/  ISETP.NE.AND P0, PT, R0, 0x18, PT ;  /* 0x000000180000780c */ /* 0x000fda0003f05270 */
[----:B------:R-:W-:Y:S05]  /*7100*/  @!P0 BRA `(.L_x_1744) ;  /* 0x0000000000448947 */ /* 0x000fea0003800000 */
.L_x_1721:
[----:B------:R-:W-:Y:S01]  /*7110*/  MOV R0, 0x0 ;  /* 0x0000000000007802 */ /* 0x000fe20000000f00 */
[----:B------:R-:W0:Y:S01]  /*7120*/  LDCU.64 UR4, c[0x4][0x158] ;  /* 0x01002b00ff0477ac */ /* 0x000e220008000a00 */
[----:B------:R-:W-:Y:S02]  /*7130*/  IMAD.MOV.U32 R8, RZ, RZ, 0x65 ;  /* 0x00000065ff087424 */ /* 0x000fe400078e00ff */
[----:B------:R1:W3:Y:S01]  /*7140*/  LDC.64 R2, c[0x4][R0] ;  /* 0x0100000000027b82 */ /* 0x0002e20000000a00 */
        /* <DEDUP_REMOVED lines=12> */
.L_x_1745:
[----:B------:R-:W-:Y:S05]  /*7210*/  EXIT ;  /* 0x000000000000794d */ /* 0x000fea0003800000 */
.L_x_1744:
[----:B--2---:R-:W-:Y:S01]  /*7220*/  LOP3.LUT R4, R24, 0x7fffffff, RZ, 0xc0, !PT ;  /* 0x7fffffff18047812 */ /* 0x004fe200078ec0ff */
        /* <DEDUP_REMOVED lines=11> */
.L_x_1747:
[----:B------:R-:W-:Y:S05]  /*72e0*/  BSYNC.RECONVERGENT B0 ;  /* 0x0000000000007941 */ /* 0x000fea0003800200 */
.L_x_1746:
[----:B------:R-:W-:-:S05]  /*72f0*/  LOP3.LUT R5, R0, 0x80, R7, 0xf8, !PT ;  /* 0x0000008000057812 */ /* 0x000fca00078ef807 */
[----:B------:R-:W-:Y:S01]  /*7300*/  STG.E.U8 desc[UR36][R2.64], R5 ;  /* 0x0000000502007986 */ /* 0x000fe2000c101124 */
[----:B------:R-:W-:Y:S05]  /*7310*/  EXIT ;  /* 0x000000000000794d */ /* 0x000fea0003800000 */
.L_x_1743:
[----:B--2---:R-:W-:Y:S01]  /*7320*/  LOP3.LUT R4, R24, 0x7fffffff, RZ, 0xc0, !PT ;  /* 0x7fffffff18047812 */ /* 0x004fe200078ec0ff */
        /* <DEDUP_REMOVED lines=10> */
.L_x_1749:
[----:B------:R-:W-:Y:S01]  /*73d0*/  IMAD.MOV.U32 R0, RZ, RZ, 0x7f ;  /* 0x0000007fff007424 */ /* 0x000fe200078e00ff */
[----:B------:R-:W-:-:S04]  /*73e0*/  ISETP.GT.U32.AND P0, PT, R4, 0x7f800000, PT ;  /* 0x7f8000000400780c */ /* 0x000fc80003f04070 */
[----:B------:R-:W-:-:S09]  /*73f0*/  SEL R0, R0, 0x7c, P0 ;  /* 0x0000007c00007807 */ /* 0x000fd20000000000 */
.L_x_1750:
[----:B------:R-:W-:Y:S05]  /*7400*/  BSYNC.RECONVERGENT B0 ;  /* 0x0000000000007941 */ /* 0x000fea0003800200 */
.L_x_1748:
[----:B------:R-:W-:-:S04]  /*7410*/  SHF.R.U32.HI R5, RZ, 0x18, R24 ;  /* 0x00000018ff057819 */ /* 0x000fc80000011618 */
[----:B------:R-:W-:-:S05]  /*7420*/  LOP3.LUT R5, R0, 0x80, R5, 0xf8, !PT ;  /* 0x0000008000057812 */ /* 0x000fca00078ef805 */
[----:B------:R-:W-:Y:S01]  /*7430*/  STG.E.U8 desc[UR36][R2.64], R5 ;  /* 0x0000000502007986 */ /* 0x000fe2000c101124 */
[----:B------:R-:W-:Y:S05]  /*7440*/  EXIT ;  /* 0x000000000000794d */ /* 0x000fea0003800000 */
.L_x_1742:
[----:B--2---:R-:W-:-:S05]  /*7450*/  F2FP.BF16.F32.PACK_AB R24, RZ, R24 ;  /* 0x00000018ff18723e */ /* 0x004fca00000010ff */
[----:B------:R-:W-:Y:S01]  /*7460*/  STG.E.U16 desc[UR36][R2.64], R24 ;  /* 0x0000001802007986 */ /* 0x000fe2000c101524 */
[----:B------:R-:W-:Y:S05]  /*7470*/  EXIT ;  /* 0x000000000000794d */ /* 0x000fea0003800000 */
.L_x_1751:
        /* <DEDUP_REMOVED lines=16> */
.L_x_7026:


//--------------------- .text._ZN2at6native18elementwise_kernelILi128ELi2EZNS0_22gpu_kernel_impl_nocastIZZZNS0_16tanh_kernel_cudaERNS_18TensorIteratorBaseEENKUlvE0_clEvENKUlvE0_clEvEUlfE_EEvS4_RKT_EUliE_EEviT1_ --------------------------
	.section	.text._ZN2at6native18elementwise_kernelILi128ELi2EZNS0_22gpu_kernel_impl_nocastIZZZNS0_16tanh_kernel_cudaERNS_18TensorIteratorBaseEENKUlvE0_clEvENKUlvE0_clEvEUlfE_EEvS4_RKT_EUliE_EEviT1_,"ax",@progbits
	.align	128
        .global         _ZN2at6native18elementwise_kernelILi128ELi2EZNS0_22gpu_kernel_impl_nocastIZZZNS0_16tanh_kernel_cudaERNS_18TensorIteratorBaseEENKUlvE0_clEvENKUlvE0_clEvEUlfE_EEvS4_RKT_EUliE_EEviT1_
        .type           _ZN2at6native18elementwise_kernelILi128ELi2EZNS0_22gpu_kernel_impl_nocastIZZZNS0_16tanh_kernel_cudaERNS_18TensorIteratorBaseEENKUlvE0_clEvENKUlvE0_clEvEUlfE_EEvS4_RKT_EUliE_EEviT1_,@function
        .size           _ZN2at6native18elementwise_kernelILi128ELi2EZNS0_22gpu_kernel_impl_nocastIZZZNS0_16tanh_kernel_cudaERNS_18TensorIteratorBaseEENKUlvE0_clEvENKUlvE0_clEvEUlfE_EEvS4_RKT_EUliE_EEviT1_,(.L_x_7027 - _ZN2at6native18elementwise_kernelILi128ELi2EZNS0_22gpu_kernel_impl_nocastIZZZNS0_16tanh_kernel_cudaERNS_18TensorIteratorBaseEENKUlvE0_clEvENKUlvE0_clEvEUlfE_EEvS4_RKT_EUliE_EEviT1_)
        .other          _ZN2at6native18elementwise_kernelILi128ELi2EZNS0_22gpu_kernel_impl_nocastIZZZNS0_16tanh_kernel_cudaERNS_18TensorIteratorBaseEENKUlvE0_clEvENKUlvE0_clEvEUlfE_EEvS4_RKT_EUliE_EEviT1_,@"STO_CUDA_ENTRY STV_DEFAULT"
_ZN2at6native18elementwise_kernelILi128ELi2EZNS0_22gpu_kernel_impl_nocastIZZZNS0_16tanh_kernel_cudaERNS_18TensorIteratorBaseEENKUlvE0_clEvENKUlvE0_clEvEUlfE_EEvS4_RKT_EUliE_EEviT1_:
.text._ZN2at6native18elementwise_kernelILi128ELi2EZNS0_22gpu_kernel_impl_nocastIZZZNS0_16tanh_kernel_cudaERNS_18TensorIteratorBaseEENKUlvE0_clEvENKUlvE0_clEvEUlfE_EEvS4_RKT_EUliE_EEviT1_:
        /* <DEDUP_REMOVED lines=10> */
[----:B------:R-:W-:Y:S01]  /*00a0*/  BSSY.RECONVERGENT B0, `(.L_x_1753) ;  /* 0x0000009000007945 */ /* 0x000fe20003800200 */
[----:B0-----:R-:W-:-:S13]  /*00b0*/  ISETP.GE.AND P0, PT, R3, UR4, PT ;  /* 0x0000000403007c0c */ /* 0x001fda000bf06270 */
[----:B------:R-:W-:Y:S05]  /*00c0*/  @P0 BRA `(.L_x_1754) ;  /* 0x0000000000180947 */ /* 0x000fea0003800000 */
[----:B------:R-:W0:Y:S02]  /*00d0*/  LDC.64 R4, c[0x0][0x588] ;  /* 0x00016200ff047b82 */ /* 0x000e240000000a00 */
[----:B0-----:R-:W2:Y:S06]  /*00e0*/  LDG.E R4, desc[UR6][R4.64] ;  /* 0x0000000604047981 */ /* 0x001eac000c1e1900 */
[----:B------:R-:W0:Y:S01]  /*00f0*/  LDC.64 R6, c[0x0][0x580] ;  /* 0x00016000ff067b82 */ /* 0x000e220000000a00 */
[----:B------:R-:W-:Y:S01]  /*0100*/  IADD3 R3, PT, PT, R3, 0x80, RZ ;  /* 0x0000008003037810 */ /* 0x000fe20007ffe0ff */
[----:B--2---:R-:W0:Y:S02]  /*0110*/  MUFU.TANH R9, R4 ;  /* 0x0000000400097308 */ /* 0x004e240000002400 */
[----:B0-----:R0:W-:Y:S04]  /*0120*/  STG.E desc[UR6][R6.64], R9 ;  /* 0x0000000906007986 */ /* 0x0011e8000c101906 */
.L_x_1754:
[----:B------:R-:W-:Y:S05]  /*0130*/  BSYNC.RECONVERGENT B0 ;  /* 0x0000000000007941 */ /* 0x000fea0003800200 */
.L_x_1753:
[----:B------:R-:W-:-:S13]  /*0140*/  ISETP.GE.AND P0, PT, R3, UR4, PT ;  /* 0x0000000403007c0c */ /* 0x000fda000bf06270 */
[----:B------:R-:W-:Y:S05]  /*0150*/  @P0 EXIT ;  /* 0x000000000000094d */ /* 0x000fea0003800000 */
[----:B------:R-:W1:Y:S02]  /*0160*/  LDC.64 R2, c[0x0][0x588] ;  /* 0x00016200ff027b82 */ /* 0x000e640000000a00 */
[----:B-1----:R-:W0:Y:S06]  /*0170*/  LDG.E R2, desc[UR6][R2.64] ;  /* 0x0000000602027981 */ /* 0x002e2c000c1e1900 */
[----:B------:R-:W1:Y:S01]  /*0180*/  LDC.64 R4, c[0x0][0x580] ;  /* 0x00016000ff047b82 */ /* 0x000e620000000a00 */
[----:B0-----:R-:W1:Y:S02]  /*0190*/  MUFU.TANH R7, R2 ;  /* 0x0000000200077308 */ /* 0x001e640000002400 */
[----:B-1----:R-:W-:Y:S01]  /*01a0*/  STG.E desc[UR6][R4.64], R7 ;  /* 0x0000000704007986 */ /* 0x002fe2000c101906 */
[----:B------:R-:W-:Y:S05]  /*01b0*/  EXIT ;  /* 0x000000000000794d */ /* 0x000fea0003800000 */
.L_x_1752:
[----:B------:R-:W0:Y:S01]  /*01c0*/  LDCU UR4, c[0x0][0x380] ;  /* 0x00007000ff0477ac */ /* 0x000e220008000800 */
[----:B------:R-:W-:Y:S01]  /*01d0*/  IADD3 R2, PT, PT, R2, -0x1, RZ ;  /* 0xffffffff02027810 */ /* 0x000fe20007ffe0ff */
[----:B------:R-:W-:Y:S03]  /*01e0*/  BSSY.RECONVERGENT B0, `(.L_x_1755) ;  /* 0x0000138000007945 */ /* 0x000fe60003800200 */
        /* <DEDUP_REMOVED lines=302> */
.L_x_1757:
[----:B------:R-:W0:Y:S02]  /*14d0*/  LDCU.128 UR8, c[0x0][0x580] ;  /* 0x0000b000ff0877ac */ /* 0x000e240008000c00 */
[----:B0-----:R-:W-:-:S04]  /*14e0*/  IADD3 R6, P0, PT, R4, UR10, RZ ;  /* 0x0000000a04067c10 */ /* 0x001fc8000ff1e0ff */
[----:B------:R-:W-:-:S05]  /*14f0*/  IADD3.X R7, PT, PT, RZ, UR11, RZ, P0, !PT ;  /* 0x0000000bff077c10 */ /* 0x000fca00087fe4ff */
[----:B------:R-:W2:Y:S01]  /*1500*/  LDG.E R6, desc[UR6][R6.64] ;  /* 0x0000000606067981 */ /* 0x000ea2000c1e1900 */
[----:B------:R-:W-:Y:S02]  /*1510*/  IADD3 R4, P0, PT, R5, UR8, RZ ;  /* 0x0000000805047c10 */ /* 0x000fe4000ff1e0ff */
[----:B------:R-:W-:-:S03]  /*1520*/  IADD3 R3, PT, PT, R3, 0x80, RZ ;  /* 0x0000008003037810 */ /* 0x000fc60007ffe0ff */
[----:B------:R-:W-:Y:S01]  /*1530*/  IMAD.X R5, RZ, RZ, UR9, P0 ;  /* 0x00000009ff057e24 */ /* 0x000fe200080e06ff */
[----:B--2---:R-:W0:Y:S04]  /*1540*/  MUFU.TANH R9, R6 ;  /* 0x0000000600097308 */ /* 0x004e280000002400 */
[----:B0-----:R0:W-:Y:S03]  /*1550*/  STG.E desc[UR6][R4.64], R9 ;  /* 0x0000000904007986 */ /* 0x0011e6000c101906 */
.L_x_1756:
[----:B------:R-:W-:Y:S05]  /*1560*/  BSYNC.RECONVERGENT B0 ;  /* 0x0000000000007941 */ /* 0x000fea0003800200 */
.L_x_1755:
[----:B------:R-:W-:-:S13]  /*1570*/  ISETP.GE.AND P0, PT, R3, UR4, PT ;  /* 0x0000000403007c0c */ /* 0x000fda000bf06270 */
[----:B------:R-:W-:Y:S05]  /*1580*/  @P0 EXIT ;  /* 0x000000000000094d */ /* 0x000fea0003800000 */
[----:B------:R-:W1:Y:S01]  /*1590*/  LDCU.64 UR4, c[0x0][0x390] ;  /* 0x00007200ff0477ac */ /* 0x000e620008000a00 */
[----:B0-----:R-:W-:Y:S01]  /*15a0*/  HFMA2 R4, -RZ, RZ, 0, 0 ;  /* 0x00000000ff047431 */ /* 0x001fe200000001ff */
        /* <DEDUP_REMOVED lines=296> */
.L_x_1758:
[----:B------:R-:W0:Y:S02]  /*2830*/  LDCU.128 UR8, c[0x0][0x580] ;  /* 0x0000b000ff0877ac */ /* 0x000e240008000c00 */
[----:B0-----:R-:W-:-:S04]  /*2840*/  IADD3 R4, P0, PT, R2, UR10, RZ ;  /* 0x0000000a02047c10 */ /* 0x001fc8000ff1e0ff */
[----:B------:R-:W-:-:S05]  /*2850*/  IADD3.X R5, PT, PT, RZ, UR11, RZ, P0, !PT ;  /* 0x0000000bff057c10 */ /* 0x000fca00087fe4ff */
[----:B------:R-:W2:Y:S01]  /*2860*/  LDG.E R4, desc[UR6][R4.64] ;  /* 0x0000000604047981 */ /* 0x000ea2000c1e1900 */
[----:B------:R-:W-:-:S04]  /*2870*/  IADD3 R2, P0, PT, R3, UR8, RZ ;  /* 0x0000000803027c10 */ /* 0x000fc8000ff1e0ff */
[----:B------:R-:W-:Y:S01]  /*2880*/  IADD3.X R3, PT, PT, RZ, UR9, RZ, P0, !PT ;  /* 0x00000009ff037c10 */ /* 0x000fe200087fe4ff */
[----:B--2---:R-:W0:Y:S04]  /*2890*/  MUFU.TANH R7, R4 ;  /* 0x0000000400077308 */ /* 0x004e280000002400 */
[----:B0-----:R-:W-:Y:S01]  /*28a0*/  STG.E desc[UR6][R2.64], R7 ;  /* 0x0000000702007986 */ /* 0x001fe2000c101906 */
[----:B------:R-:W-:Y:S05]  /*28b0*/  EXIT ;  /* 0x000000000000794d */ /* 0x000fea0003800000 */
.L_x_1759:
        /* <DEDUP_REMOVED lines=12> */
.L_x_7027:


//--------------------- .text._ZN2at6native27unrolled_elementwise_kernelIZZZNS0_16tanh_kernel_cudaERNS_18TensorIteratorBaseEENKUlvE0_clEvENKUlvE0_clEvEUlfE_St5arrayIPcLm2EELi4E23TrivialOffsetCalculatorILi1EjESB_NS0_6memory15LoadWithoutCastENSC_16StoreWithoutCastEEEviT_T0_T2_T3_T4_T5_ --------------------------
	.section	.text._ZN2at6native27unrolled_elementwise_kernelIZZZNS0_16tanh_kernel_cudaERNS_18TensorIteratorBaseEENKUlvE0_clEvENKUlvE0_clEvEUlfE_St5arrayIPcLm2EELi4E23TrivialOffsetCalculatorILi1EjESB_NS0_6memory15LoadWithoutCastENSC_16StoreWithoutCastEEEviT_T0_T2_T3_T4_T5_,"ax",@progbits
	.align	128
        .global         _ZN2at6native27unrolled_elementwise_kernelIZZZNS0_16tanh_kernel_cudaERNS_18TensorIteratorBaseEENKUlvE0_clEvENKUlvE0_clEvEUlfE_St5arrayIPcLm2EELi4E23TrivialOffsetCalculatorILi1EjESB_NS0_6memory15LoadWithoutCastENSC_16StoreWithoutCastEEEviT_T0_T2_T3_T4_T5_
        .type           _ZN2at6native27unrolled_elementwise_kernelIZZZNS0_16tanh_kernel_cudaERNS_18TensorIteratorBaseEENKUlvE0_clEvENKUlvE0_clEvEUlfE_St5arrayIPcLm2EELi4E23TrivialOffsetCalculatorILi1EjESB_NS0_6memory15LoadWithoutCastENSC_16StoreWithoutCastEEEviT_T0_T2_T3_T4_T5_,@function
        .size           _ZN2at6native27unrolled_elementwise_kernelIZZZNS0_16tanh_kernel_cudaERNS_18TensorIteratorBaseEENKUlvE0_clEvENKUlvE0_clEvEUlfE_St5arrayIPcLm2EELi4E23TrivialOffsetCalculatorILi1EjESB_NS0_6memory15LoadWithoutCastENSC_16StoreWithoutCastEEEviT_T0_T2_T3_T4_T5_,(.L_x_7028 - _ZN2at6native27unrolled_elementwise_kernelIZZZNS0_16tanh_kernel_cudaERNS_18TensorIteratorBaseEENKUlvE0_clEvENKUlvE0_clEvEUlfE_St5arrayIPcLm2EELi4E23TrivialOffsetCalculatorILi1EjESB_NS0_6memory15LoadWithoutCastENSC_16StoreWithoutCastEEEviT_T0_T2_T3_T4_T5_)
        .other          _ZN2at6native27unrolled_elementwise_kernelIZZZNS0_16tanh_kernel_cudaERNS_18TensorIteratorBaseEENKUlvE0_clEvENKUlvE0_clEvEUlfE_St5arrayIPcLm2EELi4E23TrivialOffsetCalculatorILi1EjESB_NS0_6memory15LoadWithoutCastENSC_16StoreWithoutCastEEEviT_T0_T2_T3_T4_T5_,@"STO_CUDA_ENTRY STV_DEFAULT"
_ZN2at6native27unrolled_elementwise_kernelIZZZNS0_16tanh_kernel_cudaERNS_18TensorIteratorBaseEENKUlvE0_clEvENKUlvE0_clEvEUlfE_St5arrayIPcLm2EELi4E23TrivialOffsetCalculatorILi1EjESB_NS0_6memory15LoadWithoutCastENSC_16StoreWithoutCastEEEviT_T0_T2_T3_T4_T5_:
.text._ZN2at6native27unrolled_elementwise_kernelIZZZNS0_16tanh_kernel_cudaERNS_18TensorIteratorBaseEENKUlvE0_clEvENKUlvE0_clEvEUlfE_St5arrayIPcLm2EELi4E23TrivialOffsetCalculatorILi1EjESB_NS0_6memory15LoadWithoutCastENSC_16StoreWithoutCastEEEviT_T0_T2_T3_T4_T5_:
        /* <DEDUP_REMOVED lines=8> */
[----:B------:R-:W-:Y:S01]  /*0080*/  @!P0 IADD3 R13, PT, PT, R3, 0x80, RZ ;  /* 0x00000080030d8810 */ /* 0x000fe20007ffe0ff */
[----:B------:R-:W0:Y:S01]  /*0090*/  @!P0 LDC.64 R4, c[0x0][0x390] ;  /* 0x0000e400ff048b82 */ /* 0x000e220000000a00 */
[----:B------:R-:W-:Y:S02]  /*00a0*/  @!P0 IMAD R15, R0, 0x200, R3 ;  /* 0x00000200000f8824 */ /* 0x000fe400078e0203 */
[----:B------:R-:W-:-:S13]  /*00b0*/  ISETP.GE.AND P1, PT, R13, R2, PT ;  /* 0x000000020d00720c */ /* 0x000fda0003f26270 */
[----:B------:R-:W-:Y:S01]  /*00c0*/  @!P1 IMAD R17, R0, 0x200, R13 ;  /* 0x0000020000119824 */ /* 0x000fe200078e020d */
[----:B------:R-:W-:Y:S01]  /*00d0*/  @!P1 IADD3 R13, PT, PT, R13, 0x80, RZ ;  /* 0x000000800d0d9810 */ /* 0x000fe20007ffe0ff */
[----:B------:R-:W2:Y:S03]  /*00e0*/  @!P1 LDC.64 R8, c[0x0][0x390] ;  /* 0x0000e400ff089b82 */ /* 0x000ea60000000a00 */
[----:B------:R-:W-:Y:S01]  /*00f0*/  ISETP.GE.AND P3, PT, R13, R2, PT ;  /* 0x000000020d00720c */ /* 0x000fe20003f66270 */
[----:B0-----:R-:W-:Y:S01]  /*0100*/  @!P0 IMAD.WIDE.U32 R4, R15, 0x4, R4 ;  /* 0x000000040f048825 */ /* 0x001fe200078e0004 */
[----:B------:R-:W-:-:S06]  /*0110*/  CS2R R14, SRZ ;  /* 0x00000000000e7805 */ /* 0x000fcc000001ff00 */
[----:B-1----:R0:W5:Y:S05]  /*0120*/  @!P0 LDG.E R14, desc[UR4][R4.64] ;  /* 0x00000004040e8981 */ /* 0x00216a000c1e1900 */
[----:B------:R-:W-:Y:S01]  /*0130*/  @!P3 IMAD R21, R0, 0x200, R13 ;  /* 0x000002000015b824 */ /* 0x000fe200078e020d */
[----:B------:R-:W-:Y:S01]  /*0140*/  @!P3 IADD3 R13, PT, PT, R13, 0x80, RZ ;  /* 0x000000800d0db810 */ /* 0x000fe20007ffe0ff */
[----:B------:R-:W1:Y:S03]  /*0150*/  @!P3 LDC.64 R10, c[0x0][0x390] ;  /* 0x0000e400ff0abb82 */ /* 0x000e660000000a00 */
[----:B------:R-:W-:Y:S01]  /*0160*/  ISETP.GE.AND P2, PT, R13, R2, PT ;  /* 0x000000020d00720c */ /* 0x000fe20003f46270 */
[----:B--2---:R-:W-:-:S05]  /*0170*/  @!P1 IMAD.WIDE.U32 R8, R17, 0x4, R8 ;  /* 0x0000000411089825 */ /* 0x004fca00078e0008 */
[----:B------:R0:W5:Y:S07]  /*0180*/  @!P1 LDG.E R15, desc[UR4][R8.64] ;  /* 0x00000004080f9981 */ /* 0x00016e000c1e1900 */
[----:B------:R-:W2:Y:S01]  /*0190*/  @!P2 LDC.64 R6, c[0x0][0x390] ;  /* 0x0000e400ff06ab82 */ /* 0x000ea20000000a00 */
[----:B------:R-:W-:Y:S01]  /*01a0*/  @!P2 LEA R19, R0, R13, 0x9 ;  /* 0x0000000d0013a211 */ /* 0x000fe200078e48ff */
[----:B-1----:R-:W-:-:S04]  /*01b0*/  @!P3 IMAD.WIDE.U32 R12, R21, 0x4, R10 ;  /* 0x00000004150cb825 */ /* 0x002fc800078e000a */
[----:B--2---:R-:W-:Y:S01]  /*01c0*/  @!P2 IMAD.WIDE.U32 R10, R19, 0x4, R6 ;  /* 0x00000004130aa825 */ /* 0x004fe200078e0006 */
[----:B------:R-:W-:-:S06]  /*01d0*/  CS2R R6, SRZ ;  /* 0x0000000000067805 */ /* 0x000fcc000001ff00 */
[----:B------:R0:W5:Y:S04]  /*01e0*/  @!P3 LDG.E R7, desc[UR4][R12.64] ;  /* 0x000000040c07b981 */ /* 0x000168000c1e1900 */
[----:B------:R0:W5:Y:S01]  /*01f0*/  @!P2 LDG.E R6, desc[UR4][R10.64] ;  /* 0x000000040a06a981 */ /* 0x000162000c1e1900 */
[----:B------:R-:W-:Y:S01]  /*0200*/  ISETP.GE.AND P0, PT, R3, R2, PT ;  /* 0x000000020300720c */ /* 0x000fe20003f06270 */
[----:B------:R-:W-:Y:S04]  /*0210*/  BSSY.RECONVERGENT B0, `(.L_x_1760) ;  /* 0x000001a000007945 */ /* 0x000fe80003800200 */
[----:B------:R-:W-:Y:S08]  /*0220*/  BSSY.RELIABLE B1, `(.L_x_1761) ;  /* 0x0000011000017945 */ /* 0x000ff00003800100 */
[----:B0-----:R-:W-:Y:S05]  /*0230*/  @P0 BRA `(.L_x_1762) ;  /* 0x00000000003c0947 */ /* 0x001fea0003800000 */
[----:B------:R-:W0:Y:S01]  /*0240*/  LDC.64 R4, c[0x0][0x388] ;  /* 0x0000e200ff047b82 */ /* 0x000e220000000a00 */
[----:B-----5:R-:W1:Y:S01]  /*0250*/  MUFU.TANH R9, R14 ;  /* 0x0000000e00097308 */ /* 0x020e620000002400 */
[----:B------:R-:W-:Y:S01]  /*0260*/  IMAD R11, R0, 0x200, R3 ;  /* 0x00000200000b7824 */ /* 0x000fe200078e0203 */
[----:B------:R-:W-:-:S04]  /*0270*/  IADD3 R3, PT, PT, R3, 0x80, RZ ;  /* 0x0000008003037810 */ /* 0x000fc80007ffe0ff */
[----:B------:R-:W-:-:S13]  /*0280*/  ISETP.GE.AND P0, PT, R3, R2, PT ;  /* 0x000000020300720c */ /* 0x000fda0003f06270 */
[----:B------:R-:W-:Y:S05]  /*0290*/  @P0 BREAK.RELIABLE B1 ;  /* 0x0000000000010942 */ /* 0x000fea0003800100 */
[----:B0-----:R-:W-:-:S05]  /*02a0*/  IMAD.WIDE.U32 R4, R11, 0x4, R4 ;  /* 0x000000040b047825 */ /* 0x001fca00078e0004 */
[----:B-1----:R0:W-:Y:S01]  /*02b0*/  STG.E desc[UR4][R4.64], R9 ;  /* 0x0000000904007986 */ /* 0x0021e2000c101904 */
[----:B------:R-:W-:Y:S05]  /*02c0*/  @P0 BRA `(.L_x_1763) ;  /* 0x0000000000380947 */ /* 0x000fea0003800000 */
[----:B0-----:R-:W0:Y:S01]  /*02d0*/  LDC.64 R4, c[0x0][0x388] ;  /* 0x0000e200ff047b82 */ /* 0x001e220000000a00 */
[----:B------:R-:W1:Y:S01]  /*02e0*/  MUFU.TANH R15, R15 ;  /* 0x0000000f000f7308 */ /* 0x000e620000002400 */
[----:B------:R-:W-:Y:S01]  /*02f0*/  IMAD R9, R0, 0x200, R3 ;  /* 0x0000020000097824 */ /* 0x000fe200078e0203 */
[----:B------:R-:W-:-:S03]  /*0300*/  IADD3 R3, PT, PT, R3, 0x80, RZ ;  /* 0x0000008003037810 */ /* 0x000fc60007ffe0ff */
[----:B0-----:R-:W-:-:S05]  /*0310*/  IMAD.WIDE.U32 R4, R9, 0x4, R4 ;  /* 0x0000000409047825 */ /* 0x001fca00078e0004 */
[----:B-1----:R0:W-:Y:S02]  /*0320*/  STG.E desc[UR4][R4.64], R15 ;  /* 0x0000000f04007986 */ /* 0x0021e4000c101904 */
.L_x_1762:
[----:B------:R-:W-:Y:S05]  /*0330*/  BSYNC.RELIABLE B1 ;  /* 0x0000000000017941 */ /* 0x000fea0003800100 */
.L_x_1761:
[----:B------:R-:W-:-:S13]  /*0340*/  ISETP.GE.AND P0, PT, R3, R2, PT ;  /* 0x000000020300720c */ /* 0x000fda0003f06270 */
[----:B0-----:R-:W0:Y:S01]  /*0350*/  @!P0 LDC.64 R4, c[0x0][0x388] ;  /* 0x0000e200ff048b82 */ /* 0x001e220000000a00 */
[----:B-----5:R-:W1:Y:S01]  /*0360*/  @!P0 MUFU.TANH R7, R7 ;  /* 0x0000000700078308 */ /* 0x020e620000002400 */
[----:B------:R-:W-:Y:S01]  /*0370*/  @!P0 IMAD R9, R0, 0x200, R3 ;  /* 0x0000020000098824 */ /* 0x000fe200078e0203 */
[----:B------:R-:W-:-:S03]  /*0380*/  @!P0 IADD3 R3, PT, PT, R3, 0x80, RZ ;  /* 0x0000008003038810 */ /* 0x000fc60007ffe0ff */
[----:B0-----:R-:W-:-:S05]  /*0390*/  @!P0 IMAD.WIDE.U32 R4, R9, 0x4, R4 ;  /* 0x0000000409048825 */ /* 0x001fca00078e0004 */
[----:B-1----:R1:W-:Y:S02]  /*03a0*/  @!P0 STG.E desc[UR4][R4.64], R7 ;  /* 0x0000000704008986 */ /* 0x0023e4000c101904 */
.L_x_1763:
[----:B------:R-:W-:Y:S05]  /*03b0*/  BSYNC.RECONVERGENT B0 ;  /* 0x0000000000007941 */ /* 0x000fea0003800200 */
.L_x_1760:
[----:B------:R-:W-:Y:S05]  /*03c0*/  WARPSYNC.ALL ;  /* 0x0000000000007948 */ /* 0x000fea0003800000 */
[----:B------:R-:W-:-:S13]  /*03d0*/  ISETP.GE.AND P0, PT, R3, R2, PT ;  /* 0x000000020300720c */ /* 0x000fda0003f06270 */
[----:B------:R-:W-:Y:S05]  /*03e0*/  @P0 EXIT ;  /* 0x000000000000094d */ /* 0x000fea0003800000 */
[----:B01----:R-:W0:Y:S01]  /*03f0*/  LDC.64 R4, c[0x0][0x388] ;  /* 0x0000e200ff047b82 */ /* 0x003e220000000a00 */
[----:B------:R-:W1:Y:S01]  /*0400*/  MUFU.TANH R7, R6 ;  /* 0x0000000600077308 */ /* 0x000e620000002400 */
[----:B------:R-:W-:-:S04]  /*0410*/  IMAD R3, R0, 0x200, R3 ;  /* 0x0000020000037824 */ /* 0x000fc800078e0203 */
[----:B0-----:R-:W-:-:S05]  /*0420*/  IMAD.WIDE.U32 R2, R3, 0x4, R4 ;  /* 0x0000000403027825 */ /* 0x001fca00078e0004 */
[----:B-1----:R-:W-:Y:S01]  /*0430*/  STG.E desc[UR4][R2.64], R7 ;  /* 0x0000000702007986 */ /* 0x002fe2000c101904 */
[----:B------:R-:W-:Y:S05]  /*0440*/  EXIT ;  /* 0x000000000000794d */ /* 0x000fea0003800000 */
.L_x_1764:
        /* <DEDUP_REMOVED lines=11> */
.L_x_7028:


//--------------------- .text._ZN2at6native29vectorized_elementwise_kernelILi2EZZZNS0_16tanh_kernel_cudaERNS_18TensorIteratorBaseEENKUlvE0_clEvENKUlvE0_clEvEUlfE_St5arrayIPcLm2EEEEviT0_T1_ --------------------------
	.section	.text._ZN2at6native29vectorized_elementwise_kernelILi2EZZZNS0_16tanh_kernel_cudaERNS_18TensorIteratorBaseEENKUlvE0_clEvENKUlvE0_clEvEUlfE_St5arrayIPcLm2EEEEviT0_T1_,"ax",@progbits
	.align	128
        .global         _ZN2at6native29vectorized_elementwise_kernelILi2EZZZNS0_16tanh_kernel_cudaERNS_18TensorIteratorBaseEENKUlvE0_clEvENKUlvE0_clEvEUlfE_St5arrayIPcLm2EEEEviT0_T1_
        .type           _ZN2at6native29vectorized_elementwise_kernelILi2EZZZNS0_16tanh_kernel_cudaERNS_18TensorIteratorBaseEENKUlvE0_clEvENKUlvE0_clEvEUlfE_St5arrayIPcLm2EEEEviT0_T1_,@function
        .size           _ZN2at6native29vectorized_elementwise_kernelILi2EZZZNS0_16tanh_kernel_cudaERNS_18TensorIteratorBaseEENKUlvE0_clEvENKUlvE0_clEvEUlfE_St5arrayIPcLm2EEEEviT0_T1_,(.L_x_7029 - _ZN2at6native29vectorized_elementwise_kernelILi2EZZZNS0_16tanh_kernel_cudaERNS_18TensorIteratorBaseEENKUlvE0_clEvENKUlvE0_clEvEUlfE_St5arrayIPcLm2EEEEviT0_T1_)
        .other          _ZN2at6native29vectorized_elementwise_kernelILi2EZZZNS0_16tanh_kernel_cudaERNS_18TensorIteratorBaseEENKUlvE0_clEvENKUlvE0_clEvEUlfE_St5arrayIPcLm2EEEEviT0_T1_,@"STO_CUDA_ENTRY STV_DEFAULT"
_ZN2at6native29vectorized_elementwise_kernelILi2EZZZNS0_16tanh_kernel_cudaERNS_18TensorIteratorBaseEENKUlvE0_clEvENKUlvE0_clEvEUlfE_St5arrayIPcLm2EEEEviT0_T1_:
.text._ZN2at6native29vectorized_elementwise_kernelILi2EZZZNS0_16tanh_kernel_cudaERNS_18TensorIteratorBaseEENKUlvE0_clEvENKUlvE0_clEvEUlfE_St5arrayIPcLm2EEEEviT0_T1_:
[----:B------:R-:W-:Y:S01]  /*0000*/  LDC R1, c[0x0][0x37c] ;  /* 0x0000df00ff017b82 */ /* 0x000fe20000000800 */
[----:B------:R-:W0:Y:S01]  /*0010*/  S2R R0, SR_CTAID.X ;  /* 0x0000000000007919 */ /* 0x000e220000002500 */
[----:B------:R-:W1:Y:S01]  /*0020*/  LDCU UR6, c[0x0][0x380] ;  /* 0x00007000ff0677ac */ /* 0x000e620008000800 */
[----:B------:R-:W2:Y:S01]  /*0030*/  LDCU.64 UR4, c[0x0][0x358] ;  /* 0x00006b00ff0477ac */ /* 0x000ea20008000a00 */
[----:B0-----:R-:W-:-:S04]  /*0040*/  SHF.L.U32 R0, R0, 0xa, RZ ;  /* 0x0000000a00007819 */ /* 0x001fc800000006ff */
[----:B-1----:R-:W-:-:S04]  /*0050*/  IADD3 R16, PT, PT, -R0, UR6, RZ ;  /* 0x0000000600107c10 */ /* 0x002fc8000fffe1ff */
[----:B------:R-:W-:-:S13]  /*0060*/  ISETP.GT.U32.AND P0, PT, R16, 0x3ff, PT ;  /* 0x000003ff1000780c */ /* 0x000fda0003f04070 */
[----:B--2---:R-:W-:Y:S05]  /*0070*/  @P0 BRA `(.L_x_1765) ;  /* 0x0000000400f40947 */ /* 0x004fea0003800000 */
[----:B------:R-:W0:Y:S01]  /*0080*/  S2R R25, SR_TID.X ;  /* 0x0000000000197919 */ /* 0x000e220000002100 */
[----:B------:R-:W-:Y:S01]  /*0090*/  HFMA2 R18, -RZ, RZ, 0, 0 ;  /* 0x00000000ff127431 */ /* 0x000fe200000001ff */
[----:B0-----:R-:W-:Y:S01]  /*00a0*/  ISETP.GE.U32.AND P6, PT, R25, R16, PT ;  /* 0x000000101900720c */ /* 0x001fe20003fc6070 */
[----:B------:R-:W-:-:S12]  /*00b0*/  IMAD.MOV.U32 R17, RZ, RZ, R25 ;  /* 0x000000ffff117224 */ /* 0x000fd800078e0019 */
[----:B------:R-:W-:Y:S01]  /*00c0*/  @!P6 IADD3 R25, PT, PT, R17, 0x80, RZ ;  /* 0x000000801119e810 */ /* 0x000fe20007ffe0ff */
[----:B------:R-:W0:Y:S01]  /*00d0*/  @!P6 LDC.64 R2, c[0x0][0x390] ;  /* 0x0000e400ff02eb82 */ /* 0x000e220000000a00 */
[----:B------:R-:W-:Y:S02]  /*00e0*/  @!P6 IMAD.IADD R5, R0, 0x1, R17 ;  /* 0x000000010005e824 */ /* 0x000fe400078e0211 */
[----:B------:R-:W-:-:S13]  /*00f0*/  ISETP.GE.U32.AND P5, PT, R25, R16, PT ;  /* 0x000000101900720c */ /* 0x000fda0003fa6070 */
[----:B------:R-:W-:Y:S01]  /*0100*/  @!P5 IMAD.IADD R20, R0, 0x1, R25 ;  /* 0x000000010014d824 */ /* 0x000fe200078e0219 */
[----:B------:R-:W-:Y:S01]  /*0110*/  @!P5 IADD3 R25, PT, PT, R25, 0x80, RZ ;  /* 0x000000801919d810 */ /* 0x000fe20007ffe0ff */
[----:B------:R-:W1:Y:S03]  /*0120*/  @!P5 LDC.64 R12, c[0x0][0x390] ;  /* 0x0000e400ff0cdb82 */ /* 0x000e660000000a00 */
[----:B------:R-:W-:Y:S01]  /*0130*/  ISETP.GE.U32.AND P4, PT, R25, R16, PT ;  /* 0x000000101900720c */ /* 0x000fe20003f86070 */
[----:B0-----:R-:W-:-:S05]  /*0140*/  @!P6 IMAD.WIDE.U32 R2, R5, 0x4, R2 ;  /* 0x000000040502e825 */ /* 0x001fca00078e0002 */
[----:B------:R0:W5:Y:S07]  /*0150*/  @!P6 LDG.E R18, desc[UR4][R2.64] ;  /* 0x000000040212e981 */ /* 0x00016e000c1e1900 */
[----:B------:R-:W-:Y:S01]  /*0160*/  @!P4 IMAD.IADD R29, R0, 0x1, R25 ;  /* 0x00000001001dc824 */ /* 0x000fe200078e0219 */
[----:B------:R-:W-:Y:S01]  /*0170*/  @!P4 IADD3 R25, PT, PT, R25, 0x80, RZ ;  /* 0x000000801919c810 */ /* 0x000fe20007ffe0ff */
[----:B------:R-:W2:Y:S03]  /*0180*/  @!P4 LDC.64 R14, c[0x0][0x390] ;  /* 0x0000e400ff0ecb82 */ /* 0x000ea60000000a00 */
[----:B------:R-:W-:-:S13]  /*0190*/  ISETP.GE.U32.AND P3, PT, R25, R16, PT ;  /* 0x000000101900720c */ /* 0x000fda0003f66070 */
[----:B------:R-:W-:Y:S01]  /*01a0*/  @!P3 IMAD.IADD R27, R0, 0x1, R25 ;  /* 0x00000001001bb824 */ /* 0x000fe200078e0219 */
[----:B------:R-:W-:Y:S01]  /*01b0*/  @!P3 IADD3 R25, PT, PT, R25, 0x80, RZ ;  /* 0x000000801919b810 */ /* 0x000fe20007ffe0ff */
[----:B------:R-:W3:Y:S03]  /*01c0*/  @!P3 LDC.64 R10, c[0x0][0x390] ;  /* 0x0000e400ff0abb82 */ /* 0x000ee60000000a00 */
[----:B------:R-:W-:-:S13]  /*01d0*/  ISETP.GE.U32.AND P2, PT, R25, R16, PT ;  /* 0x000000101900720c */ /* 0x000fda0003f46070 */
[----:B------:R-:W-:Y:S01]  /*01e0*/  @!P2 IMAD.IADD R23, R0, 0x1, R25 ;  /* 0x000000010017a824 */ /* 0x000fe200078e0219 */
[----:B------:R-:W-:Y:S01]  /*01f0*/  @!P2 IADD3 R25, PT, PT, R25, 0x80, RZ ;  /* 0x000000801919a810 */ /* 0x000fe20007ffe0ff */
[----:B0-----:R-:W0:Y:S03]  /*0200*/  @!P2 LDC.64 R2, c[0x0][0x390] ;  /* 0x0000e400ff02ab82 */ /* 0x001e260000000a00 */
[----:B------:R-:W-:-:S13]  /*0210*/  ISETP.GE.U32.AND P1, PT, R25, R16, PT ;  /* 0x000000101900720c */ /* 0x000fda0003f26070 */
[----:B------:R-:W-:Y:S01]  /*0220*/  @!P1 IMAD.IADD R21, R0, 0x1, R25 ;  /* 0x0000000100159824 */ /* 0x000fe200078e0219 */
[----:B------:R-:W-:Y:S01]  /*0230*/  @!P1 IADD3 R25, PT, PT, R25, 0x80, RZ ;  /* 0x0000008019199810 */ /* 0x000fe20007ffe0ff */
[----:B------:R-:W4:Y:S03]  /*0240*/  @!P1 LDC.64 R4, c[0x0][0x390] ;  /* 0x0000e400ff049b82 */ /* 0x000f260000000a00 */
[----:B------:R-:W-:-:S13]  /*0250*/  ISETP.GE.U32.AND P0, PT, R25, R16, PT ;  /* 0x000000101900720c */ /* 0x000fda0003f06070 */
[----:B------:R-:W-:Y:S01]  /*0260*/  @!P0 IMAD.IADD R19, R0, 0x1, R25 ;  /* 0x0000000100138824 */ /* 0x000fe200078e0219 */
[----:B------:R-:W-:Y:S01]  /*0270*/  @!P0 IADD3 R25, PT, PT, R25, 0x80, RZ ;  /* 0x0000008019198810 */ /* 0x000fe20007ffe0ff */
[----:B------:R-:W2:Y:S03]  /*0280*/  @!P0 LDC.64 R6, c[0x0][0x390] ;  /* 0x0000e400ff068b82 */ /* 0x000ea60000000a00 */
[----:B------:R-:W-:-:S13]  /*0290*/  ISETP.GE.U32.AND P6, PT, R25, R16, PT ;  /* 0x000000101900720c */ /* 0x000fda0003fc6070 */
[----:B------:R-:W3:Y:S01]  /*02a0*/  @!P6 LDC.64 R8, c[0x0][0x390] ;  /* 0x0000e400ff08eb82 */ /* 0x000ee20000000a00 */
[----:B-1----:R-:W-:-:S04]  /*02b0*/  @!P5 IMAD.WIDE.U32 R12, R20, 0x4, R12 ;  /* 0x00000004140cd825 */ /* 0x002fc800078e000c */
[----:B------:R-:W-:Y:S02]  /*02c0*/  IMAD.MOV.U32 R20, RZ, RZ, RZ ;  /* 0x000000ffff147224 */ /* 0x000fe400078e00ff */
[----:B--2---:R-:W-:-:S04]  /*02d0*/  @!P0 IMAD.WIDE.U32 R6, R19, 0x4, R6 ;  /* 0x0000000413068825 */ /* 0x004fc800078e0006 */
[----:B------:R-:W-:Y:S01]  /*02e0*/  HFMA2 R19, -RZ, RZ, 0, 0 ;  /* 0x00000000ff137431 */ /* 0x000fe200000001ff */
[----:B------:R-:W-:Y:S01]  /*02f0*/  MOV R22, RZ ;  /* 0x000000ff00167202 */ /* 0x000fe20000000f00 */
[----:B------:R1:W5:Y:S01]  /*0300*/  @!P5 LDG.E R20, desc[UR4][R12.64] ;  /* 0x000000040c14d981 */ /* 0x000362000c1e1900 */
[----:B------:R-:W-:Y:S02]  /*0310*/  @!P6 IMAD.IADD R25, R0, 0x1, R25 ;  /* 0x000000010019e824 */ /* 0x000fe400078e0219 */
[----:B0-----:R-:W-:Y:S01]  /*0320*/  @!P2 IMAD.WIDE.U32 R2, R23, 0x4, R2 ;  /* 0x000000041702a825 */ /* 0x001fe200078e0002 */
[----:B------:R-:W-:-:S03]  /*0330*/  MOV R23, RZ ;  /* 0x000000ff00177202 */ /* 0x000fc60000000f00 */
[----:B----4-:R-:W-:Y:S01]  /*0340*/  @!P1 IMAD.WIDE.U32 R4, R21, 0x4, R4 ;  /* 0x0000000415049825 */ /* 0x010fe200078e0004 */
[----:B-1----:R-:W-:-:S03]  /*0350*/  CS2R R12, SRZ ;  /* 0x00000000000c7805 */ /* 0x002fc6000001ff00 */
[----:B------:R-:W-:Y:S01]  /*0360*/  IMAD.MOV.U32 R21, RZ, RZ, RZ ;  /* 0x000000ffff157224 */ /* 0x000fe200078e00ff */
[----:B------:R0:W5:Y:S01]  /*0370*/  @!P1 LDG.E R23, desc[UR4][R4.64] ;  /* 0x0000000404179981 */ /* 0x000162000c1e1900 */
[----:B------:R-:W-:-:S03]  /*0380*/  @!P4 IMAD.WIDE.U32 R14, R29, 0x4, R14 ;  /* 0x000000041d0ec825 */ /* 0x000fc600078e000e */
[----:B------:R0:W5:Y:S01]  /*0390*/  @!P0 LDG.E R13, desc[UR4][R6.64] ;  /* 0x00000004060d8981 */ /* 0x000162000c1e1900 */
[----:B---3--:R-:W-:-:S03]  /*03a0*/  @!P3 IMAD.WIDE.U32 R10, R27, 0x4, R10 ;  /* 0x000000041b0ab825 */ /* 0x008fc600078e000a */
[----:B------:R0:W5:Y:S01]  /*03b0*/  @!P4 LDG.E R22, desc[UR4][R14.64] ;  /* 0x000000040e16c981 */ /* 0x000162000c1e1900 */
[----:B------:R-:W-:-:S03]  /*03c0*/  @!P6 IMAD.WIDE.U32 R8, R25, 0x4, R8 ;  /* 0x000000041908e825 */ /* 0x000fc600078e0008 */
[----:B------:R0:W5:Y:S04]  /*03d0*/  @!P3 LDG.E R19, desc[UR4][R10.64] ;  /* 0x000000040a13b981 */ /* 0x000168000c1e1900 */
[----:B------:R0:W5:Y:S04]  /*03e0*/  @!P2 LDG.E R21, desc[UR4][R2.64] ;  /* 0x000000040215a981 */ /* 0x000168000c1e1900 */
[----:B------:R0:W5:Y:S01]  /*03f0*/  @!P6 LDG.E R12, desc[UR4][R8.64] ;  /* 0x00000004080ce981 */ /* 0x000162000c1e1900 */
[----:B------:R-:W-:Y:S01]  /*0400*/  ISETP.GE.U32.AND P0, PT, R17, R16, PT ;  /* 0x000000101100720c */ /* 0x000fe20003f06070 */
[----:B------:R-:W-:Y:S04]  /*0410*/  BSSY.RECONVERGENT B0, `(.L_x_1766) ;  /* 0x000003a000007945 */ /* 0x000fe80003800200 */
[----:B------:R-:W-:Y:S08]  /*0420*/  BSSY.RELIABLE B1, `(.L_x_1767) ;  /* 0x0000031000017945 */ /* 0x000ff00003800100 */
[----:B0-----:R-:W-:Y:S05]  /*0430*/  @P0 BRA `(.L_x_1768) ;  /* 0x0000000000380947 */ /* 0x001fea0003800000 */
[----:B------:R-:W0:Y:S01]  /*0440*/  LDC.64 R2, c[0x0][0x388] ;  /* 0x0000e200ff027b82 */ /* 0x000e220000000a00 */
[----:B-----5:R-:W1:Y:S01]  /*0450*/  MUFU.TANH R5, R18 ;  /* 0x0000001200057308 */ /* 0x020e620000002400 */
[----:B------:R-:W-:Y:S01]  /*0460*/  IMAD.IADD R7, R0, 0x1, R17 ;  /* 0x0000000100077824 */ /* 0x000fe200078e0211 */
[----:B------:R-:W-:-:S04]  /*0470*/  IADD3 R17, PT, PT, R17, 0x80, RZ ;  /* 0x0000008011117810 */ /* 0x000fc80007ffe0ff */
[----:B------:R-:W-:Y:S01]  /*0480*/  ISETP.GE.U32.AND P0, PT, R17, R16, PT ;  /* 0x000000101100720c */ /* 0x000fe20003f06070 */
[----:B0-----:R-:W-:-:S05]  /*0490*/  IMAD.WIDE.U32 R2, R7, 0x4, R2 ;  /* 0x0000000407027825 */ /* 0x001fca00078e0002 */
[----:B-1----:R0:W-:Y:S07]  /*04a0*/  STG.E desc[UR4][R2.64], R5 ;  /* 0x0000000502007986 */ /* 0x0021ee000c101904 */
[----:B------:R-:W-:Y:S05]  /*04b0*/  @P0 BRA `(.L_x_1769) ;  /* 0x0000000000380947 */ /* 0x000fea0003800000 */
[----:B0-----:R-:W0:Y:S01]  /*04c0*/  LDC.64 R2, c[0x0][0x388] ;  /* 0x0000e200ff027b82 */ /* 0x001e220000000a00 */
[----:B------:R-:W1:Y:S01]  /*04d0*/  MUFU.TANH R5, R20 ;  /* 0x0000001400057308 */ /* 0x000e620000002400 */
[----:B------:R-:W-:Y:S01]  /*04e0*/  IMAD.IADD R7, R0, 0x1, R17 ;  /* 0x0000000100077824 */ /* 0x000fe200078e0211 */
[----:B------:R-:W-:-:S03]  /*04f0*/  IADD3 R17, PT, PT, R17, 0x80, RZ ;  /* 0x0000008011117810 */ /* 0x000fc60007ffe0ff */
[----:B0-----:R-:W-:-:S05]  /*0500*/  IMAD.WIDE.U32 R2, R7, 0x4, R2 ;  /* 0x0000000407027825 */ /* 0x001fca00078e0002 */
[----:B-1----:R0:W-:Y:S02]  /*0510*/  STG.E desc[UR4][R2.64], R5 ;  /* 0x0000000502007986 */ /* 0x0021e4000c101904 */
.L_x_1768:
[----:B------:R-:W-:-:S13]  /*0520*/  ISETP.GE.U32.AND P0, PT, R17, R16, PT ;  /* 0x000000101100720c */ /* 0x000fda0003f06070 */
[----:B------:R-:W-:Y:S05]  /*0530*/  @P0 BRA `(.L_x_1770) ;  /* 0x0000000000380947 */ /* 0x000fea0003800000 */
[----:B0-----:R-:W0:Y:S01]  /*0540*/  LDC.64 R2, c[0x0][0x388] ;  /* 0x0000e200ff027b82 */ /* 0x001e220000000a00 */
[----:B-----5:R-:W1:Y:S01]  /*0550*/  MUFU.TANH R5, R22 ;  /* 0x0000001600057308 */ /* 0x020e620000002400 */
[----:B------:R-:W-:Y:S01]  /*0560*/  IMAD.IADD R7, R0, 0x1, R17 ;  /* 0x0000000100077824 */ /* 0x000fe200078e0211 */
[----:B------:R-:W-:-:S03]  /*0570*/  IADD3 R17, PT, PT, R17, 0x80, RZ ;  /* 0x0000008011117810 */ /* 0x000fc60007ffe0ff */
[----:B0-----:R-:W-:-:S05]  /*0580*/  IMAD.WIDE.U32 R2, R7, 0x4, R2 ;  /* 0x0000000407027825 */ /* 0x001fca00078e0002 */
[----:B-1----:R1:W-:Y:S02]  /*0590*/  STG.E desc[UR4][R2.64], R5 ;  /* 0x0000000502007986 */ /* 0x0023e4000c101904 */
.L_x_1769:
[----:B------:R-:W-:-:S13]  /*05a0*/  ISETP.GE.U32.AND P0, PT, R17, R16, PT ;  /* 0x000000101100720c */ /* 0x000fda0003f06070 */
[----:B------:R-:W-:Y:S05]  /*05b0*/  @P0 BRA `(.L_x_1771) ;  /* 0x0000000000380947 */ /* 0x000fea0003800000 */
[----:B01----:R-:W0:Y:S01]  /*05c0*/  LDC.64 R2, c[0x0][0x388] ;  /* 0x0000e200ff027b82 */ /* 0x003e220000000a00 */
[----:B------:R-:W1:Y:S01]  /*05d0*/  MUFU.TANH R19, R19 ;  /* 0x0000001300137308 */ /* 0x000e620000002400 */
[----:B------:R-:W-:Y:S01]  /*05e0*/  IMAD.IADD R5, R0, 0x1, R17 ;  /* 0x0000000100057824 */ /* 0x000fe200078e0211 */
[----:B------:R-:W-:-:S03]  /*05f0*/  IADD3 R17, PT, PT, R17, 0x80, RZ ;  /* 0x0000008011117810 */ /* 0x000fc60007ffe0ff */
[----:B0-----:R-:W-:-:S05]  /*0600*/  IMAD.WIDE.U32 R2, R5, 0x4, R2 ;  /* 0x0000000405027825 */ /* 0x001fca00078e0002 */
[----:B-1----:R1:W-:Y:S02]  /*0610*/  STG.E desc[UR4][R2.64], R19 ;  /* 0x0000001302007986 */ /* 0x0023e4000c101904 */
.L_x_1770:
[----:B------:R-:W-:-:S13]  /*0620*/  ISETP.GE.U32.AND P0, PT, R17, R16, PT ;  /* 0x000000101100720c */ /* 0x000fda0003f06070 */
[----:B------:R-:W-:Y:S05]  /*0630*/  @P0 BRA `(.L_x_1772) ;  /* 0x00000000003c0947 */ /* 0x000fea0003800000 */
[----:B01----:R-:W0:Y:S01]  /*0640*/  LDC.64 R2, c[0x0][0x388] ;  /* 0x0000e200ff027b82 */ /* 0x003e220000000a00 */
[----:B-----5:R-:W1:Y:S01]  /*0650*/  MUFU.TANH R21, R21 ;  /* 0x0000001500157308 */ /* 0x020e620000002400 */
[----:B------:R-:W-:Y:S01]  /*0660*/  IMAD.IADD R5, R0, 0x1, R17 ;  /* 0x0000000100057824 */ /* 0x000fe200078e0211 */
[----:B------:R-:W-:-:S03]  /*0670*/  IADD3 R17, PT, PT, R17, 0x80, RZ ;  /* 0x0000008011117810 */ /* 0x000fc60007ffe0ff */
[----:B0-----:R-:W-:-:S05]  /*0680*/  IMAD.WIDE.U32 R2, R5, 0x4, R2 ;  /* 0x0000000405027825 */ /* 0x001fca00078e0002 */
[----:B-1----:R2:W-:Y:S02]  /*0690*/  STG.E desc[UR4][R2.64], R21 ;  /* 0x0000001502007986 */ /* 0x0025e4000c101904 */
.L_x_1771:
[----:B------:R-:W-:-:S13]  /*06a0*/  ISETP.GE.U32.AND P0, PT, R17, R16, PT ;  /* 0x000000101100720c */ /* 0x000fda0003f06070 */
[----:B------:R-:W-:Y:S05]  /*06b0*/  @P0 BREAK.RELIABLE B1 ;  /* 0x0000000000010942 */ /* 0x000fea0003800100 */
[----:B------:R-:W-:Y:S05]  /*06c0*/  @P0 BRA `(.L_x_1773) ;  /* 0x0000000000380947 */ /* 0x000fea0003800000 */
[----:B012---:R-:W0:Y:S01]  /*06d0*/  LDC.64 R2, c[0x0][0x388] ;  /* 0x0000e200ff027b82 */ /* 0x007e220000000a00 */
[----:B------:R-:W1:Y:S01]  /*06e0*/  MUFU.TANH R23, R23 ;  /* 0x0000001700177308 */ /* 0x000e620000002400 */
[----:B------:R-:W-:Y:S01]  /*06f0*/  IMAD.IADD R5, R0, 0x1, R17 ;  /* 0x0000000100057824 */ /* 0x000fe200078e0211 */
[----:B------:R-:W-:-:S03]  /*0700*/  IADD3 R17, PT, PT, R17, 0x80, RZ ;  /* 0x0000008011117810 */ /* 0x000fc60007ffe0ff */
[----:B0-----:R-:W-:-:S05]  /*0710*/  IMAD.WIDE.U32 R2, R5, 0x4, R2 ;  /* 0x0000000405027825 */ /* 0x001fca00078e0002 */
[----:B-1----:R2:W-:Y:S02]  /*0720*/  STG.E desc[UR4][R2.64], R23 ;  /* 0x0000001702007986 */ /* 0x0025e4000c101904 */
.L_x_1772:
[----:B------:R-:W-:Y:S05]  /*0730*/  BSYNC.RELIABLE B1 ;  /* 0x0000000000017941 */ /* 0x000fea0003800100 */
.L_x_1767:
[----:B------:R-:W-:-:S13]  /*0740*/  ISETP.GE.U32.AND P0, PT, R17, R16, PT ;  /* 0x000000101100720c */ /* 0x000fda0003f06070 */
[----:B012---:R-:W0:Y:S01]  /*0750*/  @!P0 LDC.64 R2, c[0x0][0x388] ;  /* 0x0000e200ff028b82 */ /* 0x007e220000000a00 */
[----:B-----5:R-:W1:Y:S01]  /*0760*/  @!P0 MUFU.TANH R13, R13 ;  /* 0x0000000d000d8308 */ /* 0x020e620000002400 */
[----:B------:R-:W-:Y:S01]  /*0770*/  @!P0 IMAD.IADD R5, R0, 0x1, R17 ;  /* 0x0000000100058824 */ /* 0x000fe200078e0211 */
[----:B------:R-:W-:-:S03]  /*0780*/  @!P0 IADD3 R17, PT, PT, R17, 0x80, RZ ;  /* 0x0000008011118810 */ /* 0x000fc60007ffe0ff */
[----:B0-----:R-:W-:-:S05]  /*0790*/  @!P0 IMAD.WIDE.U32 R2, R5, 0x4, R2 ;  /* 0x0000000405028825 */ /* 0x001fca00078e0002 */
[----:B-1----:R3:W-:Y:S02]  /*07a0*/  @!P0 STG.E desc[UR4][R2.64], R13 ;  /* 0x0000000d02008986 */ /* 0x0027e4000c101904 */
.L_x_1773:
[----:B------:R-:W-:Y:S05]  /*07b0*/  BSYNC.RECONVERGENT B0 ;  /* 0x0000000000007941 */ /* 0x000fea0003800200 */
.L_x_1766:
[----:B------:R-:W-:Y:S05]  /*07c0*/  WARPSYNC.ALL ;  /* 0x0000000000007948 */ /* 0x000fea0003800000 */
[----:B------:R-:W-:-:S13]  /*07d0*/  ISETP.GE.U32.AND P0, PT, R17, R16, PT ;  /* 0x000000101100720c */ /* 0x000fda0003f06070 */
[----:B------:R-:W-:Y:S05]  /*07e0*/  @P0 EXIT ;  /* 0x000000000000094d */ /* 0x000fea0003800000 */
[----:B0123--:R-:W0:Y:S01]  /*07f0*/  LDC.64 R2, c[0x0][0x388] ;  /* 0x0000e200ff027b82 */ /* 0x00fe220000000a00 */
[----:B------:R-:W1:Y:S01]  /*0800*/  MUFU.TANH R5, R12 ;  /* 0x0000000c00057308 */ /* 0x000e620000002400 */
[----:B------:R-:W-:-:S05]  /*0810*/  IADD3 R17, PT, PT, R0, R17, RZ ;  /* 0x0000001100117210 */ /* 0x000fca0007ffe0ff */
[----:B0-----:R-:W-:-:S05]  /*0820*/  IMAD.WIDE.U32 R2, R17, 0x4, R2 ;  /* 0x0000000411027825 */ /* 0x001fca00078e0002 */
[----:B-1----:R-:W-:Y:S01]  /*0830*/  STG.E desc[UR4][R2.64], R5 ;  /* 0x0000000502007986 */ /* 0x002fe2000c101904 */
[----:B------:R-:W-:Y:S05]  /*0840*/  EXIT ;  /* 0x000000000000794d */ /* 0x000fea0003800000 */
.L_x_1765:
[----:B------:R-:W0:Y:S01]  /*0850*/  S2R R15, SR_TID.X ;  /* 0x00000000000f7919 */ /* 0x000e220000002100 */
[----:B------:R-:W1:Y:S08]  /*0860*/  LDC.64 R2, c[0x0][0x390] ;  /* 0x0000e400ff027b82 */ /* 0x000e700000000a00 */
[----:B------:R-:W2:Y:S01]  /*0870*/  LDC.64 R4, c[0x0][0x388] ;  /* 0x0000e200ff047b82 */ /* 0x000ea20000000a00 */
[----:B-1----:R-:W-:-:S04]  /*0880*/  IMAD.WIDE.U32 R2, R0, 0x4, R2 ;  /* 0x0000000400027825 */ /* 0x002fc800078e0002 */
[----:B0-----:R-:W-:-:S05]  /*0890*/  IMAD.WIDE.U32 R2, R15, 0x8, R2 ;  /* 0x000000080f027825 */ /* 0x001fca00078e0002 */
[----:B------:R-:W3:Y:S04]  /*08a0*/  LDG.E.64 R6, desc[UR4][R2.64] ;  /* 0x0000000402067981 */ /* 0x000ee8000c1e1b00 */
[----:B------:R-:W4:Y:S04]  /*08b0*/  LDG.E.64 R8, desc[UR4][R2.64+0x400] ;  /* 0x0004000402087981 */ /* 0x000f28000c1e1b00 */
[----:B------:R-:W5:Y:S04]  /*08c0*/  LDG.E.64 R10, desc[UR4][R2.64+0x800] ;  /* 0x00080004020a7981 */ /* 0x000f68000c1e1b00 */
[----:B------:R-:W5:Y:S01]  /*08d0*/  LDG.E.64 R12, desc[UR4][R2.64+0xc00] ;  /* 0x000c0004020c7981 */ /* 0x000f62000c1e1b00 */
[----:B--2---:R-:W-:-:S04]  /*08e0*/  IMAD.WIDE.U32 R4, R0, 0x4, R4 ;  /* 0x0000000400047825 */ /* 0x004fc800078e0004 */
[----:B------:R-:W-:Y:S01]  /*08f0*/  IMAD.WIDE.U32 R4, R15, 0x8, R4 ;  /* 0x000000080f047825 */ /* 0x000fe200078e0004 */
[----:B---3--:R-:W-:Y:S08]  /*0900*/  MUFU.TANH R6, R6 ;  /* 0x0000000600067308 */ /* 0x008ff00000002400 */
[----:B------:R-:W0:Y:S08]  /*0910*/  MUFU.TANH R7, R7 ;  /* 0x0000000700077308 */ /* 0x000e300000002400 */
[----:B----4-:R-:W-:Y:S08]  /*0920*/  MUFU.TANH R8, R8 ;  /* 0x0000000800087308 */ /* 0x010ff00000002400 */
[----:B------:R-:W1:Y:S01]  /*0930*/  MUFU.TANH R9, R9 ;  /* 0x0000000900097308 */ /* 0x000e620000002400 */
[----:B0-----:R-:W-:Y:S07]  /*0940*/  STG.E.64 desc[UR4][R4.64], R6 ;  /* 0x0000000604007986 */ /* 0x001fee000c101b04 */
[----:B-----5:R-:W-:Y:S08]  /*0950*/  MUFU.TANH R10, R10 ;  /* 0x0000000a000a7308 */ /* 0x020ff00000002400 */
[----:B------:R-:W0:Y:S01]  /*0960*/  MUFU.TANH R11, R11 ;  /* 0x0000000b000b7308 */ /* 0x000e220000002400 */
[----:B-1----:R-:W-:Y:S07]  /*0970*/  STG.E.64 desc[UR4][R4.64+0x400], R8 ;  /* 0x0004000804007986 */ /* 0x002fee000c101b04 */
[----:B------:R-:W-:Y:S08]  /*0980*/  MUFU.TANH R12, R12 ;  /* 0x0000000c000c7308 */ /* 0x000ff00000002400 */
[----:B------:R-:W1:Y:S01]  /*0990*/  MUFU.TANH R13, R13 ;  /* 0x0000000d000d7308 */ /* 0x000e620000002400 */
[----:B0-----:R-:W-:Y:S04]  /*09a0*/  STG.E.64 desc[UR4][R4.64+0x800], R10 ;  /* 0x0008000a04007986 */ /* 0x001fe8000c101b04 */
[----:B-1----:R-:W-:Y:S01]  /*09b0*/  STG.E.64 desc[UR4][R4.64+0xc00], R12 ;  /* 0x000c000c04007986 */ /* 0x002fe2000c101b04 */
[----:B------:R-:W-:Y:S05]  /*09c0*/  EXIT ;  /* 0x000000000000794d */ /* 0x000fea0003800000 */
.L_x_1774:
        /* <DEDUP_REMOVED lines=11> */
.L_x_7029:


//--------------------- .text._ZN2at6native29vectorized_elementwise_kernelILi4EZZZNS0_16tanh_kernel_cudaERNS_18TensorIteratorBaseEENKUlvE0_clEvENKUlvE0_clEvEUlfE_St5arrayIPcLm2EEEEviT0_T1_ --------------------------
	.section	.text._ZN2at6native29vectorized_elementwise_kernelILi4EZZZNS0_16tanh_kernel_cudaERNS_18TensorIteratorBaseEENKUlvE0_clEvENKUlvE0_clEvEUlfE_St5arrayIPcLm2EEEEviT0_T1_,"ax",@progbits
	.align	128
        .global         _ZN2at6native29vectorized_elementwise_kernelILi4EZZZNS0_16tanh_kernel_cudaERNS_18TensorIteratorBaseEENKUlvE0_clEvENKUlvE0_clEvEUlfE_St5arrayIPcLm2EEEEviT0_T1_
        .type           _ZN2at6native29vectorized_elementwise_kernelILi4EZZZNS0_16tanh_kernel_cudaERNS_18TensorIteratorBaseEENKUlvE0_clEvENKUlvE0_clEvEUlfE_St5arrayIPcLm2EEEEviT0_T1_,@function
        .size           _ZN2at6native29vectorized_elementwise_kernelILi4EZZZNS0_16tanh_kernel_cudaERNS_18TensorIteratorBaseEENKUlvE0_clEvENKUlvE0_clEvEUlfE_St5arrayIPcLm2EEEEviT0_T1_,(.L_x_7030 - _ZN2at6native29vectorized_elementwise_kernelILi4EZZZNS0_16tanh_kernel_cudaERNS_18TensorIteratorBaseEENKUlvE0_clEvENKUlvE0_clEvEUlfE_St5arrayIPcLm2EEEEviT0_T1_)
        .other          _ZN2at6native29vectorized_elementwise_kernelILi4EZZZNS0_16tanh_kernel_cudaERNS_18TensorIteratorBaseEENKUlvE0_clEvENKUlvE0_clEvEUlfE_St5arrayIPcLm2EEEEviT0_T1_,@"STO_CUDA_ENTRY STV_DEFAULT"
_ZN2at6native29vectorized_elementwise_kernelILi4EZZZNS0_16tanh_kernel_cudaERNS_18TensorIteratorBaseEENKUlvE0_clEvENKUlvE0_clEvEUlfE_St5arrayIPcLm2EEEEviT0_T1_:
.text._ZN2at6native29vectorized_elementwise_kernelILi4EZZZNS0_16tanh_kernel_cudaERNS_18TensorIteratorBaseEENKUlvE0_clEvENKUlvE0_clEvEUlfE_St5arrayIPcLm2EEEEviT0_T1_:
        /* <DEDUP_REMOVED lines=82> */
.L_x_1778:
        /* <DEDUP_REMOVED lines=8> */
.L_x_1779:
        /* <DEDUP_REMOVED lines=8> */
.L_x_1780:
        /* <DEDUP_REMOVED lines=8> */
.L_x_1781:
        /* <DEDUP_REMOVED lines=9> */
.L_x_1782:
[----:B------:R-:W-:Y:S05]  /*0730*/  BSYNC.RELIABLE B1 ;  /* 0x0000000000017941 */ /* 0x000fea0003800100 */
.L_x_1777:
[----:B------:R-:W-:-:S13]  /*0740*/  ISETP.GE.U32.AND P0, PT, R17, R16, PT ;  /* 0x000000101100720c */ /* 0x000fda0003f06070 */
[----:B012---:R-:W0:Y:S01]  /*0750*/  @!P0 LDC.64 R2, c[0x0][0x388] ;  /* 0x0000e200ff028b82 */ /* 0x007e220000000a00 */
[----:B-----5:R-:W1:Y:S01]  /*0760*/  @!P0 MUFU.TANH R13, R13 ;  /* 0x0000000d000d8308 */ /* 0x020e620000002400 */
[----:B------:R-:W-:Y:S01]  /*0770*/  @!P0 IMAD.IADD R5, R0, 0x1, R17 ;  /* 0x0000000100058824 */ /* 0x000fe200078e0211 */
[----:B------:R-:W-:-:S03]  /*0780*/  @!P0 IADD3 R17, PT, PT, R17, 0x80, RZ ;  /* 0x0000008011118810 */ /* 0x000fc60007ffe0ff */
[----:B0-----:R-:W-:-:S05]  /*0790*/  @!P0 IMAD.WIDE.U32 R2, R5, 0x4, R2 ;  /* 0x0000000405028825 */ /* 0x001fca00078e0002 */
[----:B-1----:R3:W-:Y:S02]  /*07a0*/  @!P0 STG.E desc[UR4][R2.64], R13 ;  /* 0x0000000d02008986 */ /* 0x0027e4000c101904 */
.L_x_1783:
[----:B------:R-:W-:Y:S05]  /*07b0*/  BSYNC.RECONVERGENT B0 ;  /* 0x0000000000007941 */ /* 0x000fea0003800200 */
.L_x_1776:
        /* <DEDUP_REMOVED lines=9> */
.L_x_1775:
[----:B------:R-:W0:Y:S01]  /*0850*/  S2R R15, SR_TID.X ;  /* 0x00000000000f7919 */ /* 0x000e220000002100 */
[----:B------:R-:W1:Y:S08]  /*0860*/  LDC.64 R2, c[0x0][0x390] ;  /* 0x0000e400ff027b82 */ /* 0x000e700000000a00 */
[----:B------:R-:W2:Y:S01]  /*0870*/  LDC.64 R12, c[0x0][0x388] ;  /* 0x0000e200ff0c7b82 */ /* 0x000ea20000000a00 */
[----:B-1----:R-:W-:-:S04]  /*0880*/  IMAD.WIDE.U32 R2, R0, 0x4, R2 ;  /* 0x0000000400027825 */ /* 0x002fc800078e0002 */
[----:B0-----:R-:W-:-:S05]  /*0890*/  IMAD.WIDE.U32 R2, R15, 0x10, R2 ;  /* 0x000000100f027825 */ /* 0x001fca00078e0002 */
[----:B------:R-:W3:Y:S04]  /*08a0*/  LDG.E.128 R4, desc[UR4][R2.64] ;  /* 0x0000000402047981 */ /* 0x000ee8000c1e1d00 */
[----:B------:R-:W4:Y:S01]  /*08b0*/  LDG.E.128 R8, desc[UR4][R2.64+0x800] ;  /* 0x0008000402087981 */ /* 0x000f22000c1e1d00 */
[----:B--2---:R-:W-:-:S04]  /*08c0*/  IMAD.WIDE.U32 R12, R0, 0x4, R12 ;  /* 0x00000004000c7825 */ /* 0x004fc800078e000c */
[----:B------:R-:W-:Y:S01]  /*08d0*/  IMAD.WIDE.U32 R12, R15, 0x10, R12 ;  /* 0x000000100f0c7825 */ /* 0x000fe200078e000c */
[----:B---3--:R-:W-:Y:S08]  /*08e0*/  MUFU.TANH R4, R4 ;  /* 0x0000000400047308 */ /* 0x008ff00000002400 */
[----:B------:R-:W-:Y:S08]  /*08f0*/  MUFU.TANH R5, R5 ;  /* 0x0000000500057308 */ /* 0x000ff00000002400 */
[----:B------:R-:W-:Y:S08]  /*0900*/  MUFU.TANH R6, R6 ;  /* 0x0000000600067308 */ /* 0x000ff00000002400 */
[----:B------:R-:W0:Y:S08]  /*0910*/  MUFU.TANH R7, R7 ;  /* 0x0000000700077308 */ /* 0x000e300000002400 */
[----:B----4-:R-:W-:Y:S08]  /*0920*/  MUFU.TANH R8, R8 ;  /* 0x0000000800087308 */ /* 0x010ff00000002400 */
[----:B------:R-:W-:Y:S01]  /*0930*/  MUFU.TANH R9, R9 ;  /* 0x0000000900097308 */ /* 0x000fe20000002400 */
[----:B0-----:R-:W-:Y:S07]  /*0940*/  STG.E.128 desc[UR4][R12.64], R4 ;  /* 0x000000040c007986 */ /* 0x001fee000c101d04 */
[----:B------:R-:W-:Y:S08]  /*0950*/  MUFU.TANH R10, R10 ;  /* 0x0000000a000a7308 */ /* 0x000ff00000002400 */
[----:B------:R-:W0:Y:S02]  /*0960*/  MUFU.TANH R11, R11 ;  /* 0x0000000b000b7308 */ /* 0x000e240000002400 */
[----:B0-----:R-:W-:Y:S01]  /*0970*/  STG.E.128 desc[UR4][R12.64+0x800], R8 ;  /* 0x000800080c007986 */ /* 0x001fe2000c101d04 */
[----:B------:R-:W-:Y:S05]  /*0980*/  EXIT ;  /* 0x000000000000794d */ /* 0x000fea0003800000 */
.L_x_1784:
        /* <DEDUP_REMOVED lines=15> */
.L_x_7030:


//--------------------- .text._ZN2at6native29vectorized_elementwise_kernelILi8EZZZNS0_16tanh_kernel_cudaERNS_18TensorIteratorBaseEENKUlvE0_clEvENKUlvE0_clEvEUlfE_St5arrayIPcLm2EEEEviT0_T1_ --------------------------
	.section	.text._ZN2at6native29vectorized_elementwise_kernelILi8EZZZNS0_16tanh_kernel_cudaERNS_18TensorIteratorBaseEENKUlvE0_clEvENKUlvE0_clEvEUlfE_St5arrayIPcLm2EEEEviT0_T1_,"ax",@progbits
	.align	128
        .global         _ZN2at6native29vectorized_elementwise_kernelILi8EZZZNS0_16tanh_kernel_cudaERNS_18TensorIteratorBaseEENKUlvE0_clEvENKUlvE0_clEvEUlfE_St5arrayIPcLm2EEEEviT0_T1_
        .type           _ZN2at6native29vectorized_elementwise_kernelILi8EZZZNS0_16tanh_kernel_cudaERNS_18TensorIteratorBaseEENKUlvE0_clEvENKUlvE0_clEvEUlfE_St5arrayIPcLm2EEEEviT0_T1_,@function
        .size           _ZN2at6native29vectorized_elementwise_kernelILi8EZZZNS0_16tanh_kernel_cudaERNS_18TensorIteratorBaseEENKUlvE0_clEvENKUlvE0_clEvEUlfE_St5arrayIPcLm2EEEEviT0_T1_,(.L_x_7031 - _ZN2at6native29vectorized_elementwise_kernelILi8EZZZNS0_16tanh_kernel_cudaERNS_18TensorIteratorBaseEENKUlvE0_clEvENKUlvE0_clEvEUlfE_St5arrayIPcLm2EEEEviT0_T1_)
        .other          _ZN2at6native29vectorized_elementwise_kernelILi8EZZZNS0_16tanh_kernel_cudaERNS_18TensorIteratorBaseEENKUlvE0_clEvENKUlvE0_clEvEUlfE_St5arrayIPcLm2EEEEviT0_T1_,@"STO_CUDA_ENTRY STV_DEFAULT"
_ZN2at6native29vectorized_elementwise_kernelILi8EZZZNS0_16tanh_kernel_cudaERNS_18TensorIteratorBaseEENKUlvE0_clEvENKUlvE0_clEvEUlfE_St5arrayIPcLm2EEEEviT0_T1_:
.text._ZN2at6native29vectorized_elementwise_kernelILi8EZZZNS0_16tanh_kernel_cudaERNS_18TensorIteratorBaseEENKUlvE0_clEvENKUlvE0_clEvEUlfE_St5arrayIPcLm2EEEEviT0_T1_:
        /* <DEDUP_REMOVED lines=82> */
.L_x_1788:
        /* <DEDUP_REMOVED lines=8> */
.L_x_1789:
        /* <DEDUP_REMOVED lines=8> */
.L_x_1790:
        /* <DEDUP_REMOVED lines=8> */
.L_x_1791:
        /* <DEDUP_REMOVED lines=9> */
.L_x_1792:
[----:B------:R-:W-:Y:S05]  /*0730*/  BSYNC.RELIABLE B1 ;  /* 0x0000000000017941 */ /* 0x000fea0003800100 */
.L_x_1787:
[----:B------:R-:W-:-:S13]  /*0740*/  ISETP.GE.U32.AND P0, PT, R17, R16, PT ;  /* 0x000000101100720c */ /* 0x000fda0003f06070 */
[----:B012---:R-:W0:Y:S01]  /*0750*/  @!P0 LDC.64 R2, c[0x0][0x388] ;  /* 0x0000e200ff028b82 */ /* 0x007e220000000a00 */
[----:B-----5:R-:W1:Y:S01]  /*0760*/  @!P0 MUFU.TANH R13, R13 ;  /* 0x0000000d000d8308 */ /* 0x020e620000002400 */
[----:B------:R-:W-:Y:S01]  /*0770*/  @!P0 IMAD.IADD R5, R0, 0x1, R17 ;  /* 0x0000000100058824 */ /* 0x000fe200078e0211 */
[----:B------:R-:W-:-:S03]  /*0780*/  @!P0 IADD3 R17, PT, PT, R17, 0x80, RZ ;  /* 0x0000008011118810 */ /* 0x000fc60007ffe0ff */
[----:B0-----:R-:W-:-:S05]  /*0790*/  @!P0 IMAD.WIDE.U32 R2, R5, 0x4, R2 ;  /* 0x0000000405028825 */ /* 0x001fca00078e0002 */
[----:B-1----:R3:W-:Y:S02]  /*07a0*/  @!P0 STG.E desc[UR4][R2.64], R13 ;  /* 0x0000000d02008986 */ /* 0x0027e4000c101904 */
.L_x_1793:
[----:B------:R-:W-:Y:S05]  /*07b0*/  BSYNC.RECONVERGENT B0 ;  /* 0x0000000000007941 */ /* 0x000fea0003800200 */
.L_x_1786:
        /* <DEDUP_REMOVED lines=9> */
.L_x_1785:
[----:B------:R-:W0:Y:S01]  /*0850*/  S2R R15, SR_TID.X ;  /* 0x00000000000f7919 */ /* 0x000e220000002100 */
[----:B------:R-:W1:Y:S08]  /*0860*/  LDC.64 R2, c[0x0][0x390] ;  /* 0x0000e400ff027b82 */ /* 0x000e700000000a00 */
[----:B------:R-:W2:Y:S01]  /*0870*/  LDC.64 R12, c[0x0][0x388] ;  /* 0x0000e200ff0c7b82 */ /* 0x000ea20000000a00 */
[----:B-1----:R-:W-:-:S04]  /*0880*/  IMAD.WIDE.U32 R2, R0, 0x4, R2 ;  /* 0x0000000400027825 */ /* 0x002fc800078e0002 */
[----:B0-----:R-:W-:-:S05]  /*0890*/  IMAD.WIDE.U32 R2, R15, 0x20, R2 ;  /* 0x000000200f027825 */ /* 0x001fca00078e0002 */
[----:B------:R-:W3:Y:S01]  /*08a0*/  LDG.E.ENL2.256 R8, R4, desc[UR4][R2.64] ;  /* 0xfe0000040204797e */ /* 0x000ee20008121908 */
[----:B--2---:R-:W-:-:S04]  /*08b0*/  IMAD.WIDE.U32 R12, R0, 0x4, R12 ;  /* 0x00000004000c7825 */ /* 0x004fc800078e000c */
[----:B------:R-:W-:Y:S01]  /*08c0*/  IMAD.WIDE.U32 R12, R15, 0x20, R12 ;  /* 0x000000200f0c7825 */ /* 0x000fe200078e000c */
[----:B---3--:R-:W-:Y:S08]  /*08d0*/  MUFU.TANH R4, R4 ;  /* 0x0000000400047308 */ /* 0x008ff00000002400 */
[----:B------:R-:W-:Y:S08]  /*08e0*/  MUFU.TANH R5, R5 ;  /* 0x0000000500057308 */ /* 0x000ff00000002400 */
[----:B------:R-:W-:Y:S08]  /*08f0*/  MUFU.TANH R6, R6 ;  /* 0x0000000600067308 */ /* 0x000ff00000002400 */
[----:B------:R-:W-:Y:S08]  /*0900*/  MUFU.TANH R7, R7 ;  /* 0x0000000700077308 */ /* 0x000ff00000002400 */
[----:B------:R-:W-:Y:S08]  /*0910*/  MUFU.TANH R8, R8 ;  /* 0x0000000800087308 */ /* 0x000ff00000002400 */
[----:B------:R-:W-:Y:S08]  /*0920*/  MUFU.TANH R9, R9 ;  /* 0x0000000900097308 */ /* 0x000ff00000002400 */
[----:B------:R-:W-:Y:S08]  /*0930*/  MUFU.TANH R10, R10 ;  /* 0x0000000a000a7308 */ /* 0x000ff00000002400 */
[----:B------:R-:W0:Y:S02]  /*0940*/  MUFU.TANH R11, R11 ;  /* 0x0000000b000b7308 */ /* 0x000e240000002400 */
[----:B0-----:R-:W-:Y:S01]  /*0950*/  STG.E.ENL2.256 desc[UR4][R12.64], R4, R8 ;  /* 0xf80000040c08797f */ /* 0x001fe2000f121804 */
[----:B------:R-:W-:Y:S05]  /*0960*/  EXIT ;  /* 0x000000000000794d */ /* 0x000fea0003800000 */
.L_x_1794:
        /* <DEDUP_REMOVED lines=9> */
.L_x_7031:


//--------------------- .text._ZN2at6native18elementwise_kernelILi128ELi4EZNS0_15gpu_kernel_implIZZZNS0_16tanh_kernel_cudaERNS_18TensorIteratorBaseEENKUlvE0_clEvENKUlvE_clEvEUldE_EEvS4_RKT_EUliE_EEviT1_ --------------------------
	.section	.text._ZN2at6native18elementwise_kernelILi128ELi4EZNS0_15gpu_kernel_implIZZZNS0_16tanh_kernel_cudaERNS_18TensorIteratorBaseEENKUlvE0_clEvENKUlvE_clEvEUldE_EEvS4_RKT_EUliE_EEviT1_,"ax",@progbits
	.align	128
        .global         _ZN2at6native18elementwise_kernelILi128ELi4EZNS0_15gpu_kernel_implIZZZNS0_16tanh_kernel_cudaERNS_18TensorIteratorBaseEENKUlvE0_clEvENKUlvE_clEvEUldE_EEvS4_RKT_EUliE_EEviT1_
        .type           _ZN2at6native18elementwise_kernelILi128ELi4EZNS0_15gpu_kernel_implIZZZNS0_16tanh_kernel_cudaERNS_18TensorIteratorBaseEENKUlvE0_clEvENKUlvE_clEvEUldE_EEvS4_RKT_EUliE_EEviT1_,@function
        .size           _ZN2at6native18elementwise_kernelILi128ELi4EZNS0_15gpu_kernel_implIZZZNS0_16tanh_kernel_cudaERNS_18TensorIteratorBaseEENKUlvE0_clEvENKUlvE_clEvEUldE_EEvS4_RKT_EUliE_EEviT1_,(.L_x_7032 - _ZN2at6native18elementwise_kernelILi128ELi4EZNS0_15gpu_kernel_implIZZZNS0_16tanh_kernel_cudaERNS_18TensorIteratorBaseEENKUlvE0_clEvENKUlvE_clEvEUldE_EEvS4_RKT_EUliE_EEviT1_)
        .other          _ZN2at6native18elementwise_kernelILi128ELi4EZNS0_15gpu_kernel_implIZZZNS0_16tanh_kernel_cudaERNS_18TensorIteratorBaseEENKUlvE0_clEvENKUlvE_clEvEUldE_EEvS4_RKT_EUliE_EEviT1_,@"STO_CUDA_ENTRY STV_DEFAULT"
_ZN2at6native18elementwise_kernelILi128ELi4EZNS0_15gpu_kernel_implIZZZNS0_16tanh_kernel_cudaERNS_18TensorIteratorBaseEENKUlvE0_clEvENKUlvE_clEvEUldE_EEvS4_RKT_EUliE_EEviT1_:
.text._ZN2at6native18elementwise_kernelILi128ELi4EZNS0_15gpu_kernel_implIZZZNS0_16tanh_kernel_cudaERNS_18TensorIteratorBaseEENKUlvE0_clEvENKUlvE_clEvEUldE_EEvS4_RKT_EUliE_EEviT1_:
        /* <DEDUP_REMOVED lines=319> */
.L_x_1797:
        /* <DEDUP_REMOVED lines=16> */
[----:B--2---:R-:W0:Y:S01]  /*14f0*/  I2F.F64.S16 R2, R2 ;  /* 0x0000000200027312 */ /* 0x004e220000101c00 */
[----:B------:R-:W-:Y:S05]  /*1500*/  BRA `(.L_x_1804) ;  /* 0x0000000c006c7947 */ /* 0x000fea0003800000 */
.L_x_1802:
[----:B------:R-:W2:Y:S02]  /*1510*/  LDG.E.U8 R2, desc[UR36][R4.64] ;  /* 0x0000002404027981 */ /* 0x000ea4000c1e1100 */
[----:B--2---:R-:W0:Y:S01]  /*1520*/  I2F.F64.U16 R2, R2 ;  /* 0x0000000200027312 */ /* 0x004e220000101800 */
[----:B------:R-:W-:Y:S05]  /*1530*/  BRA `(.L_x_1804) ;  /* 0x0000000c00607947 */ /* 0x000fea0003800000 */
.L_x_1801:
[----:B------:R-:W-:-:S09]  /*1540*/  UISETP.NE.AND UP0, UPT, UR4, 0x2, UPT ;  /* 0x000000020400788c */ /* 0x000fd2000bf05270 */
[----:B------:R-:W-:Y:S05]  /*1550*/  BRA.U !UP0, `(.L_x_1805) ;  /* 0x0000000108287547 */ /* 0x000fea000b800000 */
[----:B------:R-:W-:-:S09]  /*1560*/  UISETP.NE.AND UP0, UPT, UR4, 0x3, UPT ;  /* 0x000000030400788c */ /* 0x000fd2000bf05270 */
[----:B------:R-:W-:Y:S05]  /*1570*/  BRA.U !UP0, `(.L_x_1806) ;  /* 0x0000000108147547 */ /* 0x000fea000b800000 */
[----:B------:R-:W-:-:S09]  /*1580*/  UISETP.NE.AND UP0, UPT, UR4, 0x4, UPT ;  /* 0x000000040400788c */ /* 0x000fd2000bf05270 */
[----:B------:R-:W-:Y:S05]  /*1590*/  BRA.U UP0, `(.L_x_1803) ;  /* 0x0000000900bc7547 */ /* 0x000fea000b800000 */
[----:B------:R-:W2:Y:S02]  /*15a0*/  LDG.E.64 R2, desc[UR36][R4.64] ;  /* 0x0000002404027981 */ /* 0x000ea4000c1e1b00 */
[----:B--2---:R-:W0:Y:S01]  /*15b0*/  I2F.F64.S64 R2, R2 ;  /* 0x0000000200027312 */ /* 0x004e220000301c00 */
[----:B------:R-:W-:Y:S05]  /*15c0*/  BRA `(.L_x_1804) ;  /* 0x0000000c003c7947 */ /* 0x000fea0003800000 */
.L_x_1806:
[----:B------:R-:W2:Y:S02]  /*15d0*/  LDG.E R2, desc[UR36][R4.64] ;  /* 0x0000002404027981 */ /* 0x000ea4000c1e1900 */
[----:B--2---:R-:W0:Y:S01]  /*15e0*/  I2F.F64 R2, R2 ;  /* 0x0000000200027312 */ /* 0x004e220000201c00 */
[----:B------:R-:W-:Y:S05]  /*15f0*/  BRA `(.L_x_1804) ;  /* 0x0000000c00307947 */ /* 0x000fea0003800000 */
.L_x_1805:
[----:B------:R-:W2:Y:S02]  /*1600*/  LDG.E.U16 R2, desc[UR36][R4.64] ;  /* 0x0000002404027981 */ /* 0x000ea4000c1e1500 */
[----:B--2---:R-:W0:Y:S01]  /*1610*/  I2F.F64.S16 R2, R2 ;  /* 0x0000000200027312 */ /* 0x004e220000101c00 */
[----:B------:R-:W-:Y:S05]  /*1620*/  BRA `(.L_x_1804) ;  /* 0x0000000c00247947 */ /* 0x000fea0003800000 */
.L_x_1800:
[----:B------:R-:W-:-:S09]  /*1630*/  UISETP.GT.AND UP0, UPT, UR4, 0x6, UPT ;  /* 0x000000060400788c */ /* 0x000fd2000bf04270 */
[----:B------:R-:W-:Y:S05]  /*1640*/  BRA.U UP0, `(.L_x_1807) ;  /* 0x0000000100347547 */ /* 0x000fea000b800000 */
[----:B------:R-:W-:-:S09]  /*1650*/  UISETP.NE.AND UP0, UPT, UR4, 0x5, UPT ;  /* 0x000000050400788c */ /* 0x000fd2000bf05270 */
[----:B------:R-:W-:Y:S05]  /*1660*/  BRA.U !UP0, `(.L_x_1808) ;  /* 0x0000000108187547 */ /* 0x000fea000b800000 */
[----:B------:R-:W-:-:S09]  /*1670*/  UISETP.NE.AND UP0, UPT, UR4, 0x6, UPT ;  /* 0x000000060400788c */ /* 0x000fd2000bf05270 */
[----:B------:R-:W-:Y:S05]  /*1680*/  BRA.U UP0, `(.L_x_1803) ;  /* 0x0000000900807547 */ /* 0x000fea000b800000 */
[----:B------:R-:W2:Y:S02]  /*1690*/  LDG.E R2, desc[UR36][R4.64] ;  /* 0x0000002404027981 */ /* 0x000ea4000c1e1900 */
[----:B--2---:R-:W-:-:S06]  /*16a0*/  FMUL.FTZ R2, R2, 1 ;  /* 0x3f80000002027820 */ /* 0x004fcc0000410000 */
[----:B------:R-:W0:Y:S01]  /*16b0*/  F2F.F64.F32 R2, R2 ;  /* 0x0000000200027310 */ /* 0x000e220000201800 */
[----:B------:R-:W-:Y:S05]  /*16c0*/  BRA `(.L_x_1804) ;  /* 0x0000000800fc7947 */ /* 0x000fea0003800000 */
.L_x_1808:
[----:B------:R-:W2:Y:S02]  /*16d0*/  LDG.E.U16 R0, desc[UR36][R4.64] ;  /* 0x0000002404007981 */ /* 0x000ea4000c1e1500 */
[----:B--2---:R-:W-:-:S05]  /*16e0*/  HADD2.F32 R0, -RZ, R0.H0_H0 ;  /* 0x20000000ff007230 */ /* 0x004fca0000004100 */
[----:B------:R-:W-:-:S04]  /*16f0*/  FMUL.FTZ R0, R0, 1 ;  /* 0x3f80000000007820 */ /* 0x000fc80000410000 */
[----:B------:R0:W1:Y:S01]  /*1700*/  F2F.F64.F32 R2, R0 ;  /* 0x0000000000027310 */ /* 0x0000620000201800 */
[----:B------:R-:W-:Y:S05]  /*1710*/  BRA `(.L_x_1804) ;  /* 0x0000000800e87947 */ /* 0x000fea0003800000 */
.L_x_1807:
[----:B------:R-:W-:-:S09]  /*1720*/  UISETP.NE.AND UP0, UPT, UR4, 0x7, UPT ;  /* 0x000000070400788c */ /* 0x000fd2000bf05270 */
[----:B------:R-:W-:Y:S05]  /*1730*/  BRA.U !UP0, `(.L_x_1809) ;  /* 0x0000000108347547 */ /* 0x000fea000b800000 */
        /* <DEDUP_REMOVED lines=8> */
.L_x_1810:
[----:B------:R-:W2:Y:S02]  /*17c0*/  LDG.E.U16 R4, desc[UR36][R4.64] ;  /* 0x0000002404047981 */ /* 0x000ea4000c1e1500 */
[----:B--2---:R-:W-:-:S05]  /*17d0*/  HADD2.F32 R0, -RZ, R4.H0_H0 ;  /* 0x20000004ff007230 */ /* 0x004fca0000004100 */
[----:B------:R-:W-:-:S04]  /*17e0*/  FMUL.FTZ R0, R0, 1 ;  /* 0x3f80000000007820 */ /* 0x000fc80000410000 */
[----:B------:R0:W1:Y:S01]  /*17f0*/  F2F.F64.F32 R2, R0 ;  /* 0x0000000000027310 */ /* 0x0000620000201800 */
[----:B------:R-:W-:Y:S05]  /*1800*/  BRA `(.L_x_1804) ;  /* 0x0000000800ac7947 */ /* 0x000fea0003800000 */
.L_x_1809:
[----:B------:R0:W5:Y:S01]  /*1810*/  LDG.E.64 R2, desc[UR36][R4.64] ;  /* 0x0000002404027981 */ /* 0x000162000c1e1b00 */
[----:B------:R-:W-:Y:S05]  /*1820*/  BRA `(.L_x_1804) ;  /* 0x0000000800a47947 */ /* 0x000fea0003800000 */
.L_x_1799:
        /* <DEDUP_REMOVED lines=8> */
[----:B------:R-:W2:Y:S01]  /*18b0*/  LDG.E.U8 R4, desc[UR36][R4.64] ;  /* 0x0000002404047981 */ /* 0x000ea2000c1e1100 */
[----:B------:R-:W-:Y:S02]  /*18c0*/  MOV R2, RZ ;  /* 0x000000ff00027202 */ /* 0x000fe40000000f00 */
[----:B--2---:R-:W-:-:S04]  /*18d0*/  ISETP.NE.AND P0, PT, R4, RZ, PT ;  /* 0x000000ff0400720c */ /* 0x004fc80003f05270 */
[----:B------:R-:W-:Y:S01]  /*18e0*/  FSEL R3, RZ, 1.875, !P0 ;  /* 0x3ff00000ff037808 */ /* 0x000fe20004000000 */
[----:B------:R-:W-:Y:S08]  /*18f0*/  BRA `(.L_x_1804) ;  /* 0x0000000800707947 */ /* 0x000ff00003800000 */
.L_x_1813:
[----:B------:R0:W5:Y:S01]  /*1900*/  LDG.E.64 R2, desc[UR36][R4.64] ;  /* 0x0000002404027981 */ /* 0x000162000c1e1b00 */
[----:B------:R-:W-:Y:S05]  /*1910*/  BRA `(.L_x_1804) ;  /* 0x0000000800687947 */ /* 0x000fea0003800000 */
.L_x_1812:
        /* <DEDUP_REMOVED lines=23> */
[----:B------:R-:W-:-:S05]  /*1a90*/  LOP3.LUT R3, R3, 0x80000000, R0, 0xf8, !PT ;  /* 0x8000000003037812 */ /* 0x000fca00078ef800 */
[----:B------:R-:W-:-:S06]  /*1aa0*/  FMUL.FTZ R3, R3, 1 ;  /* 0x3f80000003037820 */ /* 0x000fcc0000410000 */
[----:B------:R-:W0:Y:S01]  /*1ab0*/  F2F.F64.F32 R2, R3 ;  /* 0x0000000300027310 */ /* 0x000e220000201800 */
[----:B------:R-:W-:Y:S05]  /*1ac0*/  BRA `(.L_x_1804) ;  /* 0x0000000400fc7947 */ /* 0x000fea0003800000 */
.L_x_1815:
[----:B------:R-:W2:Y:S02]  /*1ad0*/  LDG.E.U8 R3, desc[UR36][R4.64] ;  /* 0x0000002404037981 */ /* 0x000ea4000c1e1100 */
[C---:B--2---:R-:W-:Y:S01]  /*1ae0*/  IMAD.SHL.U32 R2, R3.reuse, 0x2000000, RZ ;  /* 0x0200000003027824 */ /* 0x044fe200078e00ff */
[----:B------:R-:W-:-:S04]  /*1af0*/  SHF.L.U32 R3, R3, 0x8, RZ ;  /* 0x0000000803037819 */ /* 0x000fc800000006ff */
[----:B------:R-:W-:-:S13]  /*1b00*/  ISETP.GT.U32.AND P0, PT, R2, 0x7ffffff, PT ;  /* 0x07ffffff0200780c */ /* 0x000fda0003f04070 */
[C---:B------:R-:W-:Y:S02]  /*1b10*/  @!P0 LOP3.LUT R0, R3.reuse, 0x7f00, RZ, 0xc0, !PT ;  /* 0x00007f0003008812 */ /* 0x040fe400078ec0ff */
[----:B------:R-:W-:Y:S02]  /*1b20*/  @P0 LEA.HI R2, R2, 0x70000000, RZ, 0x1c ;  /* 0x7000000002020811 */ /* 0x000fe400078fe0ff */
[----:B------:R-:W-:Y:S02]  /*1b30*/  @!P0 LOP3.LUT R0, R0, 0x3f000000, RZ, 0xfc, !PT ;  /* 0x3f00000000008812 */ /* 0x000fe400078efcff */
[----:B------:R-:W-:-:S03]  /*1b40*/  PRMT R3, R3, 0x9910, RZ ;  /* 0x0000991003037816 */ /* 0x000fc600000000ff */
[----:B------:R-:W-:Y:S01]  /*1b50*/  @!P0 FADD.FTZ R0, R0, -0.5 ;  /* 0xbf00000000008421 */ /* 0x000fe20000010000 */
[----:B------:R-:W-:-:S05]  /*1b60*/  @P0 FMUL.FTZ R0, R2, 1.9259299443872358531e-34 ;  /* 0x0780000002000820 */ /* 0x000fca0000410000 */
[----:B------:R-:W-:-:S05]  /*1b70*/  LOP3.LUT R0, R0, 0x80000000, R3, 0xf8, !PT ;  /* 0x8000000000007812 */ /* 0x000fca00078ef803 */
[----:B------:R-:W-:-:S04]  /*1b80*/  FMUL.FTZ R0, R0, 1 ;  /* 0x3f80000000007820 */ /* 0x000fc80000410000 */
[----:B------:R0:W1:Y:S01]  /*1b90*/  F2F.F64.F32 R2, R0 ;  /* 0x0000000000027310 */ /* 0x0000620000201800 */
[----:B------:R-:W-:Y:S05]  /*1ba0*/  BRA `(.L_x_1804) ;  /* 0x0000000400c47947 */ /* 0x000fea0003800000 */
.L_x_1814:
[----:B------:R-:W2:Y:S02]  /*1bb0*/  LDG.E.U16 R0, desc[UR36][R4.64] ;  /* 0x0000002404007981 */ /* 0x000ea4000c1e1500 */
[----:B--2---:R-:W-:-:S04]  /*1bc0*/  IMAD.U32 R0, R0, 0x10000, RZ ;  /* 0x0001000000007824 */ /* 0x004fc800078e00ff */
[----:B------:R-:W-:-:S04]  /*1bd0*/  FMUL.FTZ R0, R0, 1 ;  /* 0x3f80000000007820 */ /* 0x000fc80000410000 */
[----:B------:R0:W1:Y:S01]  /*1be0*/  F2F.F64.F32 R2, R0 ;  /* 0x0000000000027310 */ /* 0x0000620000201800 */
[----:B------:R-:W-:Y:S05]  /*1bf0*/  BRA `(.L_x_1804) ;  /* 0x0000000400b07947 */ /* 0x000fea0003800000 */
.L_x_1811:
        /* <DEDUP_REMOVED lines=9> */
[----:B--2---:R-:W0:Y:S01]  /*1c90*/  I2F.F64.U16 R2, R2 ;  /* 0x0000000200027312 */ /* 0x004e220000101800 */
[----:B------:R-:W-:Y:S05]  /*1ca0*/  BRA `(.L_x_1804) ;  /* 0x0000000400847947 */ /* 0x000fea0003800000 */
.L_x_1818:
[----:B------:R-:W2:Y:S01]  /*1cb0*/  LDG.E.U8 R4, desc[UR36][R4.64] ;  /* 0x0000002404047981 */ /* 0x000ea2000c1e1100 */
[----:B------:R-:W-:Y:S02]  /*1cc0*/  CS2R R2, SRZ ;  /* 0x0000000000027805 */ /* 0x000fe4000001ff00 */
[----:B--2---:R-:W-:-:S13]  /*1cd0*/  ISETP.NE.AND P0, PT, R4, RZ, PT ;  /* 0x000000ff0400720c */ /* 0x004fda0003f05270 */
[----:B------:R-:W-:Y:S05]  /*1ce0*/  @!P0 BRA `(.L_x_1804) ;  /* 0x0000000400748947 */ /* 0x000fea0003800000 */
[----:B------:R-:W-:-:S13]  /*1cf0*/  ISETP.NE.AND P0, PT, R4, 0x80, PT ;  /* 0x000000800400780c */ /* 0x000fda0003f05270 */
[----:B------:R-:W-:Y:S01]  /*1d00*/  @!P0 IMAD.MOV.U32 R2, RZ, RZ, 0x20000000 ;  /* 0x20000000ff028424 */ /* 0x000fe200078e00ff */
        /* <DEDUP_REMOVED lines=15> */
.L_x_1820:
[----:B------:R-:W-:Y:S05]  /*1e00*/  BSYNC.RECONVERGENT B0 ;  /* 0x0000000000007941 */ /* 0x000fea0003800200 */
.L_x_1819:
[----:B------:R-:W-:Y:S02]  /*1e10*/  SHF.L.U32 R0, R0, 0x14, RZ ;  /* 0x0000001400007819 */ /* 0x000fe400000006ff */
[----:B------:R-:W-:-:S04]  /*1e20*/  LEA R2, R2, 0x3b800000, 0x17 ;  /* 0x3b80000002027811 */ /* 0x000fc800078eb8ff */
[----:B------:R-:W-:-:S05]  /*1e30*/  LOP3.LUT R0, R2, R0, R7, 0xfe, !PT ;  /* 0x0000000002007212 */ /* 0x000fca00078efe07 */
[----:B------:R-:W-:-:S04]  /*1e40*/  FMUL.FTZ R0, R0, 1 ;  /* 0x3f80000000007820 */ /* 0x000fc80000410000 */
[----:B------:R0:W1:Y:S01]  /*1e50*/  F2F.F64.F32 R2, R0 ;  /* 0x0000000000027310 */ /* 0x0000620000201800 */
[----:B------:R-:W-:Y:S05]  /*1e60*/  BRA `(.L_x_1804) ;  /* 0x0000000400147947 */ /* 0x000fea0003800000 */
.L_x_1817:
[----:B------:R-:W2:Y:S01]  /*1e70*/  LDG.E.U8 R4, desc[UR36][R4.64] ;  /* 0x0000002404047981 */ /* 0x000ea2000c1e1100 */
[----:B------:R-:W-:Y:S02]  /*1e80*/  CS2R R2, SRZ ;  /* 0x0000000000027805 */ /* 0x000fe4000001ff00 */
[----:B--2---:R-:W-:-:S13]  /*1e90*/  ISETP.NE.AND P0, PT, R4, RZ, PT ;  /* 0x000000ff0400720c */ /* 0x004fda0003f05270 */
[----:B------:R-:W-:Y:S05]  /*1ea0*/  @!P0 BRA `(.L_x_1804) ;  /* 0x0000000400048947 */ /* 0x000fea0003800000 */
[----:B------:R-:W-:-:S13]  /*1eb0*/  ISETP.NE.AND P0, PT, R4, 0x80, PT ;  /* 0x000000800400780c */ /* 0x000fda0003f05270 */
[----:B------:R-:W-:Y:S02]  /*1ec0*/  @!P0 IMAD.MOV.U32 R2, RZ, RZ, 0x20000000 ;  /* 0x20000000ff028424 */ /* 0x000fe400078e00ff */
        /* <DEDUP_REMOVED lines=15> */
.L_x_1822:
[----:B------:R-:W-:Y:S05]  /*1fc0*/  BSYNC.RECONVERGENT B0 ;  /* 0x0000000000007941 */ /* 0x000fea0003800200 */
.L_x_1821:
[----:B------:R-:W-:Y:S01]  /*1fd0*/  IMAD.SHL.U32 R0, R0, 0x200000, RZ ;  /* 0x0020000000007824 */ /* 0x000fe200078e00ff */
[----:B------:R-:W-:-:S04]  /*1fe0*/  LEA R2, R2, 0x37800000, 0x17 ;  /* 0x3780000002027811 */ /* 0x000fc800078eb8ff */
[----:B------:R-:W-:-:S05]  /*1ff0*/  LOP3.LUT R0, R2, R0, R7, 0xfe, !PT ;  /* 0x0000000002007212 */ /* 0x000fca00078efe07 */
[----:B------:R-:W-:-:S04]  /*2000*/  FMUL.FTZ R0, R0, 1 ;  /* 0x3f80000000007820 */ /* 0x000fc80000410000 */
[----:B------:R4:W0:Y:S01]  /*2010*/  F2F.F64.F32 R2, R0 ;  /* 0x0000000000027310 */ /* 0x0008220000201800 */
[----:B------:R-:W-:Y:S05]  /*2020*/  BRA `(.L_x_1804) ;  /* 0x0000000000a47947 */ /* 0x000fea0003800000 */
.L_x_1816:
[----:B------:R-:W-:-:S09]  /*2030*/  UISETP.NE.AND UP0, UPT, UR4, 0x1c, UPT ;  /* 0x0000001c0400788c */ /* 0x000fd2000bf05270 */
[----:B------:R-:W-:Y:S05]  /*2040*/  BRA.U !UP0, `(.L_x_1823) ;  /* 0x0000000108947547 */ /* 0x000fea000b800000 */
[----:B------:R-:W-:-:S09]  /*2050*/  UISETP.NE.AND UP0, UPT, UR4, 0x1d, UPT ;  /* 0x0000001d0400788c */ /* 0x000fd2000bf05270 */
[----:B------:R-:W-:Y:S05]  /*2060*/  BRA.U !UP0, `(.L_x_1824) ;  /* 0x0000000108807547 */ /* 0x000fea000b800000 */
[----:B------:R-:W-:-:S09]  /*2070*/  UISETP.NE.AND UP0, UPT, UR4, 0x2c, UPT ;  /* 0x0000002c0400788c */ /* 0x000fd2000bf05270 */
[----:B------:R-:W-:Y:S05]  /*2080*/  BRA.U !UP0, `(.L_x_1825) ;  /* 0x0000000108487547 */ /* 0x000fea000b800000 */
.L_x_1803:
        /* <DEDUP_REMOVED lines=16> */
.L_x_1826:
[----:B------:R-:W-:Y:S01]  /*2190*/  CS2R R2, SRZ ;  /* 0x0000000000027805 */ /* 0x000fe2000001ff00 */
[----:B------:R-:W-:Y:S06]  /*21a0*/  BRA `(.L_x_1804) ;  /* 0x0000000000447947 */ /* 0x000fec0003800000 */
.L_x_1825:
[----:B------:R-:W2:Y:S01]  /*21b0*/  LDG.E.U8 R0, desc[UR36][R4.64] ;  /* 0x0000002404007981 */ /* 0x000ea2000c1e1100 */
[----:B------:R-:W-:Y:S01]  /*21c0*/  MOV R2, 0x0 ;  /* 0x0000000000027802 */ /* 0x000fe20000000f00 */
[----:B------:R-:W-:Y:S01]  /*21d0*/  IMAD.MOV.U32 R3, RZ, RZ, 0x38000000 ;  /* 0x38000000ff037424 */ /* 0x000fe200078e00ff */
[----:B--2---:R-:W-:-:S13]  /*21e0*/  ISETP.NE.AND P0, PT, R0, RZ, PT ;  /* 0x000000ff0000720c */ /* 0x004fda0003f05270 */
[----:B------:R-:W-:Y:S05]  /*21f0*/  @!P0 BRA `(.L_x_1804) ;  /* 0x0000000000308947 */ /* 0x000fea0003800000 */
[----:B------:R-:W-:-:S13]  /*2200*/  ISETP.NE.AND P0, PT, R0, 0xff, PT ;  /* 0x000000ff0000780c */ /* 0x000fda0003f05270 */
[----:B------:R-:W-:Y:S01]  /*2210*/  @P0 IMAD.SHL.U32 R0, R0, 0x800000, RZ ;  /* 0x0080000000000824 */ /* 0x000fe200078e00ff */
[----:B------:R-:W-:Y:S01]  /*2220*/  @!P0 MOV R2, 0x20000000 ;  /* 0x2000000000028802 */ /* 0x000fe20000000f00 */
[----:B------:R-:W-:Y:S02]  /*2230*/  @!P0 IMAD.MOV.U32 R3, RZ, RZ, 0x7ff80000 ;  /* 0x7ff80000ff038424 */ /* 0x000fe400078e00ff */
[----:B------:R-:W-:-:S04]  /*2240*/  @P0 FMUL.FTZ R0, R0, 1 ;  /* 0x3f80000000000820 */ /* 0x000fc80000410000 */
[----:B------:R1:W2:Y:S01]  /*2250*/  @P0 F2F.F64.F32 R2, R0 ;  /* 0x0000000000020310 */ /* 0x0002a20000201800 */
[----:B------:R-:W-:Y:S05]  /*2260*/  BRA `(.L_x_1804) ;  /* 0x0000000000147947 */ /* 0x000fea0003800000 */
.L_x_1824:
[----:B------:R-:W2:Y:S02]  /*2270*/  LDG.E.64 R2, desc[UR36][R4.64] ;  /* 0x0000002404027981 */ /* 0x000ea4000c1e1b00 */
[----:B--2---:R-:W3:Y:S01]  /*2280*/  I2F.F64.U64 R2, R2 ;  /* 0x0000000200027312 */ /* 0x004ee20000301800 */
[----:B------:R-:W-:Y:S05]  /*2290*/  BRA `(.L_x_1804) ;  /* 0x0000000000087947 */ /* 0x000fea0003800000 */
.L_x_1823:
[----:B------:R-:W2:Y:S02]  /*22a0*/  LDG.E R2, desc[UR36][R4.64] ;  /* 0x0000002404027981 */ /* 0x000ea4000c1e1900 */
[----:B--2---:R-:W0:Y:S02]  /*22b0*/  I2F.F64.U32 R2, R2 ;  /* 0x0000000200027312 */ /* 0x004e240000201800 */
.L_x_1804:
[----:B------:R-:W-:Y:S05]  /*22c0*/  BSYNC.RECONVERGENT B6 ;  /* 0x0000000000067941 */ /* 0x000fea0003800200 */
.L_x_1798:
[----:B0123-5:R-:W-:Y:S01]  /*22d0*/  LOP3.LUT R5, R3, 0x7fffffff, RZ, 0xc0, !PT ;  /* 0x7fffffff03057812 */ /* 0x02ffe200078ec0ff */
[----:B------:R-:W-:Y:S01]  /*22e0*/  IMAD.MOV.U32 R4, RZ, RZ, R2 ;  /* 0x000000ffff047224 */ /* 0x000fe200078e0002 */
[----:B------:R-:W-:Y:S01]  /*22f0*/  UMOV UR4, 0x24dd2f1a ;  /* 0x24dd2f1a00047882 */ /* 0x000fe20000000000 */
[----:B------:R-:W-:Y:S01]  /*2300*/  UMOV UR5, 0x3fe4f922 ;  /* 0x3fe4f92200057882 */ /* 0x000fe20000000000 */
[----:B------:R-:W-:Y:S03]  /*2310*/  BSSY.RECONVERGENT B0, `(.L_x_1827) ;  /* 0x0000065000007945 */ /* 0x000fe60003800200 */
[----:B------:R-:W-:-:S14]  /*2320*/  DSETP.GE.AND P0, PT, R4, UR4, PT ;  /* 0x0000000404007e2a */ /* 0x000fdc000bf06000 */
[----:B------:R-:W-:Y:S05]  /*2330*/  @!P0 BRA `(.L_x_1828) ;  /* 0x0000000000fc8947 */ /* 0x000fea0003800000 */
[----:B------:R-:W-:Y:S01]  /*2340*/  DADD R8, R4, R4 ;  /* 0x0000000004087229 */ /* 0x000fe20000000004 */
[----:B------:R-:W-:Y:S01]  /*2350*/  UMOV UR4, 0xf0000000 ;  /* 0xf000000000047882 */ /* 0x000fe20000000000 */
[----:B------:R-:W-:Y:S01]  /*2360*/  UMOV UR5, 0x380fffff ;  /* 0x380fffff00057882 */ /* 0x000fe20000000000 */
[----:B------:R-:W-:Y:S01]  /*2370*/  MOV R10, 0xf89b6999 ;  /* 0xf89b6999000a7802 */ /* 0x000fe20000000f00 */
[----:B------:R-:W-:Y:S02]  /*2380*/  IMAD.MOV.U32 R11, RZ, RZ, 0x3e928a27 ;  /* 0x3e928a27ff0b7424 */ /* 0x000fe400078e00ff */
[----:B----4-:R-:W0:Y:S02]  /*2390*/  F2F.F32.F64 R0, R8 ;  /* 0x0000000800007310 */ /* 0x010e240000301000 */
[----:B------:R-:W-:Y:S01]  /*23a0*/  DSETP.GEU.AND P0, PT, |R8|, UR4, PT ;  /* 0x0000000408007e2a */ /* 0x000fe2000bf0e200 */
[----:B------:R-:W-:Y:S01]  /*23b0*/  UMOV UR4, 0xfefa39ef ;  /* 0xfefa39ef00047882 */ /* 0x000fe20000000000 */
[----:B------:R-:W-:-:S12]  /*23c0*/  UMOV UR5, 0x3fe62e42 ;  /* 0x3fe62e4200057882 */ /* 0x000fd80000000000 */
[----:B0-----:R-:W-:Y:S01]  /*23d0*/  @!P0 FMUL R0, R0, 1.175494350822287508e-38 ;  /* 0x0080000000008820 */ /* 0x001fe20000400000 */
[----:B------:R-:W-:-:S03]  /*23e0*/  ISETP.GT.U32.AND P0, PT, R5, 0x40330fc1, PT ;  /* 0x40330fc10500780c */ /* 0x000fc60003f04070 */
[----:B------:R-:W-:-:S06]  /*23f0*/  FMUL.FTZ R0, R0, 1.4426950216293334961 ;  /* 0x3fb8aa3b00007820 */ /* 0x000fcc0000410000 */
[----:B------:R-:W0:Y:S02]  /*2400*/  FRND R0, R0 ;  /* 0x0000000000007307 */ /* 0x000e240000201000 */
[----:B0-----:R-:W-:-:S06]  /*2410*/  FMUL.FTZ R2, R0, 1 ;  /* 0x3f80000000027820 */ /* 0x001fcc0000410000 */
[----:B------:R-:W0:Y:S08]  /*2420*/  MUFU.EX2 R0, R0 ;  /* 0x0000000000007308 */ /* 0x000e300000000800 */
[----:B------:R0:W1:Y:S02]  /*2430*/  F2F.F64.F32 R6, R2 ;  /* 0x0000000200067310 */ /* 0x0000640000201800 */
[----:B0-----:R-:W-:Y:S01]  /*2440*/  FMUL.FTZ R2, R0, 1 ;  /* 0x3f80000000027820 */ /* 0x001fe20000410000 */
[----:B-1----:R-:W-:Y:S01]  /*2450*/  DFMA R6, R6, -UR4, R8 ;  /* 0x8000000406067c2b */ /* 0x002fe20008000008 */
[----:B------:R-:W-:Y:S01]  /*2460*/  UMOV UR4, 0xa4741b81 ;  /* 0xa4741b8100047882 */ /* 0x000fe20000000000 */
[----:B------:R-:W-:-:S06]  /*2470*/  UMOV UR5, 0x3e5ae904 ;  /* 0x3e5ae90400057882 */ /* 0x000fcc0000000000 */
[C---:B------:R-:W-:Y:S01]  /*2480*/  DFMA R8, R6.reuse, UR4, R10 ;  /* 0x0000000406087c2b */ /* 0x040fe2000800000a */
[----:B------:R-:W-:Y:S01]  /*2490*/  UMOV UR4, 0x15ff7e07 ;  /* 0x15ff7e0700047882 */ /* 0x000fe20000000000 */
[----:B------:R-:W-:Y:S01]  /*24a0*/  UMOV UR5, 0x3ec71de7 ;  /* 0x3ec71de700057882 */ /* 0x000fe20000000000 */
[----:B------:R-:W0:Y:S05]  /*24b0*/  F2F.F64.F32 R10, R2 ;  /* 0x00000002000a7310 */ /* 0x000e2a0000201800 */
[----:B------:R-:W-:Y:S01]  /*24c0*/  DFMA R8, R6, R8, UR4 ;  /* 0x0000000406087e2b */ /* 0x000fe20008000008 */
[----:B------:R-:W-:Y:S01]  /*24d0*/  UMOV UR4, 0x6b0ac45a ;  /* 0x6b0ac45a00047882 */ /* 0x000fe20000000000 */
[----:B------:R-:W-:-:S06]  /*24e0*/  UMOV UR5, 0x3efa019a ;  /* 0x3efa019a00057882 */ /* 0x000fcc0000000000 */
[----:B------:R-:W-:Y:S01]  /*24f0*/  DFMA R8, R6, R8, UR4 ;  /* 0x0000000406087e2b */ /* 0x000fe20008000008 */
[----:B------:R-:W-:Y:S01]  /*2500*/  UMOV UR4, 0x17eed94f ;  /* 0x17eed94f00047882 */ /* 0x000fe20000000000 */
[----:B------:R-:W-:Y:S01]  /*2510*/  UMOV UR5, 0x3f2a01a0 ;  /* 0x3f2a01a000057882 */ /* 0x000fe20000000000 */
[----:B0-----:R-:W-:-:S05]  /*2520*/  DADD R12, -R10, 1 ;  /* 0x3ff000000a0c7429 */ /* 0x001fca0000000100 */
[----:B------:R-:W-:Y:S01]  /*2530*/  DFMA R8, R6, R8, UR4 ;  /* 0x0000000406087e2b */ /* 0x000fe20008000008 */
[----:B------:R-:W-:Y:S01]  /*2540*/  UMOV UR4, 0x17f2a71b ;  /* 0x17f2a71b00047882 */ /* 0x000fe20000000000 */
[----:B------:R-:W-:-:S06]  /*2550*/  UMOV UR5, 0x3f56c16c ;  /* 0x3f56c16c00057882 */ /* 0x000fcc0000000000 */
        /* <DEDUP_REMOVED lines=12> */
[----:B------:R-:W-:-:S08]  /*2620*/  DFMA R8, R6, R8, UR4 ;  /* 0x0000000406087e2b */ /* 0x000fd00008000008 */
[----:B------:R-:W-:-:S08]  /*2630*/  DMUL R8, R6, R8 ;  /* 0x0000000806087228 */ /* 0x000fd00000000000 */
[----:B------:R-:W-:Y:S01]  /*2640*/  DFMA R8, R6, R8, R6 ;  /* 0x000000080608722b */ /* 0x000fe20000000006 */
[----:B------:R-:W-:-:S07]  /*2650*/  IMAD.MOV.U32 R6, RZ, RZ, RZ ;  /* 0x000000ffff067224 */ /* 0x000fce00078e00ff */
[----:B------:R-:W-:-:S08]  /*2660*/  DFMA R8, -R8, R10, R12 ;  /* 0x0000000a0808722b */ /* 0x000fd0000000010c */
[----:B------:R-:W-:-:S06]  /*2670*/  DADD R8, -R8, 2 ;  /* 0x4000000008087429 */ /* 0x000fcc0000000100 */
[----:B------:R-:W0:Y:S02]  /*2680*/  MUFU.RCP64H R7, R9 ;  /* 0x0000000900077308 */ /* 0x000e240000001800 */
[----:B0-----:R-:W-:-:S08]  /*2690*/  DFMA R10, -R8, R6, 1 ;  /* 0x3ff00000080a742b */ /* 0x001fd00000000106 */
[----:B------:R-:W-:-:S08]  /*26a0*/  DFMA R10, R10, R10, R10 ;  /* 0x0000000a0a0a722b */ /* 0x000fd0000000000a */
[----:B------:R-:W-:Y:S01]  /*26b0*/  DFMA R10, R6, R10, R6 ;  /* 0x0000000a060a722b */ /* 0x000fe20000000006 */
[----:B------:R-:W-:Y:S01]  /*26c0*/  MOV R6, 0x0 ;  /* 0x0000000000067802 */ /* 0x000fe20000000f00 */
[----:B------:R-:W-:-:S06]  /*26d0*/  IMAD.MOV.U32 R7, RZ, RZ, 0x40000000 ;  /* 0x40000000ff077424 */ /* 0x000fcc00078e00ff */
[----:B------:R-:W-:-:S10]  /*26e0*/  DFMA R10, R10, -R6, 1 ;  /* 0x3ff000000a0a742b */ /* 0x000fd40000000806 */
[----:B------:R-:W-:Y:S02]  /*26f0*/  FSEL R5, R11, 1.875, !P0 ;  /* 0x3ff000000b057808 */ /* 0x000fe40004000000 */
[----:B------:R-:W-:Y:S02]  /*2700*/  FSEL R4, R10, RZ, !P0 ;  /* 0x000000ff0a047208 */ /* 0x000fe40004000000 */
[----:B------:R-:W-:Y:S01]  /*2710*/  LOP3.LUT R5, R5, 0x80000000, R3, 0xb8, !PT ;  /* 0x8000000005057812 */ /* 0x000fe200078eb803 */
[----:B------:R-:W-:Y:S06]  /*2720*/  BRA `(.L_x_1829) ;  /* 0x00000000008c7947 */ /* 0x000fec0003800000 */
.L_x_1828:
[----:B------:R-:W-:Y:S01]  /*2730*/  DMUL R4, R2, R2 ;  /* 0x0000000202047228 */ /* 0x000fe20000000000 */
[----:B------:R-:W-:Y:S01]  /*2740*/  IMAD.MOV.U32 R6, RZ, RZ, 0x420afc3d ;  /* 0x420afc3dff067424 */ /* 0x000fe200078e00ff */
[----:B------:R-:W-:Y:S01]  /*2750*/  MOV R7, 0x3f14359f ;  /* 0x3f14359f00077802 */ /* 0x000fe20000000f00 */
[----:B------:R-:W-:Y:S01]  /*2760*/  UMOV UR4, 0xe2f5e964 ;  /* 0xe2f5e96400047882 */ /* 0x000fe20000000000 */
[----:B------:R-:W-:-:S04]  /*2770*/  UMOV UR5, 0x3ef0bc46 ;  /* 0x3ef0bc4600057882 */ /* 0x000fc80000000000 */
[----:B------:R-:W-:Y:S01]  /*2780*/  DFMA R6, R4, -UR4, R6 ;  /* 0x8000000404067c2b */ /* 0x000fe20008000006 */
[----:B------:R-:W-:Y:S01]  /*2790*/  UMOV UR4, 0x728c5d84 ;  /* 0x728c5d8400047882 */ /* 0x000fe20000000000 */
[----:B------:R-:W-:-:S06]  /*27a0*/  UMOV UR5, 0x3f2df9f0 ;  /* 0x3f2df9f000057882 */ /* 0x000fcc0000000000 */
[----:B------:R-:W-:Y:S01]  /*27b0*/  DFMA R6, R4, R6, -UR4 ;  /* 0x8000000404067e2b */ /* 0x000fe20008000006 */
[----:B------:R-:W-:Y:S01]  /*27c0*/  UMOV UR4, 0xcec4f033 ;  /* 0xcec4f03300047882 */ /* 0x000fe20000000000 */
[----:B------:R-:W-:-:S06]  /*27d0*/  UMOV UR5, 0x3f4337d1 ;  /* 0x3f4337d100057882 */ /* 0x000fcc0000000000 */
[----:B------:R-:W-:Y:S01]  /*27e0*/  DFMA R6, R4, R6, UR4 ;  /* 0x0000000404067e2b */ /* 0x000fe20008000006 */
        /* <DEDUP_REMOVED lines=20> */
[----:B------:R-:W-:-:S08]  /*2930*/  DFMA R6, R4, R6, -UR4 ;  /* 0x8000000404067e2b */ /* 0x000fd00008000006 */
[----:B------:R-:W-:-:S08]  /*2940*/  DFMA R4, R4, R6, RZ ;  /* 0x000000060404722b */ /* 0x000fd000000000ff */
[----:B------:R-:W-:-:S11]  /*2950*/  DFMA R4, R4, R2, R2 ;  /* 0x000000020404722b */ /* 0x000fd60000000002 */
.L_x_1829:
[----:B------:R-:W-:Y:S05]  /*2960*/  BSYNC.RECONVERGENT B0 ;  /* 0x0000000000007941 */ /* 0x000fea0003800200 */
.L_x_1827:
        /* <DEDUP_REMOVED lines=14> */
[----:B------:R-:W0:Y:S02]  /*2a50*/  F2I.F64.TRUNC R5, R4 ;  /* 0x0000000400057311 */ /* 0x000e24000030d100 */
[----:B0-----:R0:W-:Y:S01]  /*2a60*/  STG.E.U8 desc[UR36][R2.64], R5 ;  /* 0x0000000502007986 */ /* 0x0011e2000c101124 */
[----:B------:R-:W-:Y:S05]  /*2a70*/  BRA `(.L_x_1835) ;  /* 0x0000000c00f47947 */ /* 0x000fea0003800000 */
.L_x_1833:
[----:B------:R-:W0:Y:S02]  /*2a80*/  F2I.S64.F64.TRUNC R4, R4 ;  /* 0x0000000400047311 */ /* 0x000e24000030d900 */
[----:B0-----:R-:W-:-:S05]  /*2a90*/  IMAD.MOV.U32 R7, RZ, RZ, R4 ;  /* 0x000000ffff077224 */ /* 0x001fca00078e0004 */
[----:B------:R0:W-:Y:S01]  /*2aa0*/  STG.E.U8 desc[UR36][R2.64], R7 ;  /* 0x0000000702007986 */ /* 0x0001e2000c101124 */
[----:B------:R-:W-:Y:S05]  /*2ab0*/  BRA `(.L_x_1835) ;  /* 0x0000000c00e47947 */ /* 0x000fea0003800000 */
.L_x_1832:
[----:B------:R-:W-:-:S09]  /*2ac0*/  UISETP.NE.AND UP0, UPT, UR4, 0x2, UPT ;  /* 0x000000020400788c */ /* 0x000fd2000bf05270 */
[----:B------:R-:W-:Y:S05]  /*2ad0*/  BRA.U !UP0, `(.L_x_1836) ;  /* 0x0000000108287547 */ /* 0x000fea000b800000 */
[----:B------:R-:W-:-:S09]  /*2ae0*/  UISETP.NE.AND UP0, UPT, UR4, 0x3, UPT ;  /* 0x000000030400788c */ /* 0x000fd2000bf05270 */
[----:B------:R-:W-:Y:S05]  /*2af0*/  BRA.U !UP0, `(.L_x_1837) ;  /* 0x0000000108147547 */ /* 0x000fea000b800000 */
[----:B------:R-:W-:-:S09]  /*2b00*/  UISETP.NE.AND UP0, UPT, UR4, 0x4, UPT ;  /* 0x000000040400788c */ /* 0x000fd2000bf05270 */
[----:B------:R-:W-:Y:S05]  /*2b10*/  BRA.U UP0, `(.L_x_1834) ;  /* 0x0000000d00247547 */ /* 0x000fea000b800000 */
[----:B------:R-:W0:Y:S02]  /*2b20*/  F2I.S64.F64.TRUNC R4, R4 ;  /* 0x0000000400047311 */ /* 0x000e24000030d900 */
[----:B0-----:R0:W-:Y:S01]  /*2b30*/  STG.E.64 desc[UR36][R2.64], R4 ;  /* 0x0000000402007986 */ /* 0x0011e2000c101b24 */
[----:B------:R-:W-:Y:S05]  /*2b40*/  BRA `(.L_x_1835) ;  /* 0x0000000c00c07947 */ /* 0x000fea0003800000 */
.L_x_1837:
[----:B------:R-:W0:Y:S02]  /*2b50*/  F2I.F64.TRUNC R5, R4 ;  /* 0x0000000400057311 */ /* 0x000e24000030d100 */
[----:B0-----:R0:W-:Y:S01]  /*2b60*/  STG.E desc[UR36][R2.64], R5 ;  /* 0x0000000502007986 */ /* 0x0011e2000c101924 */
[----:B------:R-:W-:Y:S05]  /*2b70*/  BRA `(.L_x_1835) ;  /* 0x0000000c00b47947 */ /* 0x000fea0003800000 */
.L_x_1836:
[----:B------:R-:W0:Y:S02]  /*2b80*/  F2I.F64.TRUNC R5, R4 ;  /* 0x0000000400057311 */ /* 0x000e24000030d100 */
[----:B0-----:R0:W-:Y:S01]  /*2b90*/  STG.E.U16 desc[UR36][R2.64], R5 ;  /* 0x0000000502007986 */ /* 0x0011e2000c101524 */
[----:B------:R-:W-:Y:S05]  /*2ba0*/  BRA `(.L_x_1835) ;  /* 0x0000000c00a87947 */ /* 0x000fea0003800000 */
.L_x_1831:
[----:B------:R-:W-:-:S09]  /*2bb0*/  UISETP.GT.AND UP0, UPT, UR4, 0x6, UPT ;  /* 0x000000060400788c */ /* 0x000fd2000bf04270 */
[----:B------:R-:W-:Y:S05]  /*2bc0*/  BRA.U UP0, `(.L_x_1838) ;  /* 0x00000001004c7547 */ /* 0x000fea000b800000 */
[----:B------:R-:W-:-:S09]  /*2bd0*/  UISETP.NE.AND UP0, UPT, UR4, 0x5, UPT ;  /* 0x000000050400788c */ /* 0x000fd2000bf05270 */
[----:B------:R-:W-:Y:S05]  /*2be0*/  BRA.U !UP0, `(.L_x_1839) ;  /* 0x0000000108247547 */ /* 0x000fea000b800000 */
[----:B------:R-:W-:-:S09]  /*2bf0*/  UISETP.NE.AND UP0, UPT, UR4, 0x6, UPT ;  /* 0x000000060400788c */ /* 0x000fd2000bf05270 */
[----:B------:R-:W-:Y:S05]  /*2c00*/  BRA.U UP0, `(.L_x_1834) ;  /* 0x0000000900e87547 */ /* 0x000fea000b800000 */
[----:B------:R-:W-:Y:S01]  /*2c10*/  UMOV UR4, 0xf0000000 ;  /* 0xf000000000047882 */ /* 0x000fe20000000000 */
[----:B------:R-:W-:Y:S01]  /*2c20*/  UMOV UR5, 0x380fffff ;  /* 0x380fffff00057882 */ /* 0x000fe20000000000 */
[----:B------:R-:W0:Y:S01]  /*2c30*/  F2F.F32.F64 R7, R4 ;  /* 0x0000000400077310 */ /* 0x000e220000301000 */
[----:B------:R-:W-:-:S14]  /*2c40*/  DSETP.GEU.AND P0, PT, |R4|, UR4, PT ;  /* 0x0000000404007e2a */ /* 0x000fdc000bf0e200 */
[----:B0-----:R-:W-:-:S05]  /*2c50*/  @!P0 FMUL R7, R7, 1.175494350822287508e-38 ;  /* 0x0080000007078820 */ /* 0x001fca0000400000 */
[----:B------:R0:W-:Y:S01]  /*2c60*/  STG.E desc[UR36][R2.64], R7 ;  /* 0x0000000702007986 */ /* 0x0001e2000c101924 */
[----:B------:R-:W-:Y:S05]  /*2c70*/  BRA `(.L_x_1835) ;  /* 0x0000000c00747947 */ /* 0x000fea0003800000 */
.L_x_1839:
[----:B------:R-:W-:Y:S01]  /*2c80*/  UMOV UR4, 0xf0000000 ;  /* 0xf000000000047882 */ /* 0x000fe20000000000 */
[----:B------:R-:W-:Y:S01]  /*2c90*/  UMOV UR5, 0x380fffff ;  /* 0x380fffff00057882 */ /* 0x000fe20000000000 */
[----:B----4-:R-:W0:Y:S01]  /*2ca0*/  F2F.F32.F64 R0, R4 ;  /* 0x0000000400007310 */ /* 0x010e220000301000 */
[----:B------:R-:W-:-:S14]  /*2cb0*/  DSETP.GEU.AND P0, PT, |R4|, UR4, PT ;  /* 0x0000000404007e2a */ /* 0x000fdc000bf0e200 */
[----:B0-----:R-:W-:-:S05]  /*2cc0*/  @!P0 FMUL R0, R0, 1.175494350822287508e-38 ;  /* 0x0080000000008820 */ /* 0x001fca0000400000 */
[----:B------:R-:W-:-:S05]  /*2cd0*/  F2FP.F16.F32.PACK_AB R0, RZ, R0 ;  /* 0x00000000ff00723e */ /* 0x000fca00000000ff */
[----:B------:R0:W-:Y:S01]  /*2ce0*/  STG.E.U16 desc[UR36][R2.64], R0 ;  /* 0x0000000002007986 */ /* 0x0001e2000c101524 */
[----:B------:R-:W-:Y:S05]  /*2cf0*/  BRA `(.L_x_1835) ;  /* 0x0000000c00547947 */ /* 0x000fea0003800000 */
.L_x_1838:
[----:B------:R-:W-:-:S09]  /*2d00*/  UISETP.NE.AND UP0, UPT, UR4, 0x7, UPT ;  /* 0x000000070400788c */ /* 0x000fd2000bf05270 */
[----:B------:R-:W-:Y:S05]  /*2d10*/  BRA.U !UP0, `(.L_x_1840) ;  /* 0x0000000108547547 */ /* 0x000fea000b800000 */
[----:B------:R-:W-:-:S09]  /*2d20*/  UISETP.NE.AND UP0, UPT, UR4, 0x8, UPT ;  /* 0x000000080400788c */ /* 0x000fd2000bf05270 */
[----:B------:R-:W-:Y:S05]  /*2d30*/  BRA.U !UP0, `(.L_x_1841) ;  /* 0x0000000108287547 */ /* 0x000fea000b800000 */
[----:B------:R-:W-:-:S09]  /*2d40*/  UISETP.NE.AND UP0, UPT, UR4, 0x9, UPT ;  /* 0x000000090400788c */ /* 0x000fd2000bf05270 */
[----:B------:R-:W-:Y:S05]  /*2d50*/  BRA.U UP0, `(.L_x_1834) ;  /* 0x0000000900947547 */ /* 0x000fea000b800000 */
[----:B------:R-:W-:Y:S01]  /*2d60*/  UMOV UR4, 0xf0000000 ;  /* 0xf000000000047882 */ /* 0x000fe20000000000 */
[----:B------:R-:W-:Y:S01]  /*2d70*/  UMOV UR5, 0x380fffff ;  /* 0x380fffff00057882 */ /* 0x000fe20000000000 */
[----:B------:R-:W0:Y:S01]  /*2d80*/  F2F.F32.F64 R6, R4 ;  /* 0x0000000400067310 */ /* 0x000e220000301000 */
[----:B------:R-:W-:Y:S01]  /*2d90*/  DSETP.GEU.AND P0, PT, |R4|, UR4, PT ;  /* 0x0000000404007e2a */ /* 0x000fe2000bf0e200 */
[----:B------:R-:W-:-:S13]  /*2da0*/  MOV R7, RZ ;  /* 0x000000ff00077202 */ /* 0x000fda0000000f00 */
[----:B0-----:R-:W-:-:S05]  /*2db0*/  @!P0 FMUL R6, R6, 1.175494350822287508e-38 ;  /* 0x0080000006068820 */ /* 0x001fca0000400000 */
[----:B------:R0:W-:Y:S01]  /*2dc0*/  STG.E.64 desc[UR36][R2.64], R6 ;  /* 0x0000000602007986 */ /* 0x0001e2000c101b24 */
[----:B------:R-:W-:Y:S05]  /*2dd0*/  BRA `(.L_x_1835) ;  /* 0x0000000c001c7947 */ /* 0x000fea0003800000 */
.L_x_1841:
[----:B------:R-:W-:Y:S01]  /*2de0*/  UMOV UR4, 0xf0000000 ;  /* 0xf000000000047882 */ /* 0x000fe20000000000 */
[----:B------:R-:W-:Y:S01]  /*2df0*/  UMOV UR5, 0x380fffff ;  /* 0x380fffff00057882 */ /* 0x000fe20000000000 */
[----:B----4-:R-:W0:Y:S01]  /*2e00*/  F2F.F32.F64 R0, R4 ;  /* 0x0000000400007310 */ /* 0x010e220000301000 */
[----:B------:R-:W-:-:S14]  /*2e10*/  DSETP.GEU.AND P0, PT, |R4|, UR4, PT ;  /* 0x0000000404007e2a */ /* 0x000fdc000bf0e200 */
[----:B0-----:R-:W-:-:S05]  /*2e20*/  @!P0 FMUL R0, R0, 1.175494350822287508e-38 ;  /* 0x0080000000008820 */ /* 0x001fca0000400000 */
[----:B------:R-:W-:-:S04]  /*2e30*/  F2FP.F16.F32.PACK_AB R5, RZ, R0 ;  /* 0x00000000ff05723e */ /* 0x000fc800000000ff */
[----:B------:R-:W-:-:S05]  /*2e40*/  PRMT R5, R5, 0x5410, RZ ;  /* 0x0000541005057816 */ /* 0x000fca00000000ff */
[----:B------:R0:W-:Y:S01]  /*2e50*/  STG.E desc[UR36][R2.64], R5 ;  /* 0x0000000502007986 */ /* 0x0001e2000c101924 */
[----:B------:R-:W-:Y:S05]  /*2e60*/  BRA `(.L_x_1835) ;  /* 0x0000000800f87947 */ /* 0x000fea0003800000 */
.L_x_1840:
[----:B------:R0:W-:Y:S01]  /*2e70*/  STG.E.64 desc[UR36][R2.64], R4 ;  /* 0x0000000402007986 */ /* 0x0001e2000c101b24 */
[----:B------:R-:W-:Y:S05]  /*2e80*/  BRA `(.L_x_1835) ;  /* 0x0000000800f07947 */ /* 0x000fea0003800000 */
.L_x_1830:
        /* <DEDUP_REMOVED lines=8> */
[----:B------:R-:W-:-:S06]  /*2f10*/  DSETP.NEU.AND P0, PT, R4, RZ, PT ;  /* 0x000000ff0400722a */ /* 0x000fcc0003f0d000 */
[----:B------:R-:W-:-:S05]  /*2f20*/  SEL R5, RZ, 0x1, !P0 ;  /* 0x00000001ff057807 */ /* 0x000fca0004000000 */
[----:B------:R0:W-:Y:S01]  /*2f30*/  STG.E.U8 desc[UR36][R2.64], R5 ;  /* 0x0000000502007986 */ /* 0x0001e2000c101124 */
[----:B------:R-:W-:Y:S05]  /*2f40*/  BRA `(.L_x_1835) ;  /* 0x0000000800c07947 */ /* 0x000fea0003800000 */
.L_x_1844:
[----:B------:R-:W-:-:S05]  /*2f50*/  CS2R R6, SRZ ;  /* 0x0000000000067805 */ /* 0x000fca000001ff00 */
[----:B------:R0:W-:Y:S01]  /*2f60*/  STG.E.128 desc[UR36][R2.64], R4 ;  /* 0x0000000402007986 */ /* 0x0001e2000c101d24 */
[----:B------:R-:W-:Y:S05]  /*2f70*/  BRA `(.L_x_1835) ;  /* 0x0000000800b47947 */ /* 0x000fea0003800000 */
.L_x_1843:
        /* <DEDUP_REMOVED lines=10> */
[----:B------:R-:W-:Y:S01]  /*3020*/  BSSY.RECONVERGENT B0, `(.L_x_1847) ;  /* 0x000000d000007945 */ /* 0x000fe20003800200 */
[----:B----4-:R-:W-:-:S12]  /*3030*/  IMAD.MOV.U32 R0, RZ, RZ, 0x7f ;  /* 0x0000007fff007424 */ /* 0x010fd800078e00ff */
[----:B0-----:R-:W-:-:S05]  /*3040*/  @!P0 FMUL R9, R9, 1.175494350822287508e-38 ;  /* 0x0080000009098820 */ /* 0x001fca0000400000 */
        /* <DEDUP_REMOVED lines=10> */
.L_x_1848:
[----:B------:R-:W-:Y:S05]  /*30f0*/  BSYNC.RECONVERGENT B0 ;  /* 0x0000000000007941 */ /* 0x000fea0003800200 */
.L_x_1847:
[----:B------:R-:W-:-:S05]  /*3100*/  LOP3.LUT R7, R0, 0x80, R7, 0xf8, !PT ;  /* 0x0000008000077812 */ /* 0x000fca00078ef807 */
[----:B------:R0:W-:Y:S01]  /*3110*/  STG.E.U8 desc[UR36][R2.64], R7 ;  /* 0x0000000702007986 */ /* 0x0001e2000c101124 */
[----:B------:R-:W-:Y:S05]  /*3120*/  BRA `(.L_x_1835) ;  /* 0x0000000800487947 */ /* 0x000fea0003800000 */
.L_x_1846:
[----:B------:R-:W-:Y:S01]  /*3130*/  UMOV UR4, 0xf0000000 ;  /* 0xf000000000047882 */ /* 0x000fe20000000000 */
[----:B------:R-:W-:Y:S01]  /*3140*/  UMOV UR5, 0x380fffff ;  /* 0x380fffff00057882 */ /* 0x000fe20000000000 */
[----:B------:R-:W0:Y:S01]  /*3150*/  F2F.F32.F64 R9, R4 ;  /* 0x0000000400097310 */ /* 0x000e220000301000 */
[----:B------:R-:W-:Y:S01]  /*3160*/  DSETP.GEU.AND P0, PT, |R4|, UR4, PT ;  /* 0x0000000404007e2a */ /* 0x000fe2000bf0e200 */
[----:B------:R-:W-:-:S13]  /*3170*/  BSSY.RECONVERGENT B0, `(.L_x_1849) ;  /* 0x000000f000007945 */ /* 0x000fda0003800200 */
[----:B0-----:R-:W-:-:S05]  /*3180*/  @!P0 FMUL R9, R9, 1.175494350822287508e-38 ;  /* 0x0080000009098820 */ /* 0x001fca0000400000 */
[----:B------:R-:W-:Y:S02]  /*3190*/  LOP3.LUT R6, R9, 0x7fffffff, RZ, 0xc0, !PT ;  /* 0x7fffffff09067812 */ /* 0x000fe400078ec0ff */
[----:B------:R-:W-:Y:S02]  /*31a0*/  SHF.R.U32.HI R7, RZ, 0x18, R9 ;  /* 0x00000018ff077819 */ /* 0x000fe40000011609 */
[----:B------:R-:W-:-:S13]  /*31b0*/  ISETP.GE.U32.AND P1, PT, R6, 0x47800000, PT ;  /* 0x478000000600780c */ /* 0x000fda0003f26070 */
[----:B----4-:R-:W-:Y:S01]  /*31c0*/  @P1 IMAD.MOV.U32 R0, RZ, RZ, 0x7f ;  /* 0x0000007fff001424 */ /* 0x010fe200078e00ff */
        /* <DEDUP_REMOVED lines=9> */
.L_x_1850:
[----:B------:R-:W-:Y:S05]  /*3260*/  BSYNC.RECONVERGENT B0 ;  /* 0x0000000000007941 */ /* 0x000fea0003800200 */
.L_x_1849:
[----:B------:R-:W-:-:S05]  /*3270*/  LOP3.LUT R7, R0, 0x80, R7, 0xf8, !PT ;  /* 0x0000008000077812 */ /* 0x000fca00078ef807 */
[----:B------:R0:W-:Y:S01]  /*3280*/  STG.E.U8 desc[UR36][R2.64], R7 ;  /* 0x0000000702007986 */ /* 0x0001e2000c101124 */
[----:B------:R-:W-:Y:S05]  /*3290*/  BRA `(.L_x_1835) ;  /* 0x0000000400ec7947 */ /* 0x000fea0003800000 */
.L_x_1845:
[----:B------:R-:W-:Y:S01]  /*32a0*/  UMOV UR4, 0xf0000000 ;  /* 0xf000000000047882 */ /* 0x000fe20000000000 */
[----:B------:R-:W-:Y:S01]  /*32b0*/  UMOV UR5, 0x380fffff ;  /* 0x380fffff00057882 */ /* 0x000fe20000000000 */
[----:B----4-:R-:W0:Y:S01]  /*32c0*/  F2F.F32.F64 R0, R4 ;  /* 0x0000000400007310 */ /* 0x010e220000301000 */
[----:B------:R-:W-:-:S14]  /*32d0*/  DSETP.GEU.AND P0, PT, |R4|, UR4, PT ;  /* 0x0000000404007e2a */ /* 0x000fdc000bf0e200 */
[----:B0-----:R-:W-:-:S05]  /*32e0*/  @!P0 FMUL R0, R0, 1.175494350822287508e-38 ;  /* 0x0080000000008820 */ /* 0x001fca0000400000 */
[----:B------:R-:W-:-:S05]  /*32f0*/  F2FP.BF16.F32.PACK_AB R0, RZ, R0 ;  /* 0x00000000ff00723e */ /* 0x000fca00000010ff */
[----:B------:R0:W-:Y:S01]  /*3300*/  STG.E.U16 desc[UR36][R2.64], R0 ;  /* 0x0000000002007986 */ /* 0x0001e2000c101524 */
[----:B------:R-:W-:Y:S05]  /*3310*/  BRA `(.L_x_1835) ;  /* 0x0000000400cc7947 */ /* 0x000fea0003800000 */
.L_x_1842:
        /* <DEDUP_REMOVED lines=8> */
[----:B------:R-:W0:Y:S02]  /*33a0*/  F2I.U32.F64.TRUNC R5, R4 ;  /* 0x0000000400057311 */ /* 0x000e24000030d000 */
[----:B0-----:R2:W-:Y:S01]  /*33b0*/  STG.E.U16 desc[UR36][R2.64], R5 ;  /* 0x0000000502007986 */ /* 0x0015e2000c101524 */
[----:B------:R-:W-:Y:S05]  /*33c0*/  BRA `(.L_x_1835) ;  /* 0x0000000400a07947 */ /* 0x000fea0003800000 */
.L_x_1853:
[----:B------:R-:W-:Y:S01]  /*33d0*/  UMOV UR4, 0xf0000000 ;  /* 0xf000000000047882 */ /* 0x000fe20000000000 */
[----:B------:R-:W-:Y:S01]  /*33e0*/  UMOV UR5, 0x380fffff ;  /* 0x380fffff00057882 */ /* 0x000fe20000000000 */
[----:B------:R-:W0:Y:S01]  /*33f0*/  F2F.F32.F64 R7, R4 ;  /* 0x0000000400077310 */ /* 0x000e220000301000 */
[----:B------:R-:W-:Y:S01]  /*3400*/  DSETP.GEU.AND P0, PT, |R4|, UR4, PT ;  /* 0x0000000404007e2a */ /* 0x000fe2000bf0e200 */
[----:B------:R-:W-:Y:S01]  /*3410*/  BSSY.RECONVERGENT B0, `(.L_x_1854) ;  /* 0x0000015000007945 */ /* 0x000fe20003800200 */
[----:B----4-:R-:W-:-:S12]  /*3420*/  MOV R0, 0x80 ;  /* 0x0000008000007802 */ /* 0x010fd80000000f00 */
[----:B0-----:R-:W-:-:S05]  /*3430*/  @!P0 FMUL R7, R7, 1.175494350822287508e-38 ;  /* 0x0080000007078820 */ /* 0x001fca0000400000 */
        /* <DEDUP_REMOVED lines=10> */
.L_x_1856:
[----:B------:R-:W-:-:S04]  /*34e0*/  SHF.R.U32.HI R0, RZ, 0x14, R7 ;  /* 0x00000014ff007819 */ /* 0x000fc80000011607 */
[----:B------:R-:W-:-:S04]  /*34f0*/  LOP3.LUT R0, R0, 0x1, RZ, 0xc0, !PT ;  /* 0x0000000100007812 */ /* 0x000fc800078ec0ff */
[----:B------:R-:W-:-:S04]  /*3500*/  IADD3 R0, PT, PT, R7, 0x487ffff, R0 ;  /* 0x0487ffff07007810 */ /* 0x000fc80007ffe000 */
[----:B------:R-:W-:-:S04]  /*3510*/  SHF.R.U32.HI R0, RZ, 0x14, R0 ;  /* 0x00000014ff007819 */ /* 0x000fc80000011600 */
[----:B------:R-:W-:-:S07]  /*3520*/  LOP3.LUT R4, R0, 0xff, RZ, 0xc0, !PT ;  /* 0x000000ff00047812 */ /* 0x000fce00078ec0ff */
.L_x_1857:
[----:B------:R-:W-:-:S04]  /*3530*/  SHF.R.U32.HI R5, RZ, 0x18, R7 ;  /* 0x00000018ff057819 */ /* 0x000fc80000011607 */
[----:B------:R-:W-:-:S04]  /*3540*/  LOP3.LUT R4, R4, 0x80, R5, 0xf8, !PT ;  /* 0x0000008004047812 */ /* 0x000fc800078ef805 */
[----:B------:R-:W-:-:S07]  /*3550*/  PRMT R0, R4, 0x7610, R0 ;  /* 0x0000761004007816 */ /* 0x000fce0000000000 */
.L_x_1855:
[----:B------:R-:W-:Y:S05]  /*3560*/  BSYNC.RECONVERGENT B0 ;  /* 0x0000000000007941 */ /* 0x000fea0003800200 */
.L_x_1854:
[----:B------:R1:W-:Y:S01]  /*3570*/  STG.E.U8 desc[UR36][R2.64], R0 ;  /* 0x0000000002007986 */ /* 0x0003e2000c101124 */
[----:B------:R-:W-:Y:S05]  /*3580*/  BRA `(.L_x_1835) ;  /* 0x0000000400307947 */ /* 0x000fea0003800000 */
.L_x_1852:
[----:B------:R-:W-:Y:S01]  /*3590*/  UMOV UR4, 0xf0000000 ;  /* 0xf000000000047882 */ /* 0x000fe20000000000 */
[----:B------:R-:W-:Y:S01]  /*35a0*/  UMOV UR5, 0x380fffff ;  /* 0x380fffff00057882 */ /* 0x000fe20000000000 */
[----:B------:R-:W0:Y:S01]  /*35b0*/  F2F.F32.F64 R7, R4 ;  /* 0x0000000400077310 */ /* 0x000e220000301000 */
[----:B------:R-:W-:Y:S01]  /*35c0*/  DSETP.GEU.AND P0, PT, |R4|, UR4, PT ;  /* 0x0000000404007e2a */ /* 0x000fe2000bf0e200 */
[----:B------:R-:W-:Y:S01]  /*35d0*/  BSSY.RECONVERGENT B0, `(.L_x_1858) ;  /* 0x0000015000007945 */ /* 0x000fe20003800200 */
[----:B----4-:R-:W-:-:S12]  /*35e0*/  IMAD.MOV.U32 R0, RZ, RZ, 0x80 ;  /* 0x00000080ff007424 */ /* 0x010fd800078e00ff */
        /* <DEDUP_REMOVED lines=11> */
.L_x_1860:
[----:B------:R-:W-:-:S04]  /*36a0*/  SHF.R.U32.HI R0, RZ, 0x15, R7 ;  /* 0x00000015ff007819 */ /* 0x000fc80000011607 */
[----:B------:R-:W-:-:S04]  /*36b0*/  LOP3.LUT R0, R0, 0x1, RZ, 0xc0, !PT ;  /* 0x0000000100007812 */ /* 0x000fc800078ec0ff */
[----:B------:R-:W-:-:S04]  /*36c0*/  IADD3 R0, PT, PT, R7, 0x88fffff, R0 ;  /* 0x088fffff07007810 */ /* 0x000fc80007ffe000 */
[----:B------:R-:W-:-:S04]  /*36d0*/  SHF.R.U32.HI R0, RZ, 0x15, R0 ;  /* 0x00000015ff007819 */ /* 0x000fc80000011600 */
[----:B------:R-:W-:-:S07]  /*36e0*/  LOP3.LUT R4, R0, 0xff, RZ, 0xc0, !PT ;  /* 0x000000ff00047812 */ /* 0x000fce00078ec0ff */
.L_x_1861:
[----:B------:R-:W-:-:S04]  /*36f0*/  SHF.R.U32.HI R5, RZ, 0x18, R7 ;  /* 0x00000018ff057819 */ /* 0x000fc80000011607 */
[----:B------:R-:W-:-:S04]  /*3700*/  LOP3.LUT R4, R4, 0x80, R5, 0xf8, !PT ;  /* 0x0000008004047812 */ /* 0x000fc800078ef805 */
[----:B------:R-:W-:-:S07]  /*3710*/  PRMT R0, R4, 0x7610, R0 ;  /* 0x0000761004007816 */ /* 0x000fce0000000000 */
.L_x_1859:
[----:B------:R-:W-:Y:S05]  /*3720*/  BSYNC.RECONVERGENT B0 ;  /* 0x0000000000007941 */ /* 0x000fea0003800200 */
.L_x_1858:
[----:B------:R0:W-:Y:S01]  /*3730*/  STG.E.U8 desc[UR36][R2.64], R0 ;  /* 0x0000000002007986 */ /* 0x0001e2000c101124 */
[----:B------:R-:W-:Y:S05]  /*3740*/  BRA `(.L_x_1835) ;  /* 0x0000000000c07947 */ /* 0x000fea0003800000 */
.L_x_1851:
[----:B------:R-:W-:-:S09]  /*3750*/  UISETP.NE.AND UP0, UPT, UR4, 0x1c, UPT ;  /* 0x0000001c0400788c */ /* 0x000fd2000bf05270 */
[----:B------:R-:W-:Y:S05]  /*3760*/  BRA.U !UP0, `(.L_x_1862) ;  /* 0x0000000108b07547 */ /* 0x000fea000b800000 */
[----:B------:R-:W-:-:S09]  /*3770*/  UISETP.NE.AND UP0, UPT, UR4, 0x1d, UPT ;  /* 0x0000001d0400788c */ /* 0x000fd2000bf05270 */
[----:B------:R-:W-:Y:S05]  /*3780*/  BRA.U !UP0, `(.L_x_1863) ;  /* 0x00000001089c7547 */ /* 0x000fea000b800000 */
[----:B------:R-:W-:-:S09]  /*3790*/  UISETP.NE.AND UP0, UPT, UR4, 0x2c, UPT ;  /* 0x0000002c0400788c */ /* 0x000fd2000bf05270 */
[----:B------:R-:W-:Y:S05]  /*37a0*/  BRA.U !UP0, `(.L_x_1864) ;  /* 0x0000000108447547 */ /* 0x000fea000b800000 */
.L_x_1834:
[----:B----4-:R-:W-:Y:S01]  /*37b0*/  MOV R0, 0x0 ;  /* 0x0000000000007802 */ /* 0x010fe20000000f00 */
        /* <DEDUP_REMOVED lines=15> */
.L_x_1865:
[----:B------:R-:W-:Y:S05]  /*38b0*/  BRA `(.L_x_1835) ;  /* 0x0000000000647947 */ /* 0x000fea0003800000 */
.L_x_1864:
[----:B------:R-:W-:Y:S01]  /*38c0*/  UMOV UR4, 0xf0000000 ;  /* 0xf000000000047882 */ /* 0x000fe20000000000 */
[----:B------:R-:W-:Y:S01]  /*38d0*/  UMOV UR5, 0x380fffff ;  /* 0x380fffff00057882 */ /* 0x000fe20000000000 */
[----:B------:R0:W1:Y:S01]  /*38e0*/  F2F.F32.F64 R8, R4 ;  /* 0x0000000400087310 */ /* 0x0000620000301000 */
[----:B------:R-:W-:Y:S01]  /*38f0*/  DSETP.GEU.AND P0, PT, |R4|, UR4, PT ;  /* 0x0000000404007e2a */ /* 0x000fe2000bf0e200 */
[----:B0-----:R-:W-:-:S13]  /*3900*/  IMAD.MOV.U32 R5, RZ, RZ, 0xff ;  /* 0x000000ffff057424 */ /* 0x001fda00078e00ff */
[----:B-1----:R-:W-:-:S05]  /*3910*/  @!P0 FMUL R8, R8, 1.175494350822287508e-38 ;  /* 0x0080000008088820 */ /* 0x002fca0000400000 */
[----:B------:R-:W-:-:S04]  /*3920*/  SHF.R.U32.HI R6, RZ, 0x17, R8 ;  /* 0x00000017ff067819 */ /* 0x000fc80000011608 */
[----:B------:R-:W-:-:S04]  /*3930*/  LOP3.LUT R7, R6, 0xff, RZ, 0xc0, !PT ;  /* 0x000000ff06077812 */ /* 0x000fc800078ec0ff */
[----:B------:R-:W-:-:S13]  /*3940*/  ISETP.NE.AND P1, PT, R7, 0xff, PT ;  /* 0x000000ff0700780c */ /* 0x000fda0003f25270 */
[--C-:B----4-:R-:W-:Y:S02]  /*3950*/  @P1 SHF.R.U32.HI R0, RZ, 0x16, R8.reuse ;  /* 0x00000016ff001819 */ /* 0x110fe40000011608 */
[----:B------:R-:W-:Y:S02]  /*3960*/  @P1 LOP3.LUT P0, RZ, R7, 0x3fffff, R8, 0xf8, !PT ;  /* 0x003fffff07ff1812 */ /* 0x000fe4000780f808 */
        /* <DEDUP_REMOVED lines=9> */
.L_x_1863:
[----:B------:R-:W0:Y:S02]  /*3a00*/  F2I.U64.F64.TRUNC R4, R4 ;  /* 0x0000000400047311 */ /* 0x000e24000030d800 */
[----:B0-----:R0:W-:Y:S01]  /*3a10*/  STG.E.64 desc[UR36][R2.64], R4 ;  /* 0x0000000402007986 */ /* 0x0011e2000c101b24 */
[----:B------:R-:W-:Y:S05]  /*3a20*/  BRA `(.L_x_1835) ;  /* 0x0000000000087947 */ /* 0x000fea0003800000 */
.L_x_1862:
[----:B------:R-:W0:Y:S02]  /*3a30*/  F2I.U32.F64.TRUNC R5, R4 ;  /* 0x0000000400057311 */ /* 0x000e24000030d000 */
[----:B0-----:R3:W-:Y:S02]  /*3a40*/  STG.E desc[UR36][R2.64], R5 ;  /* 0x0000000502007986 */ /* 0x0017e4000c101924 */
.L_x_1835:
[----:B------:R-:W-:-:S07]  /*3a50*/  IADD3 R17, PT, PT, R17, 0x80, RZ ;  /* 0x0000008011117810 */ /* 0x000fce0007ffe0ff */
.L_x_1796:
[----:B------:R-:W-:Y:S05]  /*3a60*/  BSYNC.RECONVERGENT B7 ;  /* 0x0000000000077941 */ /* 0x000fea0003800200 */
.L_x_1795:
[----:B------:R-:W5:Y:S01]  /*3a70*/  LDCU UR4, c[0x0][0x380] ;  /* 0x00007000ff0477ac */ /* 0x000f620008000800 */
[----:B------:R-:W-:Y:S01]  /*3a80*/  BSSY.RECONVERGENT B7, `(.L_x_1866) ;  /* 0x0000398000077945 */ /* 0x000fe20003800200 */
[----:B-----5:R-:W-:-:S13]  /*3a90*/  ISETP.GE.AND P0, PT, R17, UR4, PT ;  /* 0x0000000411007c0c */ /* 0x020fda000bf06270 */
[----:B------:R-:W-:Y:S05]  /*3aa0*/  @P0 BRA `(.L_x_1867) ;  /* 0x0000003800540947 */ /* 0x000fea0003800000 */
[----:B------:R-:W5:Y:S01]  /*3ab0*/  LDCU UR4, c[0x0][0x388] ;  /* 0x00007100ff0477ac */ /* 0x000f620008000800 */
[----:B01--4-:R-:W-:Y:S02]  /*3ac0*/  IMAD.MOV.U32 R0, RZ, RZ, RZ ;  /* 0x000000ffff007224 */ /* 0x013fe400078e00ff */
[----:B------:R-:W-:Y:S01]  /*3ad0*/  IMAD.MOV.U32 R16, RZ, RZ, RZ ;  /* 0x000000ffff107224 */ /* 0x000fe200078e00ff */
[----:B-----5:R-:W-:-:S09]  /*3ae0*/  UISETP.NE.AND UP0, UPT, UR4, URZ, UPT ;  /* 0x000000ff0400728c */ /* 0x020fd2000bf05270 */
[----:B------:R-:W-:Y:S05]  /*3af0*/  BRA.U !UP0, `(.L_x_1868) ;  /* 0x0000001108a87547 */ /* 0x000fea000b800000 */
[----:B------:R-:W2:Y:S01]  /*3b00*/  LDCU.64 UR4, c[0x0][0x390] ;  /* 0x00007200ff0477ac */ /* 0x000ea20008000a00 */
[----:B------:R-:W-:Y:S01]  /*3b10*/  HFMA2 R16, -RZ, RZ, 0, 0 ;  /* 0x00000000ff107431 */ /* 0x000fe200000001ff */
[----:B------:R-:W0:Y:S01]  /*3b20*/  LDCU UR6, c[0x0][0x38c] ;  /* 0x00007180ff0677ac */ /* 0x000e220008000800 */
[----:B------:R-:W1:Y:S01]  /*3b30*/  LDCU.64 UR8, c[0x0][0x4b8] ;  /* 0x00009700ff0877ac */ /* 0x000e620008000a00 */
[----:B------:R-:W-:Y:S02]  /*3b40*/  UISETP.NE.AND UP0, UPT, UR40, URZ, UPT ;  /* 0x000000ff2800728c */ /* 0x000fe4000bf05270 */
[----:B--23--:R-:W-:-:S05]  /*3b50*/  IMAD.HI.U32 R2, R17, UR4, R16 ;  /* 0x0000000411027c27 */ /* 0x00cfca000f8e0010 */
[----:B------:R-:W-:-:S05]  /*3b60*/  SHF.R.U32.HI R3, RZ, UR5, R2 ;  /* 0x00000005ff037c19 */ /* 0x000fca0008011602 */
[----:B------:R-:W-:-:S04]  /*3b70*/  IMAD.MOV R0, RZ, RZ, -R3 ;  /* 0x000000ffff007224 */ /* 0x000fc800078e0a03 */
[----:B0-----:R-:W-:-:S04]  /*3b80*/  IMAD R0, R0, UR6, R17 ;  /* 0x0000000600007c24 */ /* 0x001fc8000f8e0211 */
[C---:B-1----:R-:W-:Y:S02]  /*3b90*/  IMAD R16, R0.reuse, UR8, RZ ;  /* 0x0000000800107c24 */ /* 0x042fe4000f8e02ff */
        /* <DEDUP_REMOVED lines=288> */
.L_x_1868:
[----:B------:R-:W0:Y:S01]  /*4da0*/  LDCU.64 UR6, c[0x0][0x588] ;  /* 0x0000b100ff0677ac */ /* 0x000e220008000a00 */
[----:B------:R-:W-:Y:S01]  /*4db0*/  BSSY.RECONVERGENT B6, `(.L_x_1869) ;  /* 0x00000ec000067945 */ /* 0x000fe20003800200 */
[----:B------:R-:W-:-:S04]  /*4dc0*/  UPRMT UR4, UR41, 0x9910, URZ ;  /* 0x0000991029047896 */ /* 0x000fc800080000ff */
[----:B------:R-:W-:Y:S01]  /*4dd0*/  UISETP.GT.AND UP0, UPT, UR4, 0x9, UPT ;  /* 0x000000090400788c */ /* 0x000fe2000bf04270 */
[----:B0-----:R-:W-:-:S05]  /*4de0*/  IADD3 R4, P0, PT, R0, UR6, RZ ;  /* 0x0000000600047c10 */ /* 0x001fca000ff1e0ff */
[----:B--23--:R-:W-:-:S03]  /*4df0*/  IMAD.X R5, RZ, RZ, UR7, P0 ;  /* 0x00000007ff057e24 */ /* 0x00cfc600080e06ff */
        /* <DEDUP_REMOVED lines=12> */
.L_x_1873:
[----:B------:R-:W2:Y:S02]  /*4ec0*/  LDG.E.U8 R2, desc[UR36][R4.64] ;  /* 0x0000002404027981 */ /* 0x000ea4000c1e1100 */
[----:B--2---:R-:W0:Y:S01]  /*4ed0*/  I2F.F64.U16 R2, R2 ;  /* 0x0000000200027312 */ /* 0x004e220000101800 */
[----:B------:R-:W-:Y:S05]  /*4ee0*/  BRA `(.L_x_1875) ;  /* 0x0000000c00607947 */ /* 0x000fea0003800000 */
.L_x_1872:
        /* <DEDUP_REMOVED lines=9> */
.L_x_1877:
[----:B------:R-:W2:Y:S02]  /*4f80*/  LDG.E R2, desc[UR36][R4.64] ;  /* 0x0000002404027981 */ /* 0x000ea4000c1e1900 */
[----:B--2---:R-:W0:Y:S01]  /*4f90*/  I2F.F64 R2, R2 ;  /* 0x0000000200027312 */ /* 0x004e220000201c00 */
[----:B------:R-:W-:Y:S05]  /*4fa0*/  BRA `(.L_x_1875) ;  /* 0x0000000c00307947 */ /* 0x000fea0003800000 */
.L_x_1876:
[----:B------:R-:W2:Y:S02]  /*4fb0*/  LDG.E.U16 R2, desc[UR36][R4.64] ;  /* 0x0000002404027981 */ /* 0x000ea4000c1e1500 */
[----:B--2---:R-:W0:Y:S01]  /*4fc0*/  I2F.F64.S16 R2, R2 ;  /* 0x0000000200027312 */ /* 0x004e220000101c00 */
[----:B------:R-:W-:Y:S05]  /*4fd0*/  BRA `(.L_x_1875) ;  /* 0x0000000c00247947 */ /* 0x000fea0003800000 */
.L_x_1871:
        /* <DEDUP_REMOVED lines=10> */
.L_x_1879:
[----:B------:R-:W2:Y:S02]  /*5080*/  LDG.E.U16 R0, desc[UR36][R4.64] ;  /* 0x0000002404007981 */ /* 0x000ea4000c1e1500 */
[----:B--2---:R-:W-:-:S05]  /*5090*/  HADD2.F32 R0, -RZ, R0.H0_H0 ;  /* 0x20000000ff007230 */ /* 0x004fca0000004100 */
[----:B------:R-:W-:-:S04]  /*50a0*/  FMUL.FTZ R0, R0, 1 ;  /* 0x3f80000000007820 */ /* 0x000fc80000410000 */
[----:B------:R0:W1:Y:S01]  /*50b0*/  F2F.F64.F32 R2, R0 ;  /* 0x0000000000027310 */ /* 0x0000620000201800 */
[----:B------:R-:W-:Y:S05]  /*50c0*/  BRA `(.L_x_1875) ;  /* 0x0000000800e87947 */ /* 0x000fea0003800000 */
.L_x_1878:
        /* <DEDUP_REMOVED lines=10> */
.L_x_1881:
[----:B------:R-:W2:Y:S02]  /*5170*/  LDG.E.U16 R4, desc[UR36][R4.64] ;  /* 0x0000002404047981 */ /* 0x000ea4000c1e1500 */
[----:B--2---:R-:W-:-:S05]  /*5180*/  HADD2.F32 R0, -RZ, R4.H0_H0 ;  /* 0x20000004ff007230 */ /* 0x004fca0000004100 */
[----:B------:R-:W-:-:S04]  /*5190*/  FMUL.FTZ R0, R0, 1 ;  /* 0x3f80000000007820 */ /* 0x000fc80000410000 */
[----:B------:R0:W1:Y:S01]  /*51a0*/  F2F.F64.F32 R2, R0 ;  /* 0x0000000000027310 */ /* 0x0000620000201800 */
[----:B------:R-:W-:Y:S05]  /*51b0*/  BRA `(.L_x_1875) ;  /* 0x0000000800ac7947 */ /* 0x000fea0003800000 */
.L_x_1880:
[----:B------:R0:W5:Y:S01]  /*51c0*/  LDG.E.64 R2, desc[UR36][R4.64] ;  /* 0x0000002404027981 */ /* 0x000162000c1e1b00 */
[----:B------:R-:W-:Y:S05]  /*51d0*/  BRA `(.L_x_1875) ;  /* 0x0000000800a47947 */ /* 0x000fea0003800000 */
.L_x_1870:
        /* <DEDUP_REMOVED lines=9> */
[----:B------:R-:W-:Y:S01]  /*5270*/  HFMA2 R2, -RZ, RZ, 0, 0 ;  /* 0x00000000ff027431 */ /* 0x000fe200000001ff */
[----:B--2---:R-:W-:-:S04]  /*5280*/  ISETP.NE.AND P0, PT, R4, RZ, PT ;  /* 0x000000ff0400720c */ /* 0x004fc80003f05270 */
[----:B------:R-:W-:Y:S01]  /*5290*/  FSEL R3, RZ, 1.875, !P0 ;  /* 0x3ff00000ff037808 */ /* 0x000fe20004000000 */
[----:B------:R-:W-:Y:S08]  /*52a0*/  BRA `(.L_x_1875) ;  /* 0x0000000800707947 */ /* 0x000ff00003800000 */
.L_x_1884:
[----:B------:R0:W5:Y:S01]  /*52b0*/  LDG.E.64 R2, desc[UR36][R4.64] ;  /* 0x0000002404027981 */ /* 0x000162000c1e1b00 */
[----:B------:R-:W-:Y:S05]  /*52c0*/  BRA `(.L_x_1875) ;  /* 0x0000000800687947 */ /* 0x000fea0003800000 */
.L_x_1883:
        /* <DEDUP_REMOVED lines=27> */
.L_x_1886:
        /* <DEDUP_REMOVED lines=10> */
[----:B------:R-:W-:-:S05]  /*5520*/  LOP3.LUT R0, R0, 0x80000000, R3, 0xf8, !PT ;  /* 0x8000000000007812 */ /* 0x000fca00078ef803 */
[----:B------:R-:W-:-:S04]  /*5530*/  FMUL.FTZ R0, R0, 1 ;  /* 0x3f80000000007820 */ /* 0x000fc80000410000 */
[----:B------:R0:W1:Y:S01]  /*5540*/  F2F.F64.F32 R2, R0 ;  /* 0x0000000000027310 */ /* 0x0000620000201800 */
[----:B------:R-:W-:Y:S05]  /*5550*/  BRA `(.L_x_1875) ;  /* 0x0000000400c47947 */ /* 0x000fea0003800000 */
.L_x_1885:
[----:B------:R-:W2:Y:S02]  /*5560*/  LDG.E.U16 R0, desc[UR36][R4.64] ;  /* 0x0000002404007981 */ /* 0x000ea4000c1e1500 */
[----:B--2---:R-:W-:-:S05]  /*5570*/  SHF.L.U32 R0, R0, 0x10, RZ ;  /* 0x0000001000007819 */ /* 0x004fca00000006ff */
[----:B------:R-:W-:-:S04]  /*5580*/  FMUL.FTZ R0, R0, 1 ;  /* 0x3f80000000007820 */ /* 0x000fc80000410000 */
[----:B------:R0:W1:Y:S01]  /*5590*/  F2F.F64.F32 R2, R0 ;  /* 0x0000000000027310 */ /* 0x0000620000201800 */
[----:B------:R-:W-:Y:S05]  /*55a0*/  BRA `(.L_x_1875) ;  /* 0x0000000400b07947 */ /* 0x000fea0003800000 */
.L_x_1882:
        /* <DEDUP_REMOVED lines=11> */
.L_x_1889:
        /* <DEDUP_REMOVED lines=21> */
.L_x_1891:
[----:B------:R-:W-:Y:S05]  /*57b0*/  BSYNC.RECONVERGENT B0 ;  /* 0x0000000000007941 */ /* 0x000fea0003800200 */
.L_x_1890:
[----:B------:R-:W-:Y:S01]  /*57c0*/  IMAD.SHL.U32 R0, R0, 0x100000, RZ ;  /* 0x0010000000007824 */ /* 0x000fe200078e00ff */
[----:B------:R-:W-:-:S04]  /*57d0*/  LEA R2, R2, 0x3b800000, 0x17 ;  /* 0x3b80000002027811 */ /* 0x000fc800078eb8ff */
[----:B------:R-:W-:-:S05]  /*57e0*/  LOP3.LUT R0, R2, R0, R7, 0xfe, !PT ;  /* 0x0000000002007212 */ /* 0x000fca00078efe07 */
[----:B------:R-:W-:-:S04]  /*57f0*/  FMUL.FTZ R0, R0, 1 ;  /* 0x3f80000000007820 */ /* 0x000fc80000410000 */
[----:B------:R4:W0:Y:S01]  /*5800*/  F2F.F64.F32 R2, R0 ;  /* 0x0000000000027310 */ /* 0x0008220000201800 */
[----:B------:R-:W-:Y:S05]  /*5810*/  BRA `(.L_x_1875) ;  /* 0x0000000400147947 */ /* 0x000fea0003800000 */
.L_x_1888:
[----:B------:R-:W2:Y:S01]  /*5820*/  LDG.E.U8 R4, desc[UR36][R4.64] ;  /* 0x0000002404047981 */ /* 0x000ea2000c1e1100 */
[----:B------:R-:W-:Y:S02]  /*5830*/  CS2R R2, SRZ ;  /* 0x0000000000027805 */ /* 0x000fe4000001ff00 */
[----:B--2---:R-:W-:-:S13]  /*5840*/  ISETP.NE.AND P0, PT, R4, RZ, PT ;  /* 0x000000ff0400720c */ /* 0x004fda0003f05270 */
[----:B------:R-:W-:Y:S05]  /*5850*/  @!P0 BRA `(.L_x_1875) ;  /* 0x0000000400048947 */ /* 0x000fea0003800000 */
[----:B------:R-:W-:-:S13]  /*5860*/  ISETP.NE.AND P0, PT, R4, 0x80, PT ;  /* 0x000000800400780c */ /* 0x000fda0003f05270 */
[----:B------:R-:W-:Y:S01]  /*5870*/  @!P0 MOV R2, 0x20000000 ;  /* 0x2000000000028802 */ /* 0x000fe20000000f00 */
        /* <DEDUP_REMOVED lines=15> */
.L_x_1893:
[----:B------:R-:W-:Y:S05]  /*5970*/  BSYNC.RECONVERGENT B0 ;  /* 0x0000000000007941 */ /* 0x000fea0003800200 */
.L_x_1892:
[----:B------:R-:W-:Y:S02]  /*5980*/  SHF.L.U32 R0, R0, 0x15, RZ ;  /* 0x0000001500007819 */ /* 0x000fe400000006ff */
[----:B------:R-:W-:-:S04]  /*5990*/  LEA R2, R2, 0x37800000, 0x17 ;  /* 0x3780000002027811 */ /* 0x000fc800078eb8ff */
[----:B------:R-:W-:-:S05]  /*59a0*/  LOP3.LUT R0, R2, R0, R7, 0xfe, !PT ;  /* 0x0000000002007212 */ /* 0x000fca00078efe07 */
[----:B------:R-:W-:-:S04]  /*59b0*/  FMUL.FTZ R0, R0, 1 ;  /* 0x3f80000000007820 */ /* 0x000fc80000410000 */
[----:B------:R0:W1:Y:S01]  /*59c0*/  F2F.F64.F32 R2, R0 ;  /* 0x0000000000027310 */ /* 0x0000620000201800 */
[----:B------:R-:W-:Y:S05]  /*59d0*/  BRA `(.L_x_1875) ;  /* 0x0000000000a47947 */ /* 0x000fea0003800000 */
.L_x_1887:
[----:B------:R-:W-:-:S09]  /*59e0*/  UISETP.NE.AND UP0, UPT, UR4, 0x1c, UPT ;  /* 0x0000001c0400788c */ /* 0x000fd2000bf05270 */
[----:B------:R-:W-:Y:S05]  /*59f0*/  BRA.U !UP0, `(.L_x_1894) ;  /* 0x0000000108947547 */ /* 0x000fea000b800000 */
[----:B------:R-:W-:-:S09]  /*5a00*/  UISETP.NE.AND UP0, UPT, UR4, 0x1d, UPT ;  /* 0x0000001d0400788c */ /* 0x000fd2000bf05270 */
[----:B------:R-:W-:Y:S05]  /*5a10*/  BRA.U !UP0, `(.L_x_1895) ;  /* 0x0000000108807547 */ /* 0x000fea000b800000 */
[----:B------:R-:W-:-:S09]  /*5a20*/  UISETP.NE.AND UP0, UPT, UR4, 0x2c, UPT ;  /* 0x0000002c0400788c */ /* 0x000fd2000bf05270 */
[----:B------:R-:W-:Y:S05]  /*5a30*/  BRA.U UP0, `(.L_x_1874) ;  /* 0x0000000100307547 */ /* 0x000fea000b800000 */
[----:B------:R-:W2:Y:S01]  /*5a40*/  LDG.E.U8 R0, desc[UR36][R4.64] ;  /* 0x0000002404007981 */ /* 0x000ea2000c1e1100 */
[----:B------:R-:W-:Y:S02]  /*5a50*/  HFMA2 R3, -RZ, RZ, 0.5, 0 ;  /* 0x38000000ff037431 */ /* 0x000fe400000001ff */
        /* <DEDUP_REMOVED lines=8> */
[----:B------:R2:W3:Y:S01]  /*5ae0*/  @P0 F2F.F64.F32 R2, R0 ;  /* 0x0000000000020310 */ /* 0x0004e20000201800 */
[----:B------:R-:W-:Y:S05]  /*5af0*/  BRA `(.L_x_1875) ;  /* 0x00000000005c7947 */ /* 0x000fea0003800000 */
.L_x_1874:
[----:B------:R-:W-:Y:S01]  /*5b00*/  MOV R2, 0x0 ;  /* 0x0000000000027802 */ /* 0x000fe20000000f00 */
[----:B------:R-:W0:Y:S01]  /*5b10*/  LDCU.64 UR4, c[0x4][0x158] ;  /* 0x01002b00ff0477ac */ /* 0x000e220008000a00 */
[----:B------:R-:W-:Y:S02]  /*5b20*/  HFMA2 R8, -RZ, RZ, 0, 4.64916229248046875e-06 ;  /* 0x0000004eff087431 */ /* 0x000fe400000001ff */
[----:B------:R-:W-:Y:S01]  /*5b30*/  IMAD.MOV.U32 R12, RZ, RZ, 0x1 ;  /* 0x00000001ff0c7424 */ /* 0x000fe200078e00ff */
[----:B------:R-:W-:Y:S01]  /*5b40*/  MOV R13, RZ ;  /* 0x000000ff000d7202 */ /* 0x000fe20000000f00 */
[----:B------:R-:W1:Y:S01]  /*5b50*/  LDCU.64 UR6, c[0x4][0x160] ;  /* 0x01002c00ff0677ac */ /* 0x000e620008000a00 */
[----:B------:R-:W2:Y:S01]  /*5b60*/  LDC.64 R2, c[0x4][R2] ;  /* 0x0100000002027b82 */ /* 0x000ea20000000a00 */
[----:B------:R-:W3:Y:S01]  /*5b70*/  LDCU.64 UR8, c[0x4][0x38] ;  /* 0x01000700ff0877ac */ /* 0x000ee20008000a00 */
[----:B0-----:R-:W-:Y:S01]  /*5b80*/  MOV R4, UR4 ;  /* 0x0000000400047c02 */ /* 0x001fe20008000f00 */
[----:B------:R-:W-:Y:S01]  /*5b90*/  IMAD.U32 R5, RZ, RZ, UR5 ;  /* 0x00000005ff057e24 */ /* 0x000fe2000f8e00ff */
[----:B-1----:R-:W-:Y:S01]  /*5ba0*/  MOV R6, UR6 ;  /* 0x0000000600067c02 */ /* 0x002fe20008000f00 */
[----:B------:R-:W-:Y:S01]  /*5bb0*/  IMAD.U32 R7, RZ, RZ, UR7 ;  /* 0x00000007ff077e24 */ /* 0x000fe2000f8e00ff */
[----:B---3--:R-:W-:Y:S01]  /*5bc0*/  MOV R10, UR8 ;  /* 0x00000008000a7c02 */ /* 0x008fe20008000f00 */
[----:B------:R-:W-:-:S07]  /*5bd0*/  IMAD.U32 R11, RZ, RZ, UR9 ;  /* 0x00000009ff0b7e24 */ /* 0x000fce000f8e00ff */
[----:B------:R-:W-:-:S07]  /*5be0*/  LEPC R20, `(.L_x_1896) ;  /* 0x000000001014794e */ /* 0x000fce0000000000 */
[----:B--2---:R-:W-:Y:S05]  /*5bf0*/  CALL.ABS.NOINC R2 ;  /* 0x0000000002007343 */ /* 0x004fea0003c00000 */
.L_x_1896:
[----:B------:R-:W-:Y:S01]  /*5c00*/  CS2R R2, SRZ ;  /* 0x0000000000027805 */ /* 0x000fe2000001ff00 */
[----:B------:R-:W-:Y:S06]  /*5c10*/  BRA `(.L_x_1875) ;  /* 0x0000000000147947 */ /* 0x000fec0003800000 */
.L_x_1895:
[----:B------:R-:W2:Y:S02]  /*5c20*/  LDG.E.64 R2, desc[UR36][R4.64] ;  /* 0x0000002404027981 */ /* 0x000ea4000c1e1b00 */
[----:B--2---:R-:W1:Y:S01]  /*5c30*/  I2F.F64.U64 R2, R2 ;  /* 0x0000000200027312 */ /* 0x004e620000301800 */
[----:B------:R-:W-:Y:S05]  /*5c40*/  BRA `(.L_x_1875) ;  /* 0x0000000000087947 */ /* 0x000fea0003800000 */
.L_x_1894:
[----:B------:R-:W2:Y:S02]  /*5c50*/  LDG.E R2, desc[UR36][R4.64] ;  /* 0x0000002404027981 */ /* 0x000ea4000c1e1900 */
[----:B--2---:R-:W0:Y:S02]  /*5c60*/  I2F.F64.U32 R2, R2 ;  /* 0x0000000200027312 */ /* 0x004e240000201800 */
.L_x_1875:
[----:B------:R-:W-:Y:S05]  /*5c70*/  BSYNC.RECONVERGENT B6 ;  /* 0x0000000000067941 */ /* 0x000fea0003800200 */
.L_x_1869:
[----:B01-3-5:R-:W-:Y:S01]  /*5c80*/  LOP3.LUT R5, R3, 0x7fffffff, RZ, 0xc0, !PT ;  /* 0x7fffffff03057812 */ /* 0x02bfe200078ec0ff */
        /* <DEDUP_REMOVED lines=11> */
[----:B--2-4-:R-:W0:Y:S02]  /*5d40*/  F2F.F32.F64 R0, R8 ;  /* 0x0000000800007310 */ /* 0x014e240000301000 */
        /* <DEDUP_REMOVED lines=43> */
[----:B------:R-:W-:-:S07]  /*6000*/  MOV R6, RZ ;  /* 0x000000ff00067202 */ /* 0x000fce0000000f00 */
[----:B------:R-:W-:-:S08]  /*6010*/  DFMA R8, -R8, R10, R12 ;  /* 0x0000000a0808722b */ /* 0x000fd0000000010c */
[----:B------:R-:W-:-:S06]  /*6020*/  DADD R8, -R8, 2 ;  /* 0x4000000008087429 */ /* 0x000fcc0000000100 */
[----:B------:R-:W0:Y:S02]  /*6030*/  MUFU.RCP64H R7, R9 ;  /* 0x0000000900077308 */ /* 0x000e240000001800 */
[----:B0-----:R-:W-:-:S08]  /*6040*/  DFMA R10, -R8, R6, 1 ;  /* 0x3ff00000080a742b */ /* 0x001fd00000000106 */
[----:B------:R-:W-:-:S08]  /*6050*/  DFMA R10, R10, R10, R10 ;  /* 0x0000000a0a0a722b */ /* 0x000fd0000000000a */
[----:B------:R-:W-:Y:S01]  /*6060*/  DFMA R10, R6, R10, R6 ;  /* 0x0000000a060a722b */ /* 0x000fe20000000006 */
[----:B------:R-:W-:Y:S01]  /*6070*/  IMAD.MOV.U32 R6, RZ, RZ, 0x0 ;  /* 0x00000000ff067424 */ /* 0x000fe200078e00ff */
[----:B------:R-:W-:-:S06]  /*6080*/  MOV R7, 0x40000000 ;  /* 0x4000000000077802 */ /* 0x000fcc0000000f00 */
[----:B------:R-:W-:-:S10]  /*6090*/  DFMA R10, R10, -R6, 1 ;  /* 0x3ff000000a0a742b */ /* 0x000fd40000000806 */
[----:B------:R-:W-:Y:S02]  /*60a0*/  FSEL R5, R11, 1.875, !P0 ;  /* 0x3ff000000b057808 */ /* 0x000fe40004000000 */
[----:B------:R-:W-:Y:S02]  /*60b0*/  FSEL R4, R10, RZ, !P0 ;  /* 0x000000ff0a047208 */ /* 0x000fe40004000000 */
[----:B------:R-:W-:Y:S01]  /*60c0*/  LOP3.LUT R5, R5, 0x80000000, R3, 0xb8, !PT ;  /* 0x8000000005057812 */ /* 0x000fe200078eb803 */
[----:B------:R-:W-:Y:S06]  /*60d0*/  BRA `(.L_x_1899) ;  /* 0x00000000008c7947 */ /* 0x000fec0003800000 */
.L_x_1898:
        /* <DEDUP_REMOVED lines=35> */
.L_x_1899:
[----:B------:R-:W-:Y:S05]  /*6310*/  BSYNC.RECONVERGENT B0 ;  /* 0x0000000000007941 */ /* 0x000fea0003800200 */
.L_x_1897:
        /* <DEDUP_REMOVED lines=17> */
.L_x_1903:
[----:B------:R-:W0:Y:S02]  /*6430*/  F2I.S64.F64.TRUNC R4, R4 ;  /* 0x0000000400047311 */ /* 0x000e24000030d900 */
[----:B0-----:R-:W-:-:S05]  /*6440*/  MOV R7, R4 ;  /* 0x0000000400077202 */ /* 0x001fca0000000f00 */
[----:B------:R0:W-:Y:S01]  /*6450*/  STG.E.U8 desc[UR36][R2.64], R7 ;  /* 0x0000000702007986 */ /* 0x0001e2000c101124 */
[----:B------:R-:W-:Y:S05]  /*6460*/  BRA `(.L_x_1905) ;  /* 0x0000000c00e07947 */ /* 0x000fea0003800000 */
.L_x_1902:
        /* <DEDUP_REMOVED lines=9> */
.L_x_1907:
[----:B------:R-:W0:Y:S02]  /*6500*/  F2I.F64.TRUNC R5, R4 ;  /* 0x0000000400057311 */ /* 0x000e24000030d100 */
[----:B0-----:R3:W-:Y:S01]  /*6510*/  STG.E desc[UR36][R2.64], R5 ;  /* 0x0000000502007986 */ /* 0x0017e2000c101924 */
[----:B------:R-:W-:Y:S05]  /*6520*/  BRA `(.L_x_1905) ;  /* 0x0000000c00b07947 */ /* 0x000fea0003800000 */
.L_x_1906:
[----:B------:R-:W0:Y:S02]  /*6530*/  F2I.F64.TRUNC R5, R4 ;  /* 0x0000000400057311 */ /* 0x000e24000030d100 */
[----:B0-----:R0:W-:Y:S01]  /*6540*/  STG.E.U16 desc[UR36][R2.64], R5 ;  /* 0x0000000502007986 */ /* 0x0011e2000c101524 */
[----:B------:R-:W-:Y:S05]  /*6550*/  BRA `(.L_x_1905) ;  /* 0x0000000c00a47947 */ /* 0x000fea0003800000 */
.L_x_1901:
        /* <DEDUP_REMOVED lines=13> */
.L_x_1909:
[----:B------:R-:W-:Y:S01]  /*6630*/  UMOV UR4, 0xf0000000 ;  /* 0xf000000000047882 */ /* 0x000fe20000000000 */
[----:B------:R-:W-:Y:S01]  /*6640*/  UMOV UR5, 0x380fffff ;  /* 0x380fffff00057882 */ /* 0x000fe20000000000 */
[----:B--2-4-:R-:W0:Y:S01]  /*6650*/  F2F.F32.F64 R0, R4 ;  /* 0x0000000400007310 */ /* 0x014e220000301000 */
[----:B------:R-:W-:-:S14]  /*6660*/  DSETP.GEU.AND P0, PT, |R4|, UR4, PT ;  /* 0x0000000404007e2a */ /* 0x000fdc000bf0e200 */
[----:B0-----:R-:W-:-:S05]  /*6670*/  @!P0 FMUL R0, R0, 1.175494350822287508e-38 ;  /* 0x0080000000008820 */ /* 0x001fca0000400000 */
[----:B------:R-:W-:-:S05]  /*6680*/  F2FP.F16.F32.PACK_AB R0, RZ, R0 ;  /* 0x00000000ff00723e */ /* 0x000fca00000000ff */
[----:B------:R0:W-:Y:S01]  /*6690*/  STG.E.U16 desc[UR36][R2.64], R0 ;  /* 0x0000000002007986 */ /* 0x0001e2000c101524 */
[----:B------:R-:W-:Y:S05]  /*66a0*/  BRA `(.L_x_1905) ;  /* 0x0000000c00507947 */ /* 0x000fea0003800000 */
.L_x_1908:
        /* <DEDUP_REMOVED lines=10> */
[----:B------:R-:W-:-:S13]  /*6750*/  IMAD.MOV.U32 R7, RZ, RZ, RZ ;  /* 0x000000ffff077224 */ /* 0x000fda00078e00ff */
[----:B0-----:R-:W-:-:S05]  /*6760*/  @!P0 FMUL R6, R6, 1.175494350822287508e-38 ;  /* 0x0080000006068820 */ /* 0x001fca0000400000 */
[----:B------:R0:W-:Y:S01]  /*6770*/  STG.E.64 desc[UR36][R2.64], R6 ;  /* 0x0000000602007986 */ /* 0x0001e2000c101b24 */
[----:B------:R-:W-:Y:S05]  /*6780*/  BRA `(.L_x_1905) ;  /* 0x0000000c00187947 */ /* 0x000fea0003800000 */
.L_x_1911:
[----:B------:R-:W-:Y:S01]  /*6790*/  UMOV UR4, 0xf0000000 ;  /* 0xf000000000047882 */ /* 0x000fe20000000000 */
[----:B------:R-:W-:Y:S01]  /*67a0*/  UMOV UR5, 0x380fffff ;  /* 0x380fffff00057882 */ /* 0x000fe20000000000 */
[----:B--2-4-:R-:W0:Y:S01]  /*67b0*/  F2F.F32.F64 R0, R4 ;  /* 0x0000000400007310 */ /* 0x014e220000301000 */
[----:B------:R-:W-:-:S14]  /*67c0*/  DSETP.GEU.AND P0, PT, |R4|, UR4, PT ;  /* 0x0000000404007e2a */ /* 0x000fdc000bf0e200 */
[----:B0-----:R-:W-:-:S05]  /*67d0*/  @!P0 FMUL R0, R0, 1.175494350822287508e-38 ;  /* 0x0080000000008820 */ /* 0x001fca0000400000 */
[----:B------:R-:W-:-:S04]  /*67e0*/  F2FP.F16.F32.PACK_AB R5, RZ, R0 ;  /* 0x00000000ff05723e */ /* 0x000fc800000000ff */
[----:B------:R-:W-:-:S05]  /*67f0*/  PRMT R5, R5, 0x5410, RZ ;  /* 0x0000541005057816 */ /* 0x000fca00000000ff */
[----:B------:R0:W-:Y:S01]  /*6800*/  STG.E desc[UR36][R2.64], R5 ;  /* 0x0000000502007986 */ /* 0x0001e2000c101924 */
[----:B------:R-:W-:Y:S05]  /*6810*/  BRA `(.L_x_1905) ;  /* 0x0000000800f47947 */ /* 0x000fea0003800000 */
.L_x_1910:
[----:B------:R0:W-:Y:S01]  /*6820*/  STG.E.64 desc[UR36][R2.64], R4 ;  /* 0x0000000402007986 */ /* 0x0001e2000c101b24 */
[----:B------:R-:W-:Y:S05]  /*6830*/  BRA `(.L_x_1905) ;  /* 0x0000000800ec7947 */ /* 0x000fea0003800000 */
.L_x_1900:
        /* <DEDUP_REMOVED lines=13> */
.L_x_1915:
[----:B------:R-:W-:Y:S01]  /*6910*/  UMOV UR4, 0xf0000000 ;  /* 0xf000000000047882 */ /* 0x000fe20000000000 */
[----:B------:R-:W-:Y:S01]  /*6920*/  UMOV UR5, 0x380fffff ;  /* 0x380fffff00057882 */ /* 0x000fe20000000000 */
[----:B------:R-:W0:Y:S01]  /*6930*/  F2F.F32.F64 R7, R4 ;  /* 0x0000000400077310 */ /* 0x000e220000301000 */
[----:B------:R-:W-:Y:S01]  /*6940*/  DSETP.GEU.AND P0, PT, |R4|, UR4, PT ;  /* 0x0000000404007e2a */ /* 0x000fe2000bf0e200 */
[----:B------:R-:W-:Y:S01]  /*6950*/  BSSY.RECONVERGENT B0, `(.L_x_1916) ;  /* 0x0000014000007945 */ /* 0x000fe20003800200 */
[----:B--2-4-:R-:W-:-:S12]  /*6960*/  MOV R0, 0x80 ;  /* 0x0000008000007802 */ /* 0x014fd80000000f00 */
[----:B0-----:R-:W-:-:S05]  /*6970*/  @!P0 FMUL R7, R7, 1.175494350822287508e-38 ;  /* 0x0080000007078820 */ /* 0x001fca0000400000 */
        /* <DEDUP_REMOVED lines=15> */
.L_x_1918:
[----:B------:R-:W-:-:S04]  /*6a70*/  SHF.R.U32.HI R5, RZ, 0x18, R7 ;  /* 0x00000018ff057819 */ /* 0x000fc80000011607 */
[----:B------:R-:W-:-:S07]  /*6a80*/  LOP3.LUT R0, R0, 0x80, R5, 0xf8, !PT ;  /* 0x0000008000007812 */ /* 0x000fce00078ef805 */
.L_x_1917:
[----:B------:R-:W-:Y:S05]  /*6a90*/  BSYNC.RECONVERGENT B0 ;  /* 0x0000000000007941 */ /* 0x000fea0003800200 */
.L_x_1916:
[----:B------:R0:W-:Y:S01]  /*6aa0*/  STG.E.U8 desc[UR36][R2.64], R0 ;  /* 0x0000000002007986 */ /* 0x0001e2000c101124 */
[----:B------:R-:W-:Y:S05]  /*6ab0*/  BRA `(.L_x_1905) ;  /* 0x00000008004c7947 */ /* 0x000fea0003800000 */
.L_x_1914:
        /* <DEDUP_REMOVED lines=22> */
.L_x_1921:
[----:B------:R-:W-:-:S04]  /*6c20*/  SHF.R.U32.HI R5, RZ, 0x18, R7 ;  /* 0x00000018ff057819 */ /* 0x000fc80000011607 */
[----:B------:R-:W-:-:S07]  /*6c30*/  LOP3.LUT R0, R0, 0x80, R5, 0xf8, !PT ;  /* 0x0000008000007812 */ /* 0x000fce00078ef805 */
.L_x_1920:
[----:B------:R-:W-:Y:S05]  /*6c40*/  BSYNC.RECONVERGENT B0 ;  /* 0x0000000000007941 */ /* 0x000fea0003800200 */
.L_x_1919:
[----:B------:R0:W-:Y:S01]  /*6c50*/  STG.E.U8 desc[UR36][R2.64], R0 ;  /* 0x0000000002007986 */ /* 0x0001e2000c101124 */
[----:B------:R-:W-:Y:S05]  /*6c60*/  BRA `(.L_x_1905) ;  /* 0x0000000400e07947 */ /* 0x000fea0003800000 */
.L_x_1913:
        /* <DEDUP_REMOVED lines=8> */
[----:B------:R0:W1:Y:S01]  /*6cf0*/  F2F.F32.F64 R8, R4 ;  /* 0x0000000400087310 */ /* 0x0000620000301000 */
[----:B------:R-:W-:Y:S01]  /*6d00*/  DSETP.GEU.AND P0, PT, |R4|, UR4, PT ;  /* 0x0000000404007e2a */ /* 0x000fe2000bf0e200 */
[----:B0-----:R-:W-:-:S13]  /*6d10*/  HFMA2 R5, -RZ, RZ, 0, 1.5199184417724609375e-05 ;  /* 0x000000ffff057431 */ /* 0x001fda00000001ff */
[----:B-1----:R-:W-:-:S05]  /*6d20*/  @!P0 FMUL R8, R8, 1.175494350822287508e-38 ;  /* 0x0080000008088820 */ /* 0x002fca0000400000 */
[----:B------:R-:W-:-:S04]  /*6d30*/  SHF.R.U32.HI R6, RZ, 0x17, R8 ;  /* 0x00000017ff067819 */ /* 0x000fc80000011608 */
[----:B------:R-:W-:-:S04]  /*6d40*/  LOP3.LUT R7, R6, 0xff, RZ, 0xc0, !PT ;  /* 0x000000ff06077812 */ /* 0x000fc800078ec0ff */
[----:B------:R-:W-:-:S13]  /*6d50*/  ISETP.NE.AND P1, PT, R7, 0xff, PT ;  /* 0x000000ff0700780c */ /* 0x000fda0003f25270 */
[--C-:B--2-4-:R-:W-:Y:S02]  /*6d60*/  @P1 SHF.R.U32.HI R0, RZ, 0x16, R8.reuse ;  /* 0x00000016ff001819 */ /* 0x114fe40000011608 */
[----:B------:R-:W-:Y:S02]  /*6d70*/  @P1 LOP3.LUT P0, RZ, R7, 0x3fffff, R8, 0xf8, !PT ;  /* 0x003fffff07ff1812 */ /* 0x000fe4000780f808 */
        /* <DEDUP_REMOVED lines=9> */
.L_x_1923:
[----:B------:R-:W0:Y:S02]  /*6e10*/  F2I.U64.F64.TRUNC R4, R4 ;  /* 0x0000000400047311 */ /* 0x000e24000030d800 */
[----:B0-----:R0:W-:Y:S01]  /*6e20*/  STG.E.64 desc[UR36][R2.64], R4 ;  /* 0x0000000402007986 */ /* 0x0011e2000c101b24 */
[----:B------:R-:W-:Y:S05]  /*6e30*/  BRA `(.L_x_1905) ;  /* 0x00000004006c7947 */ /* 0x000fea0003800000 */
.L_x_1922:
[----:B------:R-:W0:Y:S02]  /*6e40*/  F2I.U32.F64.TRUNC R5, R4 ;  /* 0x0000000400057311 */ /* 0x000e24000030d000 */
[----:B0-----:R0:W-:Y:S01]  /*6e50*/  STG.E desc[UR36][R2.64], R5 ;  /* 0x0000000502007986 */ /* 0x0011e2000c101924 */
[----:B------:R-:W-:Y:S05]  /*6e60*/  BRA `(.L_x_1905) ;  /* 0x0000000400607947 */ /* 0x000fea0003800000 */
.L_x_1912:
        /* <DEDUP_REMOVED lines=10> */
.L_x_1925:
[----:B------:R-:W-:-:S05]  /*6f10*/  CS2R R6, SRZ ;  /* 0x0000000000067805 */ /* 0x000fca000001ff00 */
[----:B------:R0:W-:Y:S01]  /*6f20*/  STG.E.128 desc[UR36][R2.64], R4 ;  /* 0x0000000402007986 */ /* 0x0001e2000c101d24 */
[----:B------:R-:W-:Y:S05]  /*6f30*/  BRA `(.L_x_1905) ;  /* 0x00000004002c7947 */ /* 0x000fea0003800000 */
.L_x_1924:
[----:B------:R-:W-:-:S09]  /*6f40*/  UISETP.NE.AND UP0, UPT, UR4, 0xf, UPT ;  /* 0x0000000f0400788c */ /* 0x000fd2000bf05270 */
[----:B------:R-:W-:Y:S05]  /*6f50*/  BRA.U !UP0, `(.L_x_1926) ;  /* 0x0000000508087547 */ /* 0x000fea000b800000 */
[----:B------:R-:W-:-:S09]  /*6f60*/  UISETP.NE.AND UP0, UPT, UR4, 0x17, UPT ;  /* 0x000000170400788c */ /* 0x000fd2000bf05270 */
[----:B------:R-:W-:Y:S05]  /*6f70*/  BRA.U !UP0, `(.L_x_1927) ;  /* 0x0000000108a07547 */ /* 0x000fea000b800000 */
[----:B------:R-:W-:-:S09]  /*6f80*/  UISETP.NE.AND UP0, UPT, UR4, 0x18, UPT ;  /* 0x000000180400788c */ /* 0x000fd2000bf05270 */
[----:B------:R-:W-:Y:S05]  /*6f90*/  BRA.U !UP0, `(.L_x_1928) ;  /* 0x0000000108447547 */ /* 0x000fea000b800000 */
.L_x_1904:
[----:B--2-4-:R-:W-:Y:S01]  /*6fa0*/  MOV R0, 0x0 ;  /* 0x0000000000007802 */ /* 0x014fe20000000f00 */
        /* <DEDUP_REMOVED lines=15> */
.L_x_1929:
[----:B------:R-:W-:Y:S05]  /*70a0*/  BRA `(.L_x_1905) ;  /* 0x0000000000d07947 */ /* 0x000fea0003800000 */
.L_x_1928:
[----:B------:R-:W-:Y:S01]  /*70b0*/  UMOV UR4, 0xf0000000 ;  /* 0xf000000000047882 */ /* 0x000fe20000000000 */
[----:B------:R-:W-:Y:S01]  /*70c0*/  UMOV UR5, 0x380fffff ;  /* 0x380fffff00057882 */ /* 0x000fe20000000000 */
[----:B------:R-:W0:Y:S01]  /*70d0*/  F2F.F32.F64 R9, R4 ;  /* 0x0000000400097310 */ /* 0x000e220000301000 */
[----:B------:R-:W-:Y:S01]  /*70e0*/  DSETP.GEU.AND P0, PT, |R4|, UR4, PT ;  /* 0x0000000404007e2a */ /* 0x000fe2000bf0e200 */
[----:B------:R-:W-:Y:S01]  /*70f0*/  BSSY.RECONVERGENT B0, `(.L_x_1930) ;  /* 0x000000d000007945 */ /* 0x000fe20003800200 */
[----:B--2-4-:R-:W-:-:S12]  /*7100*/  IMAD.MOV.U32 R0, RZ, RZ, 0x7f ;  /* 0x0000007fff007424 */ /* 0x014fd800078e00ff */
[----:B0-----:R-:W-:-:S05]  /*7110*/  @!P0 FMUL R9, R9, 1.175494350822287508e-38 ;  /* 0x0080000009098820 */ /* 0x001fca0000400000 */
        /* <DEDUP_REMOVED lines=10> */
.L_x_1931:
[----:B------:R-:W-:Y:S05]  /*71c0*/  BSYNC.RECONVERGENT B0 ;  /* 0x0000000000007941 */ /* 0x000fea0003800200 */
.L_x_1930:
[----:B------:R-:W-:-:S05]  /*71d0*/  LOP3.LUT R7, R0, 0x80, R7, 0xf8, !PT ;  /* 0x0000008000077812 */ /* 0x000fca00078ef807 */
[----:B------:R0:W-:Y:S01]  /*71e0*/  STG.E.U8 desc[UR36][R2.64], R7 ;  /* 0x0000000702007986 */ /* 0x0001e2000c101124 */
[----:B------:R-:W-:Y:S05]  /*71f0*/  BRA `(.L_x_1905) ;  /* 0x00000000007c7947 */ /* 0x000fea0003800000 */
.L_x_1927:
[----:B------:R-:W-:Y:S01]  /*7200*/  UMOV UR4, 0xf0000000 ;  /* 0xf000000000047882 */ /* 0x000fe20000000000 */
[----:B------:R-:W-:Y:S01]  /*7210*/  UMOV UR5, 0x380fffff ;  /* 0x380fffff00057882 */ /* 0x000fe20000000000 */
[----:B------:R-:W0:Y:S01]  /*7220*/  F2F.F32.F64 R7, R4 ;  /* 0x0000000400077310 */ /* 0x000e220000301000 */
[----:B------:R-:W-:Y:S01]  /*7230*/  DSETP.GEU.AND P0, PT, |R4|, UR4, PT ;  /* 0x0000000404007e2a */ /* 0x000fe2000bf0e200 */
[----:B------:R-:W-:-:S13]  /*7240*/  BSSY.RECONVERGENT B0, `(.L_x_1932) ;  /* 0x000000f000007945 */ /* 0x000fda0003800200 */
[----:B0-----:R-:W-:-:S05]  /*7250*/  @!P0 FMUL R7, R7, 1.175494350822287508e-38 ;  /* 0x0080000007078820 */ /* 0x001fca0000400000 */
[----:B------:R-:W-:-:S04]  /*7260*/  LOP3.LUT R6, R7, 0x7fffffff, RZ, 0xc0, !PT ;  /* 0x7fffffff07067812 */ /* 0x000fc800078ec0ff */
[----:B------:R-:W-:-:S13]  /*7270*/  ISETP.GT.U32.AND P0, PT, R6, 0x477fffff, PT ;  /* 0x477fffff0600780c */ /* 0x000fda0003f04070 */
[----:B------:R-:W-:Y:S05]  /*7280*/  @P0 BRA `(.L_x_1933) ;  /* 0x00000000001c0947 */ /* 0x000fea0003800000 */
[----:B------:R-:W-:-:S13]  /*7290*/  ISETP.GE.U32.AND P0, PT, R6, 0x38800000, PT ;  /* 0x388000000600780c */ /* 0x000fda0003f06070 */
[----:B--2-4-:R-:W-:-:S04]  /*72a0*/  @P0 SHF.R.U32.HI R0, RZ, 0x15, R7 ;  /* 0x00000015ff000819 */ /* 0x014fc80000011607 */
[----:B------:R-:W-:-:S04]  /*72b0*/  @P0 LOP3.LUT R0, R0, 0x1, RZ, 0xc0, !PT ;  /* 0x0000000100000812 */ /* 0x000fc800078ec0ff */
[----:B------:R-:W-:-:S04]  /*72c0*/  @P0 IADD3 R0, PT, PT, R7, 0x80fffff, R0 ;  /* 0x080fffff07000810 */ /* 0x000fc80007ffe000 */
[----:B------:R-:W-:Y:S01]  /*72d0*/  @P0 SHF.R.U32.HI R0, RZ, 0x15, R0 ;  /* 0x00000015ff000819 */ /* 0x000fe20000011600 */
[----:B------:R-:W-:Y:S01]  /*72e0*/  @!P0 FADD.FTZ R0, R6, 128 ;  /* 0x4300000006008421 */ /* 0x000fe20000010000 */
[----:B------:R-:W-:Y:S06]  /*72f0*/  BRA `(.L_x_1934) ;  /* 0x00000000000c7947 */ /* 0x000fec0003800000 */
.L_x_1933:
[----:B------:R-:W-:Y:S02]  /*7300*/  ISETP.GT.U32.AND P0, PT, R6, 0x7f800000, PT ;  /* 0x7f8000000600780c */ /* 0x000fe40003f04070 */
[----:B--2-4-:R-:W-:-:S04]  /*7310*/  MOV R0, 0x7f ;  /* 0x0000007f00007802 */ /* 0x014fc80000000f00 */
[----:B------:R-:W-:-:S07]  /*7320*/  SEL R0, R0, 0x7c, P0 ;  /* 0x0000007c00007807 */ /* 0x000fce0000000000 */
.L_x_1934:
[----:B------:R-:W-:Y:S05]  /*7330*/  BSYNC.RECONVERGENT B0 ;  /* 0x0000000000007941 */ /* 0x000fea0003800200 */
.L_x_1932:
[----:B------:R-:W-:-:S04]  /*7340*/  SHF.R.U32.HI R5, RZ, 0x18, R7 ;  /* 0x00000018ff057819 */ /* 0x000fc80000011607 */
[----:B------:R-:W-:-:S05]  /*7350*/  LOP3.LUT R5, R0, 0x80, R5, 0xf8, !PT ;  /* 0x0000008000057812 */ /* 0x000fca00078ef805 */
[----:B------:R0:W-:Y:S01]  /*7360*/  STG.E.U8 desc[UR36][R2.64], R5 ;  /* 0x0000000502007986 */ /* 0x0001e2000c101124 */
[----:B------:R-:W-:Y:S05]  /*7370*/  BRA `(.L_x_1905) ;  /* 0x00000000001c7947 */ /* 0x000fea0003800000 */
.L_x_1926:
[----:B------:R-:W-:Y:S01]  /*7380*/  UMOV UR4, 0xf0000000 ;  /* 0xf000000000047882 */ /* 0x000fe20000000000 */
[----:B------:R-:W-:Y:S01]  /*7390*/  UMOV UR5, 0x380fffff ;  /* 0x380fffff00057882 */ /* 0x000fe20000000000 */
[----:B--2-4-:R-:W0:Y:S01]  /*73a0*/  F2F.F32.F64 R0, R4 ;  /* 0x0000000400007310 */ /* 0x014e220000301000 */
[----:B------:R-:W-:-:S14]  /*73b0*/  DSETP.GEU.AND P0, PT, |R4|, UR4, PT ;  /* 0x0000000404007e2a */ /* 0x000fdc000bf0e200 */
[----:B0-----:R-:W-:-:S05]  /*73c0*/  @!P0 FMUL R0, R0, 1.175494350822287508e-38 ;  /* 0x0080000000008820 */ /* 0x001fca0000400000 */
[----:B------:R-:W-:-:S05]  /*73d0*/  F2FP.BF16.F32.PACK_AB R0, RZ, R0 ;  /* 0x00000000ff00723e */ /* 0x000fca00000010ff */
[----:B------:R0:W-:Y:S02]  /*73e0*/  STG.E.U16 desc[UR36][R2.64], R0 ;  /* 0x0000000002007986 */ /* 0x0001e4000c101524 */
.L_x_1905:
[----:B------:R-:W-:-:S07]  /*73f0*/  VIADD R17, R17, 0x80 ;  /* 0x0000008011117836 */ /* 0x000fce0000000000 */
.L_x_1867:
[----:B------:R-:W-:Y:S05]  /*7400*/  BSYNC.RECONVERGENT B7 ;  /* 0x0000000000077941 */ /* 0x000fea0003800200 */
.L_x_1866:
[----:B------:R-:W5:Y:S01]  /*7410*/  LDCU UR4, c[0x0][0x380] ;  /* 0x00007000ff0477ac */ /* 0x000f620008000800 */
[----:B------:R-:W-:Y:S01]  /*7420*/  BSSY.RECONVERGENT B7, `(.L_x_1935) ;  /* 0x0000398000077945 */ /* 0x000fe20003800200 */
[----:B-----5:R-:W-:-:S13]  /*7430*/  ISETP.GE.AND P0, PT, R17, UR4, PT ;  /* 0x0000000411007c0c */ /* 0x020fda000bf06270 */
[----:B------:R-:W-:Y:S05]  /*7440*/  @P0 BRA `(.L_x_1936) ;  /* 0x0000003800540947 */ /* 0x000fea0003800000 */
[----:B------:R-:W5:Y:S01]  /*7450*/  LDCU UR4, c[0x0][0x388] ;  /* 0x00007100ff0477ac */ /* 0x000f620008000800 */
[----:B012-4-:R-:W-:Y:S01]  /*7460*/  MOV R0, RZ ;  /* 0x000000ff00007202 */ /* 0x017fe20000000f00 */
[----:B------:R-:W-:Y:S01]  /*7470*/  IMAD.MOV.U32 R16, RZ, RZ, RZ ;  /* 0x000000ffff107224 */ /* 0x000fe200078e00ff */
[----:B-----5:R-:W-:-:S09]  /*7480*/  UISETP.NE.AND UP0, UPT, UR4, URZ, UPT ;  /* 0x000000ff0400728c */ /* 0x020fd2000bf05270 */
[----:B------:R-:W-:Y:S05]  /*7490*/  BRA.U !UP0, `(.L_x_1937) ;  /* 0x0000001108a87547 */ /* 0x000fea000b800000 */
[----:B------:R-:W3:Y:S01]  /*74a0*/  LDCU.64 UR4, c[0x0][0x390] ;  /* 0x00007200ff0477ac */ /* 0x000ee20008000a00 */
[----:B------:R-:W-:Y:S01]  /*74b0*/  HFMA2 R16, -RZ, RZ, 0, 0 ;  /* 0x00000000ff107431 */ /* 0x000fe200000001ff */
[----:B------:R-:W0:Y:S01]  /*74c0*/  LDCU UR6, c[0x0][0x38c] ;  /* 0x00007180ff0677ac */ /* 0x000e220008000800 */
[----:B------:R-:W1:Y:S01]  /*74d0*/  LDCU.64 UR8, c[0x0][0x4b8] ;  /* 0x00009700ff0877ac */ /* 0x000e620008000a00 */
[----:B------:R-:W-:Y:S02]  /*74e0*/  UISETP.NE.AND UP0, UPT, UR40, URZ, UPT ;  /* 0x000000ff2800728c */ /* 0x000fe4000bf05270 */
[----:B---3--:R-:W-:-:S05]  /*74f0*/  IMAD.HI.U32 R2, R17, UR4, R16 ;  /* 0x0000000411027c27 */ /* 0x008fca000f8e0010 */
[----:B------:R-:W-:-:S05]  /*7500*/  SHF.R.U32.HI R3, RZ, UR5, R2 ;  /* 0x00000005ff037c19 */ /* 0x000fca0008011602 */
[----:B------:R-:W-:-:S04]  /*7510*/  IMAD.MOV R0, RZ, RZ, -R3 ;  /* 0x000000ffff007224 */ /* 0x000fc800078e0a03 */
[----:B0-----:R-:W-:-:S04]  /*7520*/  IMAD R0, R0, UR6, R17 ;  /* 0x0000000600007c24 */ /* 0x001fc8000f8e0211 */
[C---:B-1----:R-:W-:Y:S02]  /*7530*/  IMAD R16, R0.reuse, UR8, RZ ;  /* 0x0000000800107c24 */ /* 0x042fe4000f8e02ff */
        /* <DEDUP_REMOVED lines=288> */
.L_x_1937:
[----:B------:R-:W0:Y:S01]  /*8740*/  LDCU.64 UR6, c[0x0][0x588] ;  /* 0x0000b100ff0677ac */ /* 0x000e220008000a00 */
[----:B------:R-:W-:Y:S01]  /*8750*/  BSSY.RECONVERGENT B6, `(.L_x_1938) ;  /* 0x00000ec000067945 */ /* 0x000fe20003800200 */
[----:B------:R-:W-:-:S04]  /*8760*/  UPRMT UR4, UR41, 0x9910, URZ ;  /* 0x0000991029047896 */ /* 0x000fc800080000ff */
[----:B------:R-:W-:Y:S01]  /*8770*/  UISETP.GT.AND UP0, UPT, UR4, 0x9, UPT ;  /* 0x000000090400788c */ /* 0x000fe2000bf04270 */
[----:B0-----:R-:W-:-:S04]  /*8780*/  IADD3 R4, P0, PT, R0, UR6, RZ ;  /* 0x0000000600047c10 */ /* 0x001fc8000ff1e0ff */
[----:B---3--:R-:W-:-:S04]  /*8790*/  IADD3.X R5, PT, PT, RZ, UR7, RZ, P0, !PT ;  /* 0x00000007ff057c10 */ /* 0x008fc800087fe4ff */
        /* <DEDUP_REMOVED lines=10> */
[----:B--2---:R-:W3:Y:S01]  /*8840*/  I2F.F64.S16 R2, R2 ;  /* 0x0000000200027312 */ /* 0x004ee20000101c00 */
[----:B------:R-:W-:Y:S05]  /*8850*/  BRA `(.L_x_1944) ;  /* 0x0000000c006c7947 */ /* 0x000fea0003800000 */
.L_x_1942:
[----:B------:R-:W2:Y:S02]  /*8860*/  LDG.E.U8 R2, desc[UR36][R4.64] ;  /* 0x0000002404027981 */ /* 0x000ea4000c1e1100 */
[----:B--2---:R-:W4:Y:S01]  /*8870*/  I2F.F64.U16 R2, R2 ;  /* 0x0000000200027312 */ /* 0x004f220000101800 */
[----:B------:R-:W-:Y:S05]  /*8880*/  BRA `(.L_x_1944) ;  /* 0x0000000c00607947 */ /* 0x000fea0003800000 */
.L_x_1941:
[----:B------:R-:W-:-:S09]  /*8890*/  UISETP.NE.AND UP0, UPT, UR4, 0x2, UPT ;  /* 0x000000020400788c */ /* 0x000fd2000bf05270 */
[----:B------:R-:W-:Y:S05]  /*88a0*/  BRA.U !UP0, `(.L_x_1945) ;  /* 0x0000000108287547 */ /* 0x000fea000b800000 */
[----:B------:R-:W-:-:S09]  /*88b0*/  UISETP.NE.AND UP0, UPT, UR4, 0x3, UPT ;  /* 0x000000030400788c */ /* 0x000fd2000bf05270 */
[----:B------:R-:W-:Y:S05]  /*88c0*/  BRA.U !UP0, `(.L_x_1946) ;  /* 0x0000000108147547 */ /* 0x000fea000b800000 */
[----:B------:R-:W-:-:S09]  /*88d0*/  UISETP.NE.AND UP0, UPT, UR4, 0x4, UPT ;  /* 0x000000040400788c */ /* 0x000fd2000bf05270 */
[----:B------:R-:W-:Y:S05]  /*88e0*/  BRA.U UP0, `(.L_x_1943) ;  /* 0x0000000900ec7547 */ /* 0x000fea000b800000 */
[----:B------:R-:W2:Y:S02]  /*88f0*/  LDG.E.64 R2, desc[UR36][R4.64] ;  /* 0x0000002404027981 */ /* 0x000ea4000c1e1b00 */
[----:B--2---:R-:W1:Y:S01]  /*8900*/  I2F.F64.S64 R2, R2 ;  /* 0x0000000200027312 */ /* 0x004e620000301c00 */
[----:B------:R-:W-:Y:S05]  /*8910*/  BRA `(.L_x_1944) ;  /* 0x0000000c003c7947 */ /* 0x000fea0003800000 */
.L_x_1946:
[----:B------:R-:W2:Y:S02]  /*8920*/  LDG.E R2, desc[UR36][R4.64] ;  /* 0x0000002404027981 */ /* 0x000ea4000c1e1900 */
[----:B--2---:R-:W2:Y:S01]  /*8930*/  I2F.F64 R2, R2 ;  /* 0x0000000200027312 */ /* 0x004ea20000201c00 */
[----:B------:R-:W-:Y:S05]  /*8940*/  BRA `(.L_x_1944) ;  /* 0x0000000c00307947 */ /* 0x000fea0003800000 */
.L_x_1945:
[----:B------:R-:W2:Y:S02]  /*8950*/  LDG.E.U16 R2, desc[UR36][R4.64] ;  /* 0x0000002404027981 */ /* 0x000ea4000c1e1500 */
[----:B--2---:R-:W0:Y:S01]  /*8960*/  I2F.F64.S16 R2, R2 ;  /* 0x0000000200027312 */ /* 0x004e220000101c00 */
[----:B------:R-:W-:Y:S05]  /*8970*/  BRA `(.L_x_1944) ;  /* 0x0000000c00247947 */ /* 0x000fea0003800000 */
.L_x_1940:
        /* <DEDUP_REMOVED lines=10> */
.L_x_1948:
[----:B------:R-:W2:Y:S02]  /*8a20*/  LDG.E.U16 R0, desc[UR36][R4.64] ;  /* 0x0000002404007981 */ /* 0x000ea4000c1e1500 */
[----:B--2---:R-:W-:-:S05]  /*8a30*/  HADD2.F32 R0, -RZ, R0.H0_H0 ;  /* 0x20000000ff007230 */ /* 0x004fca0000004100 */
[----:B------:R-:W-:-:S04]  /*8a40*/  FMUL.FTZ R0, R0, 1 ;  /* 0x3f80000000007820 */ /* 0x000fc80000410000 */
[----:B------:R0:W1:Y:S01]  /*8a50*/  F2F.F64.F32 R2, R0 ;  /* 0x0000000000027310 */ /* 0x0000620000201800 */
[----:B------:R-:W-:Y:S05]  /*8a60*/  BRA `(.L_x_1944) ;  /* 0x0000000800e87947 */ /* 0x000fea0003800000 */
.L_x_1947:
        /* <DEDUP_REMOVED lines=10> */
.L_x_1950:
[----:B------:R-:W2:Y:S02]  /*8b10*/  LDG.E.U16 R4, desc[UR36][R4.64] ;  /* 0x0000002404047981 */ /* 0x000ea4000c1e1500 */
[----:B--2---:R-:W-:-:S05]  /*8b20*/  HADD2.F32 R0, -RZ, R4.H0_H0 ;  /* 0x20000004ff007230 */ /* 0x004fca0000004100 */
[----:B------:R-:W-:-:S04]  /*8b30*/  FMUL.FTZ R0, R0, 1 ;  /* 0x3f80000000007820 */ /* 0x000fc80000410000 */
[----:B------:R0:W1:Y:S01]  /*8b40*/  F2F.F64.F32 R2, R0 ;  /* 0x0000000000027310 */ /* 0x0000620000201800 */
[----:B------:R-:W-:Y:S05]  /*8b50*/  BRA `(.L_x_1944) ;  /* 0x0000000800ac7947 */ /* 0x000fea0003800000 */
.L_x_1949:
[----:B------:R0:W5:Y:S01]  /*8b60*/  LDG.E.64 R2, desc[UR36][R4.64] ;  /* 0x0000002404027981 */ /* 0x000162000c1e1b00 */
[----:B------:R-:W-:Y:S05]  /*8b70*/  BRA `(.L_x_1944) ;  /* 0x0000000800a47947 */ /* 0x000fea0003800000 */
.L_x_1939:
        /* <DEDUP_REMOVED lines=9> */
[----:B------:R-:W-:Y:S01]  /*8c10*/  IMAD.MOV.U32 R2, RZ, RZ, RZ ;  /* 0x000000ffff027224 */ /* 0x000fe200078e00ff */
[----:B--2---:R-:W-:-:S04]  /*8c20*/  ISETP.NE.AND P0, PT, R4, RZ, PT ;  /* 0x000000ff0400720c */ /* 0x004fc80003f05270 */
[----:B------:R-:W-:Y:S01]  /*8c30*/  FSEL R3, RZ, 1.875, !P0 ;  /* 0x3ff00000ff037808 */ /* 0x000fe20004000000 */
[----:B------:R-:W-:Y:S08]  /*8c40*/  BRA `(.L_x_1944) ;  /* 0x0000000800707947 */ /* 0x000ff00003800000 */
.L_x_1953:
[----:B------:R0:W5:Y:S01]  /*8c50*/  LDG.E.64 R2, desc[UR36][R4.64] ;  /* 0x0000002404027981 */ /* 0x000162000c1e1b00 */
[----:B------:R-:W-:Y:S05]  /*8c60*/  BRA `(.L_x_1944) ;  /* 0x0000000800687947 */ /* 0x000fea0003800000 */
.L_x_1952:
        /* <DEDUP_REMOVED lines=12> */
[----:B0-----:R-:W-:-:S04]  /*8d30*/  IADD3 R3, PT, PT, -R3, RZ, RZ ;  /* 0x000000ff03037210 */ /* 0x001fc80007ffe1ff */
[----:B------:R-:W-:-:S05]  /*8d40*/  VIADDMNMX.U32 R3, R3, R6, 0x4, !PT ;  /* 0x0000000403037446 */ /* 0x000fca0007800006 */
[----:B------:R-:W-:-:S05]  /*8d50*/  VIADD R3, R3, 0xfffffffc ;  /* 0xfffffffc03037836 */ /* 0x000fca0000000000 */
[C---:B------:R-:W-:Y:S02]  /*8d60*/  SHF.L.U32 R6, R2.reuse, R3, RZ ;  /* 0x0000000302067219 */ /* 0x040fe400000006ff */
[----:B------:R-:W-:Y:S01]  /*8d70*/  SHF.L.U32 R7, R3, 0x17, RZ ;  /* 0x0000001703077819 */ /* 0x000fe200000006ff */
[----:B------:R-:W-:-:S03]  /*8d80*/  VIADD R3, R2, 0x1000000 ;  /* 0x0100000002037836 */ /* 0x000fc60000000000 */
[----:B------:R-:W-:Y:S02]  /*8d90*/  LEA.HI R6, R6, -R7, RZ, 0x1c ;  /* 0x8000000706067211 */ /* 0x000fe400078fe0ff */
[----:B------:R-:W-:Y:S02]  /*8da0*/  SHF.R.S32.HI R3, RZ, 0x8, R3 ;  /* 0x00000008ff037819 */ /* 0x000fe40000011403 */
[----:B------:R-:W-:-:S04]  /*8db0*/  IADD3 R6, PT, PT, R6, 0x3c000000, RZ ;  /* 0x3c00000006067810 */ /* 0x000fc80007ffe0ff */
[----:B------:R-:W-:-:S04]  /*8dc0*/  LOP3.LUT R3, R6, 0x7f800000, R3, 0xf8, !PT ;  /* 0x7f80000006037812 */ /* 0x000fc800078ef803 */
[----:B------:R-:W-:-:S04]  /*8dd0*/  SEL R3, R3, RZ, P0 ;  /* 0x000000ff03037207 */ /* 0x000fc80000000000 */
[----:B------:R-:W-:-:S05]  /*8de0*/  LOP3.LUT R3, R3, 0x80000000, R0, 0xf8, !PT ;  /* 0x8000000003037812 */ /* 0x000fca00078ef800 */
[----:B------:R-:W-:-:S06]  /*8df0*/  FMUL.FTZ R3, R3, 1 ;  /* 0x3f80000003037820 */ /* 0x000fcc0000410000 */
[----:B------:R-:W0:Y:S01]  /*8e00*/  F2F.F64.F32 R2, R3 ;  /* 0x0000000300027310 */ /* 0x000e220000201800 */
[----:B------:R-:W-:Y:S05]  /*8e10*/  BRA `(.L_x_1944) ;  /* 0x0000000400fc7947 */ /* 0x000fea0003800000 */
.L_x_1955:
        /* <DEDUP_REMOVED lines=14> */
.L_x_1954:
[----:B------:R-:W2:Y:S02]  /*8f00*/  LDG.E.U16 R0, desc[UR36][R4.64] ;  /* 0x0000002404007981 */ /* 0x000ea4000c1e1500 */
[----:B--2---:R-:W-:-:S04]  /*8f10*/  IMAD.U32 R0, R0, 0x10000, RZ ;  /* 0x0001000000007824 */ /* 0x004fc800078e00ff */
[----:B------:R-:W-:-:S04]  /*8f20*/  FMUL.FTZ R0, R0, 1 ;  /* 0x3f80000000007820 */ /* 0x000fc80000410000 */
[----:B------:R0:W1:Y:S01]  /*8f30*/  F2F.F64.F32 R2, R0 ;  /* 0x0000000000027310 */ /* 0x0000620000201800 */
[----:B------:R-:W-:Y:S05]  /*8f40*/  BRA `(.L_x_1944) ;  /* 0x0000000400b07947 */ /* 0x000fea0003800000 */
.L_x_1951:
        /* <DEDUP_REMOVED lines=11> */
.L_x_1958:
        /* <DEDUP_REMOVED lines=21> */
.L_x_1960:
[----:B------:R-:W-:Y:S05]  /*9150*/  BSYNC.RECONVERGENT B0 ;  /* 0x0000000000007941 */ /* 0x000fea0003800200 */
.L_x_1959:
[----:B------:R-:W-:Y:S02]  /*9160*/  SHF.L.U32 R0, R0, 0x14, RZ ;  /* 0x0000001400007819 */ /* 0x000fe400000006ff */
[----:B------:R-:W-:-:S04]  /*9170*/  LEA R2, R2, 0x3b800000, 0x17 ;  /* 0x3b80000002027811 */ /* 0x000fc800078eb8ff */
[----:B------:R-:W-:-:S05]  /*9180*/  LOP3.LUT R0, R2, R0, R7, 0xfe, !PT ;  /* 0x0000000002007212 */ /* 0x000fca00078efe07 */
[----:B------:R-:W-:-:S04]  /*9190*/  FMUL.FTZ R0, R0, 1 ;  /* 0x3f80000000007820 */ /* 0x000fc80000410000 */
[----:B------:R0:W1:Y:S01]  /*91a0*/  F2F.F64.F32 R2, R0 ;  /* 0x0000000000027310 */ /* 0x0000620000201800 */
[----:B------:R-:W-:Y:S05]  /*91b0*/  BRA `(.L_x_1944) ;  /* 0x0000000400147947 */ /* 0x000fea0003800000 */
.L_x_1957:
        /* <DEDUP_REMOVED lines=21> */
.L_x_1962:
[----:B------:R-:W-:Y:S05]  /*9310*/  BSYNC.RECONVERGENT B0 ;  /* 0x0000000000007941 */ /* 0x000fea0003800200 */
.L_x_1961:
[----:B------:R-:W-:Y:S01]  /*9320*/  IMAD.SHL.U32 R0, R0, 0x200000, RZ ;  /* 0x0020000000007824 */ /* 0x000fe200078e00ff */
[----:B------:R-:W-:-:S04]  /*9330*/  LEA R2, R2, 0x37800000, 0x17 ;  /* 0x3780000002027811 */ /* 0x000fc800078eb8ff */
[----:B------:R-:W-:-:S05]  /*9340*/  LOP3.LUT R0, R2, R0, R7, 0xfe, !PT ;  /* 0x0000000002007212 */ /* 0x000fca00078efe07 */
[----:B------:R-:W-:-:S04]  /*9350*/  FMUL.FTZ R0, R0, 1 ;  /* 0x3f80000000007820 */ /* 0x000fc80000410000 */
[----:B------:R0:W1:Y:S01]  /*9360*/  F2F.F64.F32 R2, R0 ;  /* 0x0000000000027310 */ /* 0x0000620000201800 */
[----:B------:R-:W-:Y:S05]  /*9370*/  BRA `(.L_x_1944) ;  /* 0x0000000000a47947 */ /* 0x000fea0003800000 */
.L_x_1956:
[----:B------:R-:W-:-:S09]  /*9380*/  UISETP.NE.AND UP0, UPT, UR4, 0x1c, UPT ;  /* 0x0000001c0400788c */ /* 0x000fd2000bf05270 */
[----:B------:R-:W-:Y:S05]  /*9390*/  BRA.U !UP0, `(.L_x_1963) ;  /* 0x0000000108947547 */ /* 0x000fea000b800000 */
[----:B------:R-:W-:-:S09]  /*93a0*/  UISETP.NE.AND UP0, UPT, UR4, 0x1d, UPT ;  /* 0x0000001d0400788c */ /* 0x000fd2000bf05270 */
[----:B------:R-:W-:Y:S05]  /*93b0*/  BRA.U !UP0, `(.L_x_1964) ;  /* 0x0000000108807547 */ /* 0x000fea000b800000 */
[----:B------:R-:W-:-:S09]  /*93c0*/  UISETP.NE.AND UP0, UPT, UR4, 0x2c, UPT ;  /* 0x0000002c0400788c */ /* 0x000fd2000bf05270 */
[----:B------:R-:W-:Y:S05]  /*93d0*/  BRA.U UP0, `(.L_x_1943) ;  /* 0x0000000100307547 */ /* 0x000fea000b800000 */
[----:B------:R-:W2:Y:S01]  /*93e0*/  LDG.E.U8 R0, desc[UR36][R4.64] ;  /* 0x0000002404007981 */ /* 0x000ea2000c1e1100 */
[----:B------:R-:W-:Y:S02]  /*93f0*/  HFMA2 R2, -RZ, RZ, 0, 0 ;  /* 0x00000000ff027431 */ /* 0x000fe400000001ff */
[----:B------:R-:W-:Y:S01]  /*9400*/  IMAD.MOV.U32 R3, RZ, RZ, 0x38000000 ;  /* 0x38000000ff037424 */ /* 0x000fe200078e00ff */
[----:B--2---:R-:W-:-:S13]  /*9410*/  ISETP.NE.AND P0, PT, R0, RZ, PT ;  /* 0x000000ff0000720c */ /* 0x004fda0003f05270 */
[----:B------:R-:W-:Y:S05]  /*9420*/  @!P0 BRA `(.L_x_1944) ;  /* 0x0000000000788947 */ /* 0x000fea0003800000 */
[----:B------:R-:W-:-:S13]  /*9430*/  ISETP.NE.AND P0, PT, R0, 0xff, PT ;  /* 0x000000ff0000780c */ /* 0x000fda0003f05270 */
[----:B------:R-:W-:Y:S01]  /*9440*/  @P0 SHF.L.U32 R0, R0, 0x17, RZ ;  /* 0x0000001700000819 */ /* 0x000fe200000006ff */
[----:B------:R-:W-:Y:S01]  /*9450*/  @!P0 IMAD.MOV.U32 R2, RZ, RZ, 0x20000000 ;  /* 0x20000000ff028424 */ /* 0x000fe200078e00ff */
[----:B------:R-:W-:-:S03]  /*9460*/  @!P0 MOV R3, 0x7ff80000 ;  /* 0x7ff8000000038802 */ /* 0x000fc60000000f00 */
[----:B------:R-:W-:-:S04]  /*9470*/  @P0 FMUL.FTZ R0, R0, 1 ;  /* 0x3f80000000000820 */ /* 0x000fc80000410000 */
[----:B------:R0:W1:Y:S01]  /*9480*/  @P0 F2F.F64.F32 R2, R0 ;  /* 0x0000000000020310 */ /* 0x0000620000201800 */
[----:B------:R-:W-:Y:S05]  /*9490*/  BRA `(.L_x_1944) ;  /* 0x00000000005c7947 */ /* 0x000fea0003800000 */
.L_x_1943:
        /* <DEDUP_REMOVED lines=10> */
[----:B-1----:R-:W-:Y:S01]  /*9540*/  IMAD.U32 R6, RZ, RZ, UR6 ;  /* 0x00000006ff067e24 */ /* 0x002fe2000f8e00ff */
[----:B------:R-:W-:Y:S01]  /*9550*/  MOV R7, UR7 ;  /* 0x0000000700077c02 */ /* 0x000fe20008000f00 */
[----:B---3--:R-:W-:Y:S01]  /*9560*/  IMAD.U32 R10, RZ, RZ, UR8 ;  /* 0x00000008ff0a7e24 */ /* 0x008fe2000f8e00ff */
[----:B------:R-:W-:-:S07]  /*9570*/  MOV R11, UR9 ;  /* 0x00000009000b7c02 */ /* 0x000fce0008000f00 */
[----:B------:R-:W-:-:S07]  /*9580*/  LEPC R20, `(.L_x_1965) ;  /* 0x000000001014794e */ /* 0x000fce0000000000 */
[----:B--2---:R-:W-:Y:S05]  /*9590*/  CALL.ABS.NOINC R2 ;  /* 0x0000000002007343 */ /* 0x004fea0003c00000 */
.L_x_1965:
[----:B------:R-:W-:Y:S01]  /*95a0*/  CS2R R2, SRZ ;  /* 0x0000000000027805 */ /* 0x000fe2000001ff00 */
[----:B------:R-:W-:Y:S06]  /*95b0*/  BRA `(.L_x_1944) ;  /* 0x0000000000147947 */ /* 0x000fec0003800000 */
.L_x_1964:
[----:B------:R-:W2:Y:S02]  /*95c0*/  LDG.E.64 R2, desc[UR36][R4.64] ;  /* 0x0000002404027981 */ /* 0x000ea4000c1e1b00 */
[----:B--2---:R-:W0:Y:S01]  /*95d0*/  I2F.F64.U64 R2, R2 ;  /* 0x0000000200027312 */ /* 0x004e220000301800 */
[----:B------:R-:W-:Y:S05]  /*95e0*/  BRA `(.L_x_1944) ;  /* 0x0000000000087947 */ /* 0x000fea0003800000 */
.L_x_1963:
[----:B------:R-:W2:Y:S02]  /*95f0*/  LDG.E R2, desc[UR36][R4.64] ;  /* 0x0000002404027981 */ /* 0x000ea4000c1e1900 */
[----:B--2---:R-:W0:Y:S02]  /*9600*/  I2F.F64.U32 R2, R2 ;  /* 0x0000000200027312 */ /* 0x004e240000201800 */
.L_x_1944:
[----:B------:R-:W-:Y:S05]  /*9610*/  BSYNC.RECONVERGENT B6 ;  /* 0x0000000000067941 */ /* 0x000fea0003800200 */
.L_x_1938:
[----:B012345:R-:W-:Y:S01]  /*9620*/  LOP3.LUT R5, R3, 0x7fffffff, RZ, 0xc0, !PT ;  /* 0x7fffffff03057812 */ /* 0x03ffe200078ec0ff */
[----:B------:R-:W-:Y:S01]  /*9630*/  UMOV UR4, 0x24dd2f1a ;  /* 0x24dd2f1a00047882 */ /* 0x000fe20000000000 */
[----:B------:R-:W-:Y:S01]  /*9640*/  MOV R4, R2 ;  /* 0x0000000200047202 */ /* 0x000fe20000000f00 */
[----:B------:R-:W-:Y:S01]  /*9650*/  UMOV UR5, 0x3fe4f922 ;  /* 0x3fe4f92200057882 */ /* 0x000fe20000000000 */
[----:B------:R-:W-:Y:S04]  /*9660*/  BSSY.RECONVERGENT B0, `(.L_x_1966) ;  /* 0x0000065000007945 */ /* 0x000fe80003800200 */
[----:B------:R-:W-:-:S14]  /*9670*/  DSETP.GE.AND P0, PT, R4, UR4, PT ;  /* 0x0000000404007e2a */ /* 0x000fdc000bf06000 */
[----:B------:R-:W-:Y:S05]  /*9680*/  @!P0 BRA `(.L_x_1967) ;  /* 0x0000000000fc8947 */ /* 0x000fea0003800000 */
[----:B------:R-:W-:Y:S01]  /*9690*/  DADD R8, R4, R4 ;  /* 0x0000000004087229 */ /* 0x000fe20000000004 */
[----:B------:R-:W-:Y:S01]  /*96a0*/  UMOV UR4, 0xf0000000 ;  /* 0xf000000000047882 */ /* 0x000fe20000000000 */
[----:B------:R-:W-:Y:S01]  /*96b0*/  UMOV UR5, 0x380fffff ;  /* 0x380fffff00057882 */ /* 0x000fe20000000000 */
[----:B------:R-:W-:Y:S01]  /*96c0*/  IMAD.MOV.U32 R10, RZ, RZ, -0x7649667 ;  /* 0xf89b6999ff0a7424 */ /* 0x000fe200078e00ff */
[----:B------:R-:W-:Y:S02]  /*96d0*/  MOV R11, 0x3e928a27 ;  /* 0x3e928a27000b7802 */ /* 0x000fe40000000f00 */
[----:B------:R-:W0:Y:S02]  /*96e0*/  F2F.F32.F64 R0, R8 ;  /* 0x0000000800007310 */ /* 0x000e240000301000 */
        /* <DEDUP_REMOVED lines=57> */
.L_x_1967:
[----:B------:R-:W-:Y:S01]  /*9a80*/  DMUL R4, R2, R2 ;  /* 0x0000000202047228 */ /* 0x000fe20000000000 */
[----:B------:R-:W-:Y:S01]  /*9a90*/  MOV R6, 0x420afc3d ;  /* 0x420afc3d00067802 */ /* 0x000fe20000000f00 */
[----:B------:R-:W-:Y:S01]  /*9aa0*/  IMAD.MOV.U32 R7, RZ, RZ, 0x3f14359f ;  /* 0x3f14359fff077424 */ /* 0x000fe200078e00ff */
        /* <DEDUP_REMOVED lines=32> */
.L_x_1968:
[----:B------:R-:W-:Y:S05]  /*9cb0*/  BSYNC.RECONVERGENT B0 ;  /* 0x0000000000007941 */ /* 0x000fea0003800200 */
.L_x_1966:
[----:B------:R-:W0:Y:S01]  /*9cc0*/  LDCU.64 UR6, c[0x0][0x580] ;  /* 0x0000b000ff0677ac */ /* 0x000e220008000a00 */
[----:B------:R-:W-:-:S04]  /*9cd0*/  UPRMT UR4, UR42, 0x9910, URZ ;  /* 0x000099102a047896 */ /* 0x000fc800080000ff */
[----:B------:R-:W-:Y:S01]  /*9ce0*/  UISETP.GT.AND UP0, UPT, UR4, 0x9, UPT ;  /* 0x000000090400788c */ /* 0x000fe2000bf04270 */
[----:B0-----:R-:W-:-:S04]  /*9cf0*/  IADD3 R2, P0, PT, R16, UR6, RZ ;  /* 0x0000000610027c10 */ /* 0x001fc8000ff1e0ff */
        /* <DEDUP_REMOVED lines=13> */
.L_x_1972:
[----:B------:R-:W0:Y:S02]  /*9dd0*/  F2I.S64.F64.TRUNC R4, R4 ;  /* 0x0000000400047311 */ /* 0x000e24000030d900 */
[----:B0-----:R-:W-:-:S05]  /*9de0*/  IMAD.MOV.U32 R7, RZ, RZ, R4 ;  /* 0x000000ffff077224 */ /* 0x001fca00078e0004 */
[----:B------:R0:W-:Y:S01]  /*9df0*/  STG.E.U8 desc[UR36][R2.64], R7 ;  /* 0x0000000702007986 */ /* 0x0001e2000c101124 */
[----:B------:R-:W-:Y:S05]  /*9e00*/  BRA `(.L_x_1974) ;  /* 0x0000000c00e07947 */ /* 0x000fea0003800000 */
.L_x_1971:
        /* <DEDUP_REMOVED lines=9> */
.L_x_1976:
[----:B------:R-:W0:Y:S02]  /*9ea0*/  F2I.F64.TRUNC R5, R4 ;  /* 0x0000000400057311 */ /* 0x000e24000030d100 */
[----:B0-----:R0:W-:Y:S01]  /*9eb0*/  STG.E desc[UR36][R2.64], R5 ;  /* 0x0000000502007986 */ /* 0x0011e2000c101924 */
[----:B------:R-:W-:Y:S05]  /*9ec0*/  BRA `(.L_x_1974) ;  /* 0x0000000c00b07947 */ /* 0x000fea0003800000 */
.L_x_1975:
[----:B------:R-:W0:Y:S02]  /*9ed0*/  F2I.F64.TRUNC R5, R4 ;  /* 0x0000000400057311 */ /* 0x000e24000030d100 */
[----:B0-----:R0:W-:Y:S01]  /*9ee0*/  STG.E.U16 desc[UR36][R2.64], R5 ;  /* 0x0000000502007986 */ /* 0x0011e2000c101524 */
[----:B------:R-:W-:Y:S05]  /*9ef0*/  BRA `(.L_x_1974) ;  /* 0x0000000c00a47947 */ /* 0x000fea0003800000 */
.L_x_1970:
        /* <DEDUP_REMOVED lines=13> */
.L_x_1978:
[----:B------:R-:W-:Y:S01]  /*9fd0*/  UMOV UR4, 0xf0000000 ;  /* 0xf000000000047882 */ /* 0x000fe20000000000 */
[----:B------:R-:W-:Y:S01]  /*9fe0*/  UMOV UR5, 0x380fffff ;  /* 0x380fffff00057882 */ /* 0x000fe20000000000 */
[----:B------:R-:W0:Y:S01]  /*9ff0*/  F2F.F32.F64 R0, R4 ;  /* 0x0000000400007310 */ /* 0x000e220000301000 */
[----:B------:R-:W-:-:S14]  /*a000*/  DSETP.GEU.AND P0, PT, |R4|, UR4, PT ;  /* 0x0000000404007e2a */ /* 0x000fdc000bf0e200 */
[----:B0-----:R-:W-:-:S05]  /*a010*/  @!P0 FMUL R0, R0, 1.175494350822287508e-38 ;  /* 0x0080000000008820 */ /* 0x001fca0000400000 */
[----:B------:R-:W-:-:S05]  /*a020*/  F2FP.F16.F32.PACK_AB R0, RZ, R0 ;  /* 0x00000000ff00723e */ /* 0x000fca00000000ff */
[----:B------:R0:W-:Y:S01]  /*a030*/  STG.E.U16 desc[UR36][R2.64], R0 ;  /* 0x0000000002007986 */ /* 0x0001e2000c101524 */
[----:B------:R-:W-:Y:S05]  /*a040*/  BRA `(.L_x_1974) ;  /* 0x0000000c00507947 */ /* 0x000fea0003800000 */
.L_x_1977:
        /* <DEDUP_REMOVED lines=14> */
.L_x_1980:
[----:B------:R-:W-:Y:S01]  /*a130*/  UMOV UR4, 0xf0000000 ;  /* 0xf000000000047882 */ /* 0x000fe20000000000 */
[----:B------:R-:W-:Y:S01]  /*a140*/  UMOV UR5, 0x380fffff ;  /* 0x380fffff00057882 */ /* 0x000fe20000000000 */
[----:B------:R-:W0:Y:S01]  /*a150*/  F2F.F32.F64 R0, R4 ;  /* 0x0000000400007310 */ /* 0x000e220000301000 */
[----:B------:R-:W-:-:S14]  /*a160*/  DSETP.GEU.AND P0, PT, |R4|, UR4, PT ;  /* 0x0000000404007e2a */ /* 0x000fdc000bf0e200 */
[----:B0-----:R-:W-:-:S05]  /*a170*/  @!P0 FMUL R0, R0, 1.175494350822287508e-38 ;  /* 0x0080000000008820 */ /* 0x001fca0000400000 */
[----:B------:R-:W-:-:S04]  /*a180*/  F2FP.F16.F32.PACK_AB R5, RZ, R0 ;  /* 0x00000000ff05723e */ /* 0x000fc800000000ff */
[----:B------:R-:W-:-:S05]  /*a190*/  PRMT R5, R5, 0x5410, RZ ;  /* 0x0000541005057816 */ /* 0x000fca00000000ff */
[----:B------:R0:W-:Y:S01]  /*a1a0*/  STG.E desc[UR36][R2.64], R5 ;  /* 0x0000000502007986 */ /* 0x0001e2000c101924 */
[----:B------:R-:W-:Y:S05]  /*a1b0*/  BRA `(.L_x_1974) ;  /* 0x0000000800f47947 */ /* 0x000fea0003800000 */
.L_x_1979:
[----:B------:R0:W-:Y:S01]  /*a1c0*/  STG.E.64 desc[UR36][R2.64], R4 ;  /* 0x0000000402007986 */ /* 0x0001e2000c101b24 */
[----:B------:R-:W-:Y:S05]  /*a1d0*/  BRA `(.L_x_1974) ;  /* 0x0000000800ec7947 */ /* 0x000fea0003800000 */
.L_x_1969:
        /* <DEDUP_REMOVED lines=13> */
.L_x_1984:
[----:B------:R-:W-:Y:S01]  /*a2b0*/  UMOV UR4, 0xf0000000 ;  /* 0xf000000000047882 */ /* 0x000fe20000000000 */
[----:B------:R-:W-:Y:S01]  /*a2c0*/  UMOV UR5, 0x380fffff ;  /* 0x380fffff00057882 */ /* 0x000fe20000000000 */
[----:B------:R-:W0:Y:S01]  /*a2d0*/  F2F.F32.F64 R7, R4 ;  /* 0x0000000400077310 */ /* 0x000e220000301000 */
[----:B------:R-:W-:Y:S01]  /*a2e0*/  DSETP.GEU.AND P0, PT, |R4|, UR4, PT ;  /* 0x0000000404007e2a */ /* 0x000fe2000bf0e200 */
[----:B------:R-:W-:Y:S01]  /*a2f0*/  BSSY.RECONVERGENT B0, `(.L_x_1985) ;  /* 0x0000014000007945 */ /* 0x000fe20003800200 */
[----:B------:R-:W-:-:S12]  /*a300*/  IMAD.MOV.U32 R0, RZ, RZ, 0x80 ;  /* 0x00000080ff007424 */ /* 0x000fd800078e00ff */
        /* <DEDUP_REMOVED lines=16> */
.L_x_1987:
[----:B------:R-:W-:-:S04]  /*a410*/  SHF.R.U32.HI R5, RZ, 0x18, R7 ;  /* 0x00000018ff057819 */ /* 0x000fc80000011607 */
[----:B------:R-:W-:-:S07]  /*a420*/  LOP3.LUT R0, R0, 0x80, R5, 0xf8, !PT ;  /* 0x0000008000007812 */ /* 0x000fce00078ef805 */
.L_x_1986:
[----:B------:R-:W-:Y:S05]  /*a430*/  BSYNC.RECONVERGENT B0 ;  /* 0x0000000000007941 */ /* 0x000fea0003800200 */
.L_x_1985:
[----:B------:R0:W-:Y:S01]  /*a440*/  STG.E.U8 desc[UR36][R2.64], R0 ;  /* 0x0000000002007986 */ /* 0x0001e2000c101124 */
[----:B------:R-:W-:Y:S05]  /*a450*/  BRA `(.L_x_1974) ;  /* 0x00000008004c7947 */ /* 0x000fea0003800000 */
.L_x_1983:
        /* <DEDUP_REMOVED lines=22> */
.L_x_1990:
[----:B------:R-:W-:-:S04]  /*a5c0*/  SHF.R.U32.HI R5, RZ, 0x18, R7 ;  /* 0x00000018ff057819 */ /* 0x000fc80000011607 */
[----:B------:R-:W-:-:S07]  /*a5d0*/  LOP3.LUT R0, R0, 0x80, R5, 0xf8, !PT ;  /* 0x0000008000007812 */ /* 0x000fce00078ef805 */
.L_x_1989:
[----:B------:R-:W-:Y:S05]  /*a5e0*/  BSYNC.RECONVERGENT B0 ;  /* 0x0000000000007941 */ /* 0x000fea0003800200 */
.L_x_1988:
[----:B------:R0:W-:Y:S01]  /*a5f0*/  STG.E.U8 desc[UR36][R2.64], R0 ;  /* 0x0000000002007986 */ /* 0x0001e2000c101124 */
[----:B------:R-:W-:Y:S05]  /*a600*/  BRA `(.L_x_1974) ;  /* 0x0000000400e07947 */ /* 0x000fea0003800000 */
.L_x_1982:
        /* <DEDUP_REMOVED lines=15> */
[--C-:B------:R-:W-:Y:S02]  /*a700*/  @P1 SHF.R.U32.HI R0, RZ, 0x16, R8.reuse ;  /* 0x00000016ff001819 */ /* 0x100fe40000011608 */
[----:B------:R-:W-:Y:S02]  /*a710*/  @P1 LOP3.LUT P0, RZ, R7, 0x3fffff, R8, 0xf8, !PT ;  /* 0x003fffff07ff1812 */ /* 0x000fe4000780f808 */
[----:B------:R-:W-:-:S04]  /*a720*/  @P1 LOP3.LUT R0, R0, 0x1, RZ, 0xc0, !PT ;  /* 0x0000000100001812 */ /* 0x000fc800078ec0ff */
[----:B------:R-:W-:Y:S02]  /*a730*/  @P1 ISETP.EQ.U32.AND P2, PT, R0, 0x1, P0 ;  /* 0x000000010000180c */ /* 0x000fe40000742070 */
[----:B------:R-:W-:Y:S02]  /*a740*/  PLOP3.LUT P0, PT, PT, PT, PT, 0x80, 0x8 ;  /* 0x000000000008781c */ /* 0x000fe40003f0f070 */
[----:B------:R-:W-:Y:S02]  /*a750*/  @P1 PLOP3.LUT P0, PT, P2, PT, PT, 0x80, 0x8 ;  /* 0x000000000008181c */ /* 0x000fe4000170f070 */
[----:B------:R-:W-:-:S11]  /*a760*/  @P1 IADD3 R0, PT, PT, R6, 0x1, RZ ;  /* 0x0000000106001810 */ /* 0x000fd60007ffe0ff */
[----:B------:R-:W-:-:S05]  /*a770*/  @!P0 IMAD.MOV R0, RZ, RZ, R6 ;  /* 0x000000ffff008224 */ /* 0x000fca00078e0206 */
[----:B------:R-:W-:-:S05]  /*a780*/  @P1 MOV R5, R0 ;  /* 0x0000000000051202 */ /* 0x000fca0000000f00 */
[----:B------:R0:W-:Y:S01]  /*a790*/  STG.E.U8 desc[UR36][R2.64], R5 ;  /* 0x0000000502007986 */ /* 0x0001e2000c101124 */
[----:B------:R-:W-:Y:S05]  /*a7a0*/  BRA `(.L_x_1974) ;  /* 0x0000000400787947 */ /* 0x000fea0003800000 */
.L_x_1992:
[----:B------:R-:W0:Y:S02]  /*a7b0*/  F2I.U64.F64.TRUNC R4, R4 ;  /* 0x0000000400047311 */ /* 0x000e24000030d800 */
[----:B0-----:R0:W-:Y:S01]  /*a7c0*/  STG.E.64 desc[UR36][R2.64], R4 ;  /* 0x0000000402007986 */ /* 0x0011e2000c101b24 */
[----:B------:R-:W-:Y:S05]  /*a7d0*/  BRA `(.L_x_1974) ;  /* 0x00000004006c7947 */ /* 0x000fea0003800000 */
.L_x_1991:
[----:B------:R-:W0:Y:S02]  /*a7e0*/  F2I.U32.F64.TRUNC R5, R4 ;  /* 0x0000000400057311 */ /* 0x000e24000030d000 */
[----:B0-----:R0:W-:Y:S01]  /*a7f0*/  STG.E desc[UR36][R2.64], R5 ;  /* 0x0000000502007986 */ /* 0x0011e2000c101924 */
[----:B------:R-:W-:Y:S05]  /*a800*/  BRA `(.L_x_1974) ;  /* 0x0000000400607947 */ /* 0x000fea0003800000 */
.L_x_1981:
        /* <DEDUP_REMOVED lines=10> */
.L_x_1994:
[----:B------:R-:W-:-:S05]  /*a8b0*/  CS2R R6, SRZ ;  /* 0x0000000000067805 */ /* 0x000fca000001ff00 */
[----:B------:R4:W-:Y:S01]  /*a8c0*/  STG.E.128 desc[UR36][R2.64], R4 ;  /* 0x0000000402007986 */ /* 0x0009e2000c101d24 */
[----:B------:R-:W-:Y:S05]  /*a8d0*/  BRA `(.L_x_1974) ;  /* 0x00000004002c7947 */ /* 0x000fea0003800000 */
.L_x_1993:
[----:B------:R-:W-:-:S09]  /*a8e0*/  UISETP.NE.AND UP0, UPT, UR4, 0xf, UPT ;  /* 0x0000000f0400788c */ /* 0x000fd2000bf05270 */
[----:B------:R-:W-:Y:S05]  /*a8f0*/  BRA.U !UP0, `(.L_x_1995) ;  /* 0x0000000508087547 */ /* 0x000fea000b800000 */
[----:B------:R-:W-:-:S09]  /*a900*/  UISETP.NE.AND UP0, UPT, UR4, 0x17, UPT ;  /* 0x000000170400788c */ /* 0x000fd2000bf05270 */
[----:B------:R-:W-:Y:S05]  /*a910*/  BRA.U !UP0, `(.L_x_1996) ;  /* 0x0000000108a07547 */ /* 0x000fea000b800000 */
[----:B------:R-:W-:-:S09]  /*a920*/  UISETP.NE.AND UP0, UPT, UR4, 0x18, UPT ;  /* 0x000000180400788c */ /* 0x000fd2000bf05270 */
[----:B------:R-:W-:Y:S05]  /*a930*/  BRA.U !UP0, `(.L_x_1997) ;  /* 0x0000000108447547 */ /* 0x000fea000b800000 */
.L_x_1973:
        /* <DEDUP_REMOVED lines=10> */
[----:B---3--:R-:W-:Y:S01]  /*a9e0*/  IMAD.U32 R6, RZ, RZ, UR6 ;  /* 0x00000006ff067e24 */ /* 0x008fe2000f8e00ff */
[----:B------:R-:W-:Y:S01]  /*a9f0*/  MOV R7, UR7 ;  /* 0x0000000700077c02 */ /* 0x000fe20008000f00 */
[----:B----4-:R-:W-:Y:S01]  /*aa00*/  IMAD.U32 R10, RZ, RZ, UR8 ;  /* 0x00000008ff0a7e24 */ /* 0x010fe2000f8e00ff */
[----:B-1----:R-:W-:-:S07]  /*aa10*/  MOV R11, UR9 ;  /* 0x00000009000b7c02 */ /* 0x002fce0008000f00 */
[----:B------:R-:W-:-:S07]  /*aa20*/  LEPC R20, `(.L_x_1998) ;  /* 0x000000001014794e */ /* 0x000fce0000000000 */
[----:B--2---:R-:W-:Y:S05]  /*aa30*/  CALL.ABS.NOINC R2 ;  /* 0x0000000002007343 */ /* 0x004fea0003c00000 */
.L_x_1998:
[----:B------:R-:W-:Y:S05]  /*aa40*/  BRA `(.L_x_1974) ;  /* 0x0000000000d07947 */ /* 0x000fea0003800000 */
.L_x_1997:
[----:B------:R-:W-:Y:S01]  /*aa50*/  UMOV UR4, 0xf0000000 ;  /* 0xf000000000047882 */ /* 0x000fe20000000000 */
[----:B------:R-:W-:Y:S01]  /*aa60*/  UMOV UR5, 0x380fffff ;  /* 0x380fffff00057882 */ /* 0x000fe20000000000 */
[----:B------:R-:W0:Y:S01]  /*aa70*/  F2F.F32.F64 R9, R4 ;  /* 0x0000000400097310 */ /* 0x000e220000301000 */
[----:B------:R-:W-:Y:S01]  /*aa80*/  DSETP.GEU.AND P0, PT, |R4|, UR4, PT ;  /* 0x0000000404007e2a */ /* 0x000fe2000bf0e200 */
[----:B------:R-:W-:Y:S01]  /*aa90*/  BSSY.RECONVERGENT B0, `(.L_x_1999) ;  /* 0x000000d000007945 */ /* 0x000fe20003800200 */
[----:B------:R-:W-:-:S12]  /*aaa0*/  MOV R0, 0x7f ;  /* 0x0000007f00007802 */ /* 0x000fd80000000f00 */
        /* <DEDUP_REMOVED lines=11> */
.L_x_2000:
[----:B------:R-:W-:Y:S05]  /*ab60*/  BSYNC.RECONVERGENT B0 ;  /* 0x0000000000007941 */ /* 0x000fea0003800200 */
.L_x_1999:
[----:B------:R-:W-:-:S05]  /*ab70*/  LOP3.LUT R7, R0, 0x80, R7, 0xf8, !PT ;  /* 0x0000008000077812 */ /* 0x000fca00078ef807 */
[----:B------:R2:W-:Y:S01]  /*ab80*/  STG.E.U8 desc[UR36][R2.64], R7 ;  /* 0x0000000702007986 */ /* 0x0005e2000c101124 */
[----:B------:R-:W-:Y:S05]  /*ab90*/  BRA `(.L_x_1974) ;  /* 0x00000000007c7947 */ /* 0x000fea0003800000 */
.L_x_1996:
        /* <DEDUP_REMOVED lines=16> */
.L_x_2002:
[----:B------:R-:W-:Y:S01]  /*aca0*/  IMAD.MOV.U32 R0, RZ, RZ, 0x7f ;  /* 0x0000007fff007424 */ /* 0x000fe200078e00ff */
[----:B------:R-:W-:-:S04]  /*acb0*/  ISETP.GT.U32.AND P0, PT, R6, 0x7f800000, PT ;  /* 0x7f8000000600780c */ /* 0x000fc80003f04070 */
[----:B------:R-:W-:-:S09]  /*acc0*/  SEL R0, R0, 0x7c, P0 ;  /* 0x0000007c00007807 */ /* 0x000fd20000000000 */
.L_x_2003:
[----:B------:R-:W-:Y:S05]  /*acd0*/  BSYNC.RECONVERGENT B0 ;  /* 0x0000000000007941 */ /* 0x000fea0003800200 */
.L_x_2001:
[----:B------:R-:W-:-:S04]  /*ace0*/  SHF.R.U32.HI R5, RZ, 0x18, R7 ;  /* 0x00000018ff057819 */ /* 0x000fc80000011607 */
[----:B------:R-:W-:-:S05]  /*acf0*/  LOP3.LUT R5, R0, 0x80, R5, 0xf8, !PT ;  /* 0x0000008000057812 */ /* 0x000fca00078ef805 */
[----:B------:R1:W-:Y:S01]  /*ad00*/  STG.E.U8 desc[UR36][R2.64], R5 ;  /* 0x0000000502007986 */ /* 0x0003e2000c101124 */
[----:B------:R-:W-:Y:S05]  /*ad10*/  BRA `(.L_x_1974) ;  /* 0x00000000001c7947 */ /* 0x000fea0003800000 */
.L_x_1995:
[----:B------:R-:W-:Y:S01]  /*ad20*/  UMOV UR4, 0xf0000000 ;  /* 0xf000000000047882 */ /* 0x000fe20000000000 */
[----:B------:R-:W-:Y:S01]  /*ad30*/  UMOV UR5, 0x380fffff ;  /* 0x380fffff00057882 */ /* 0x000fe20000000000 */
[----:B------:R-:W0:Y:S01]  /*ad40*/  F2F.F32.F64 R0, R4 ;  /* 0x0000000400007310 */ /* 0x000e220000301000 */
[----:B------:R-:W-:-:S14]  /*ad50*/  DSETP.GEU.AND P0, PT, |R4|, UR4, PT ;  /* 0x0000000404007e2a */ /* 0x000fdc000bf0e200 */
[----:B0-----:R-:W-:-:S05]  /*ad60*/  @!P0 FMUL R0, R0, 1.175494350822287508e-38 ;  /* 0x0080000000008820 */ /* 0x001fca0000400000 */
[----:B------:R-:W-:-:S05]  /*ad70*/  F2FP.BF16.F32.PACK_AB R0, RZ, R0 ;  /* 0x00000000ff00723e */ /* 0x000fca00000010ff */
[----:B------:R0:W-:Y:S02]  /*ad80*/  STG.E.U16 desc[UR36][R2.64], R0 ;  /* 0x0000000002007986 */ /* 0x0001e4000c101524 */
.L_x_1974:
[----:B------:R-:W-:-:S07]  /*ad90*/  IADD3 R17, PT, PT, R17, 0x80, RZ ;  /* 0x0000008011117810 */ /* 0x000fce0007ffe0ff */
.L_x_1936:
[----:B------:R-:W-:Y:S05]  /*ada0*/  BSYNC.RECONVERGENT B7 ;  /* 0x0000000000077941 */ /* 0x000fea0003800200 */
.L_x_1935:
[----:B------:R-:W5:Y:S02]  /*adb0*/  LDCU UR4, c[0x0][0x380] ;  /* 0x00007000ff0477ac */ /* 0x000f640008000800 */
[----:B-----5:R-:W-:-:S13]  /*adc0*/  ISETP.GE.AND P0, PT, R17, UR4, PT ;  /* 0x0000000411007c0c */ /* 0x020fda000bf06270 */
[----:B------:R-:W-:Y:S05]  /*add0*/  @P0 EXIT ;  /* 0x000000000000094d */ /* 0x000fea0003800000 */
[----:B------:R-:W5:Y:S01]  /*ade0*/  LDCU UR4, c[0x0][0x388] ;  /* 0x00007100ff0477ac */ /* 0x000f620008000800 */
[----:B012-4-:R-:W-:Y:S01]  /*adf0*/  IMAD.MOV.U32 R0, RZ, RZ, RZ ;  /* 0x000000ffff007224 */ /* 0x017fe200078e00ff */
[----:B------:R-:W-:Y:S01]  /*ae00*/  MOV R16, RZ ;  /* 0x000000ff00107202 */ /* 0x000fe20000000f00 */
[----:B-----5:R-:W-:-:S09]  /*ae10*/  UISETP.NE.AND UP0, UPT, UR4, URZ, UPT ;  /* 0x000000ff0400728c */ /* 0x020fd2000bf05270 */
[----:B------:R-:W-:Y:S05]  /*ae20*/  BRA.U !UP0, `(.L_x_2004) ;  /* 0x0000001108a87547 */ /* 0x000fea000b800000 */
[----:B------:R-:W3:Y:S01]  /*ae30*/  LDCU.64 UR4, c[0x0][0x390] ;  /* 0x00007200ff0477ac */ /* 0x000ee20008000a00 */
[----:B------:R-:W-:Y:S01]  /*ae40*/  IMAD.MOV.U32 R16, RZ, RZ, RZ ;  /* 0x000000ffff107224 */ /* 0x000fe200078e00ff */
[----:B------:R-:W0:Y:S01]  /*ae50*/  LDCU UR6, c[0x0][0x38c] ;  /* 0x00007180ff0677ac */ /* 0x000e220008000800 */
[----:B------:R-:W1:Y:S01]  /*ae60*/  LDCU.64 UR8, c[0x0][0x4b8] ;  /* 0x00009700ff0877ac */ /* 0x000e620008000a00 */
[----:B------:R-:W-:Y:S01]  /*ae70*/  UISETP.NE.AND UP0, UPT, UR40, URZ, UPT ;  /* 0x000000ff2800728c */ /* 0x000fe2000bf05270 */
[----:B---3--:R-:W-:-:S05]  /*ae80*/  IMAD.HI.U32 R2, R17, UR4, R16 ;  /* 0x0000000411027c27 */ /* 0x008fca000f8e0010 */
[----:B------:R-:W-:-:S04]  /*ae90*/  SHF.R.U32.HI R3, RZ, UR5, R2 ;  /* 0x00000005ff037c19 */ /* 0x000fc80008011602 */
[----:B------:R-:W-:-:S05]  /*aea0*/  IADD3 R0, PT, PT, -R3, RZ, RZ ;  /* 0x000000ff03007210 */ /* 0x000fca0007ffe1ff */
        /* <DEDUP_REMOVED lines=290> */
.L_x_2004:
[----:B------:R-:W0:Y:S01]  /*c0d0*/  LDCU.128 UR8, c[0x0][0x580] ;  /* 0x0000b000ff0877ac */ /* 0x000e220008000c00 */
[----:B------:R-:W-:Y:S01]  /*c0e0*/  BSSY.RECONVERGENT B6, `(.L_x_2005) ;  /* 0x00000ee000067945 */ /* 0x000fe20003800200 */
[----:B------:R-:W-:-:S04]  /*c0f0*/  UPRMT UR4, UR41, 0x9910, URZ ;  /* 0x0000991029047896 */ /* 0x000fc800080000ff */
[----:B------:R-:W-:Y:S01]  /*c100*/  UISETP.GT.AND UP0, UPT, UR4, 0x9, UPT ;  /* 0x000000090400788c */ /* 0x000fe2000bf04270 */
[----:B0-----:R-:W-:Y:S02]  /*c110*/  IADD3 R16, P0, PT, R16, UR8, RZ ;  /* 0x0000000810107c10 */ /* 0x001fe4000ff1e0ff */
[----:B------:R-:W-:-:S03]  /*c120*/  IADD3 R4, P1, PT, R0, UR10, RZ ;  /* 0x0000000a00047c10 */ /* 0x000fc6000ff3e0ff */
[----:B------:R-:W-:Y:S01]  /*c130*/  IMAD.X R17, RZ, RZ, UR9, P0 ;  /* 0x00000009ff117e24 */ /* 0x000fe200080e06ff */
[----:B---3--:R-:W-:Y:S02]  /*c140*/  IADD3.X R5, PT, PT, RZ, UR11, RZ, P1, !PT ;  /* 0x0000000bff057c10 */ /* 0x008fe40008ffe4ff */
        /* <DEDUP_REMOVED lines=12> */
.L_x_2009:
[----:B------:R-:W2:Y:S02]  /*c210*/  LDG.E.U8 R2, desc[UR36][R4.64] ;  /* 0x0000002404027981 */ /* 0x000ea4000c1e1100 */
[----:B--2---:R-:W0:Y:S01]  /*c220*/  I2F.F64.U16 R2, R2 ;  /* 0x0000000200027312 */ /* 0x004e220000101800 */
[----:B------:R-:W-:Y:S05]  /*c230*/  BRA `(.L_x_2011) ;  /* 0x0000000c00607947 */ /* 0x000fea0003800000 */
.L_x_2008:
        /* <DEDUP_REMOVED lines=9> */
.L_x_2013:
[----:B------:R-:W2:Y:S02]  /*c2d0*/  LDG.E R2, desc[UR36][R4.64] ;  /* 0x0000002404027981 */ /* 0x000ea4000c1e1900 */
[----:B--2---:R-:W0:Y:S01]  /*c2e0*/  I2F.F64 R2, R2 ;  /* 0x0000000200027312 */ /* 0x004e220000201c00 */
[----:B------:R-:W-:Y:S05]  /*c2f0*/  BRA `(.L_x_2011) ;  /* 0x0000000c00307947 */ /* 0x000fea0003800000 */
.L_x_2012:
[----:B------:R-:W2:Y:S02]  /*c300*/  LDG.E.U16 R2, desc[UR36][R4.64] ;  /* 0x0000002404027981 */ /* 0x000ea4000c1e1500 */
[----:B--2---:R-:W0:Y:S01]  /*c310*/  I2F.F64.S16 R2, R2 ;  /* 0x0000000200027312 */ /* 0x004e220000101c00 */
[----:B------:R-:W-:Y:S05]  /*c320*/  BRA `(.L_x_2011) ;  /* 0x0000000c00247947 */ /* 0x000fea0003800000 */
.L_x_2007:
        /* <DEDUP_REMOVED lines=10> */
.L_x_2015:
[----:B------:R-:W2:Y:S02]  /*c3d0*/  LDG.E.U16 R0, desc[UR36][R4.64] ;  /* 0x0000002404007981 */ /* 0x000ea4000c1e1500 */
[----:B--2---:R-:W-:-:S05]  /*c3e0*/  HADD2.F32 R0, -RZ, R0.H0_H0 ;  /* 0x20000000ff007230 */ /* 0x004fca0000004100 */
[----:B------:R-:W-:-:S04]  /*c3f0*/  FMUL.FTZ R0, R0, 1 ;  /* 0x3f80000000007820 */ /* 0x000fc80000410000 */
[----:B------:R0:W1:Y:S01]  /*c400*/  F2F.F64.F32 R2, R0 ;  /* 0x0000000000027310 */ /* 0x0000620000201800 */
[----:B------:R-:W-:Y:S05]  /*c410*/  BRA `(.L_x_2011) ;  /* 0x0000000800e87947 */ /* 0x000fea0003800000 */
.L_x_2014:
        /* <DEDUP_REMOVED lines=10> */
.L_x_2017:
[----:B------:R-:W2:Y:S02]  /*c4c0*/  LDG.E.U16 R4, desc[UR36][R4.64] ;  /* 0x0000002404047981 */ /* 0x000ea4000c1e1500 */
[----:B--2---:R-:W-:-:S05]  /*c4d0*/  HADD2.F32 R0, -RZ, R4.H0_H0 ;  /* 0x20000004ff007230 */ /* 0x004fca0000004100 */
[----:B------:R-:W-:-:S04]  /*c4e0*/  FMUL.FTZ R0, R0, 1 ;  /* 0x3f80000000007820 */ /* 0x000fc80000410000 */
[----:B------:R0:W1:Y:S01]  /*c4f0*/  F2F.F64.F32 R2, R0 ;  /* 0x0000000000027310 */ /* 0x0000620000201800 */
[----:B------:R-:W-:Y:S05]  /*c500*/  BRA `(.L_x_2011) ;  /* 0x0000000800ac7947 */ /* 0x000fea0003800000 */
.L_x_2016:
[----:B------:R0:W5:Y:S01]  /*c510*/  LDG.E.64 R2, desc[UR36][R4.64] ;  /* 0x0000002404027981 */ /* 0x000162000c1e1b00 */
[----:B------:R-:W-:Y:S05]  /*c520*/  BRA `(.L_x_2011) ;  /* 0x0000000800a47947 */ /* 0x000fea0003800000 */
.L_x_2006:
        /* <DEDUP_REMOVED lines=13> */
.L_x_2020:
[----:B------:R0:W5:Y:S01]  /*c600*/  LDG.E.64 R2, desc[UR36][R4.64] ;  /* 0x0000002404027981 */ /* 0x000162000c1e1b00 */
[----:B------:R-:W-:Y:S05]  /*c610*/  BRA `(.L_x_2011) ;  /* 0x0000000800687947 */ /* 0x000fea0003800000 */
.L_x_2019:
        /* <DEDUP_REMOVED lines=27> */
.L_x_2022:
        /* <DEDUP_REMOVED lines=14> */
.L_x_2021:
[----:B------:R-:W2:Y:S02]  /*c8b0*/  LDG.E.U16 R0, desc[UR36][R4.64] ;  /* 0x0000002404007981 */ /* 0x000ea4000c1e1500 */
[----:B--2---:R-:W-:-:S04]  /*c8c0*/  IMAD.U32 R0, R0, 0x10000, RZ ;  /* 0x0001000000007824 */ /* 0x004fc800078e00ff */
[----:B------:R-:W-:-:S04]  /*c8d0*/  FMUL.FTZ R0, R0, 1 ;  /* 0x3f80000000007820 */ /* 0x000fc80000410000 */
[----:B------:R0:W1:Y:S01]  /*c8e0*/  F2F.F64.F32 R2, R0 ;  /* 0x0000000000027310 */ /* 0x0000620000201800 */
[----:B------:R-:W-:Y:S05]  /*c8f0*/  BRA `(.L_x_2011) ;  /* 0x0000000400b07947 */ /* 0x000fea0003800000 */
.L_x_2018:
        /* <DEDUP_REMOVED lines=9> */
[----:B--2---:R-:W4:Y:S01]  /*c990*/  I2F.F64.U16 R2, R2 ;  /* 0x0000000200027312 */ /* 0x004f220000101800 */
[----:B------:R-:W-:Y:S05]  /*c9a0*/  BRA `(.L_x_2011) ;  /* 0x0000000400847947 */ /* 0x000fea0003800000 */
.L_x_2025:
        /* <DEDUP_REMOVED lines=21> */
.L_x_2027:
[----:B------:R-:W-:Y:S05]  /*cb00*/  BSYNC.RECONVERGENT B0 ;  /* 0x0000000000007941 */ /* 0x000fea0003800200 */
.L_x_2026:
[----:B------:R-:W-:Y:S02]  /*cb10*/  SHF.L.U32 R0, R0, 0x14, RZ ;  /* 0x0000001400007819 */ /* 0x000fe400000006ff */
[----:B------:R-:W-:-:S04]  /*cb20*/  LEA R2, R2, 0x3b800000, 0x17 ;  /* 0x3b80000002027811 */ /* 0x000fc800078eb8ff */
[----:B------:R-:W-:-:S05]  /*cb30*/  LOP3.LUT R0, R2, R0, R7, 0xfe, !PT ;  /* 0x0000000002007212 */ /* 0x000fca00078efe07 */
[----:B------:R-:W-:-:S04]  /*cb40*/  FMUL.FTZ R0, R0, 1 ;  /* 0x3f80000000007820 */ /* 0x000fc80000410000 */
[----:B------:R0:W1:Y:S01]  /*cb50*/  F2F.F64.F32 R2, R0 ;  /* 0x0000000000027310 */ /* 0x0000620000201800 */
[----:B------:R-:W-:Y:S05]  /*cb60*/  BRA `(.L_x_2011) ;  /* 0x0000000400147947 */ /* 0x000fea0003800000 */
.L_x_2024:
        /* <DEDUP_REMOVED lines=21> */
.L_x_2029:
[----:B------:R-:W-:Y:S05]  /*ccc0*/  BSYNC.RECONVERGENT B0 ;  /* 0x0000000000007941 */ /* 0x000fea0003800200 */
.L_x_2028:
[----:B------:R-:W-:Y:S01]  /*ccd0*/  IMAD.SHL.U32 R0, R0, 0x200000, RZ ;  /* 0x0020000000007824 */ /* 0x000fe200078e00ff */
[----:B------:R-:W-:-:S04]  /*cce0*/  LEA R2, R2, 0x37800000, 0x17 ;  /* 0x3780000002027811 */ /* 0x000fc800078eb8ff */
[----:B------:R-:W-:-:S05]  /*ccf0*/  LOP3.LUT R0, R2, R0, R7, 0xfe, !PT ;  /* 0x0000000002007212 */ /* 0x000fca00078efe07 */
[----:B------:R-:W-:-:S04]  /*cd00*/  FMUL.FTZ R0, R0, 1 ;  /* 0x3f80000000007820 */ /* 0x000fc80000410000 */
[----:B------:R0:W1:Y:S01]  /*cd10*/  F2F.F64.F32 R2, R0 ;  /* 0x0000000000027310 */ /* 0x0000620000201800 */
[----:B------:R-:W-:Y:S05]  /*cd20*/  BRA `(.L_x_2011) ;  /* 0x0000000000a47947 */ /* 0x000fea0003800000 */
.L_x_2023:
        /* <DEDUP_REMOVED lines=16> */
[----:B------:R1:W2:Y:S01]  /*ce30*/  @P0 F2F.F64.F32 R2, R0 ;  /* 0x0000000000020310 */ /* 0x0002a20000201800 */
[----:B------:R-:W-:Y:S05]  /*ce40*/  BRA `(.L_x_2011) ;  /* 0x00000000005c7947 */ /* 0x000fea0003800000 */
.L_x_2010:
        /* <DEDUP_REMOVED lines=16> */
.L_x_2032:
[----:B------:R-:W-:Y:S01]  /*cf50*/  CS2R R2, SRZ ;  /* 0x0000000000027805 */ /* 0x000fe2000001ff00 */
[----:B------:R-:W-:Y:S06]  /*cf60*/  BRA `(.L_x_2011) ;  /* 0x0000000000147947 */ /* 0x000fec0003800000 */
.L_x_2031:
[----:B------:R-:W2:Y:S02]  /*cf70*/  LDG.E.64 R2, desc[UR36][R4.64] ;  /* 0x0000002404027981 */ /* 0x000ea4000c1e1b00 */
[----:B--2---:R-:W0:Y:S01]  /*cf80*/  I2F.F64.U64 R2, R2 ;  /* 0x0000000200027312 */ /* 0x004e220000301800 */
[----:B------:R-:W-:Y:S05]  /*cf90*/  BRA `(.L_x_2011) ;  /* 0x0000000000087947 */ /* 0x000fea0003800000 */
.L_x_2030:
[----:B------:R-:W2:Y:S02]  /*cfa0*/  LDG.E R2, desc[UR36][R4.64] ;  /* 0x0000002404027981 */ /* 0x000ea4000c1e1900 */
[----:B--2---:R-:W3:Y:S02]  /*cfb0*/  I2F.F64.U32 R2, R2 ;  /* 0x0000000200027312 */ /* 0x004ee40000201800 */
.L_x_2011:
[----:B------:R-:W-:Y:S05]  /*cfc0*/  BSYNC.RECONVERGENT B6 ;  /* 0x0000000000067941 */ /* 0x000fea0003800200 */
.L_x_2005:
        /* <DEDUP_REMOVED lines=70> */
.L_x_2034:
        /* <DEDUP_REMOVED lines=35> */
.L_x_2035:
[----:B------:R-:W-:Y:S05]  /*d660*/  BSYNC.RECONVERGENT B0 ;  /* 0x0000000000007941 */ /* 0x000fea0003800200 */
.L_x_2033:
[----:B------:R-:W-:-:S04]  /*d670*/  UPRMT UR4, UR42, 0x9910, URZ ;  /* 0x000099102a047896 */ /* 0x000fc800080000ff */
[----:B------:R-:W-:-:S09]  /*d680*/  UISETP.GT.AND UP0, UPT, UR4, 0x9, UPT ;  /* 0x000000090400788c */ /* 0x000fd2000bf04270 */
        /* <DEDUP_REMOVED lines=10> */
[----:B0-----:R-:W-:Y:S01]  /*d730*/  STG.E.U8 desc[UR36][R16.64], R5 ;  /* 0x0000000510007986 */ /* 0x001fe2000c101124 */
[----:B------:R-:W-:Y:S05]  /*d740*/  EXIT ;  /* 0x000000000000794d */ /* 0x000fea0003800000 */
.L_x_2039:
[----:B------:R-:W0:Y:S02]  /*d750*/  F2I.S64.F64.TRUNC R4, R4 ;  /* 0x0000000400047311 */ /* 0x000e24000030d900 */
[----:B0-----:R-:W-:-:S05]  /*d760*/  MOV R3, R4 ;  /* 0x0000000400037202 */ /* 0x001fca0000000f00 */
[----:B------:R-:W-:Y:S01]  /*d770*/  STG.E.U8 desc[UR36][R16.64], R3 ;  /* 0x0000000310007986 */ /* 0x000fe2000c101124 */
[----:B------:R-:W-:Y:S05]  /*d780*/  EXIT ;  /* 0x000000000000794d */ /* 0x000fea0003800000 */
.L_x_2038:
[----:B------:R-:W-:-:S09]  /*d790*/  UISETP.NE.AND UP0, UPT, UR4, 0x2, UPT ;  /* 0x000000020400788c */ /* 0x000fd2000bf05270 */
[----:B------:R-:W-:Y:S05]  /*d7a0*/  BRA.U !UP0, `(.L_x_2041) ;  /* 0x0000000108287547 */ /* 0x000fea000b800000 */
[----:B------:R-:W-:-:S09]  /*d7b0*/  UISETP.NE.AND UP0, UPT, UR4, 0x3, UPT ;  /* 0x000000030400788c */ /* 0x000fd2000bf05270 */
[----:B------:R-:W-:Y:S05]  /*d7c0*/  BRA.U !UP0, `(.L_x_2042) ;  /* 0x0000000108147547 */ /* 0x000fea000b800000 */
[----:B------:R-:W-:-:S09]  /*d7d0*/  UISETP.NE.AND UP0, UPT, UR4, 0x4, UPT ;  /* 0x000000040400788c */ /* 0x000fd2000bf05270 */
[----:B------:R-:W-:Y:S05]  /*d7e0*/  BRA.U UP0, `(.L_x_2040) ;  /* 0x0000000900b47547 */ /* 0x000fea000b800000 */
[----:B------:R-:W0:Y:S02]  /*d7f0*/  F2I.S64.F64.TRUNC R4, R4 ;  /* 0x0000000400047311 */ /* 0x000e24000030d900 */
[----:B0-----:R-:W-:Y:S01]  /*d800*/  STG.E.64 desc[UR36][R16.64], R4 ;  /* 0x0000000410007986 */ /* 0x001fe2000c101b24 */
[----:B------:R-:W-:Y:S05]  /*d810*/  EXIT ;  /* 0x000000000000794d */ /* 0x000fea0003800000 */
.L_x_2042:
[----:B------:R-:W0:Y:S02]  /*d820*/  F2I.F64.TRUNC R5, R4 ;  /* 0x0000000400057311 */ /* 0x000e24000030d100 */
[----:B0-----:R-:W-:Y:S01]  /*d830*/  STG.E desc[UR36][R16.64], R5 ;  /* 0x0000000510007986 */ /* 0x001fe2000c101924 */
[----:B------:R-:W-:Y:S05]  /*d840*/  EXIT ;  /* 0x000000000000794d */ /* 0x000fea0003800000 */
.L_x_2041:
[----:B------:R-:W0:Y:S02]  /*d850*/  F2I.F64.TRUNC R5, R4 ;  /* 0x0000000400057311 */ /* 0x000e24000030d100 */
[----:B0-----:R-:W-:Y:S01]  /*d860*/  STG.E.U16 desc[UR36][R16.64], R5 ;  /* 0x0000000510007986 */ /* 0x001fe2000c101524 */
[----:B------:R-:W-:Y:S05]  /*d870*/  EXIT ;  /* 0x000000000000794d */ /* 0x000fea0003800000 */
.L_x_2037:
        /* <DEDUP_REMOVED lines=11> */
[----:B------:R-:W-:Y:S01]  /*d930*/  STG.E desc[UR36][R16.64], R3 ;  /* 0x0000000310007986 */ /* 0x000fe2000c101924 */
[----:B------:R-:W-:Y:S05]  /*d940*/  EXIT ;  /* 0x000000000000794d */ /* 0x000fea0003800000 */
.L_x_2044:
[----:B------:R-:W-:Y:S01]  /*d950*/  UMOV UR4, 0xf0000000 ;  /* 0xf000000000047882 */ /* 0x000fe20000000000 */
[----:B------:R-:W-:Y:S01]  /*d960*/  UMOV UR5, 0x380fffff ;  /* 0x380fffff00057882 */ /* 0x000fe20000000000 */
[----:B------:R-:W0:Y:S01]  /*d970*/  F2F.F32.F64 R0, R4 ;  /* 0x0000000400007310 */ /* 0x000e220000301000 */
[----:B------:R-:W-:-:S14]  /*d980*/  DSETP.GEU.AND P0, PT, |R4|, UR4, PT ;  /* 0x0000000404007e2a */ /* 0x000fdc000bf0e200 */
[----:B0-----:R-:W-:-:S05]  /*d990*/  @!P0 FMUL R0, R0, 1.175494350822287508e-38 ;  /* 0x0080000000008820 */ /* 0x001fca0000400000 */
[----:B------:R-:W-:-:S05]  /*d9a0*/  F2FP.F16.F32.PACK_AB R0, RZ, R0 ;  /* 0x00000000ff00723e */ /* 0x000fca00000000ff */
[----:B------:R-:W-:Y:S01]  /*d9b0*/  STG.E.U16 desc[UR36][R16.64], R0 ;  /* 0x0000000010007986 */ /* 0x000fe2000c101524 */
[----:B------:R-:W-:Y:S05]  /*d9c0*/  EXIT ;  /* 0x000000000000794d */ /* 0x000fea0003800000 */
.L_x_2043:
        /* <DEDUP_REMOVED lines=12> */
[----:B------:R-:W-:Y:S01]  /*da90*/  STG.E.64 desc[UR36][R16.64], R2 ;  /* 0x0000000210007986 */ /* 0x000fe2000c101b24 */
[----:B------:R-:W-:Y:S05]  /*daa0*/  EXIT ;  /* 0x000000000000794d */ /* 0x000fea0003800000 */
.L_x_2046:
[----:B------:R-:W-:Y:S01]  /*dab0*/  UMOV UR4, 0xf0000000 ;  /* 0xf000000000047882 */ /* 0x000fe20000000000 */
[----:B------:R-:W-:Y:S01]  /*dac0*/  UMOV UR5, 0x380fffff ;  /* 0x380fffff00057882 */ /* 0x000fe20000000000 */
[----:B------:R-:W0:Y:S01]  /*dad0*/  F2F.F32.F64 R0, R4 ;  /* 0x0000000400007310 */ /* 0x000e220000301000 */
[----:B------:R-:W-:-:S14]  /*dae0*/  DSETP.GEU.AND P0, PT, |R4|, UR4, PT ;  /* 0x0000000404007e2a */ /* 0x000fdc000bf0e200 */
[----:B0-----:R-:W-:-:S05]  /*daf0*/  @!P0 FMUL R0, R0, 1.175494350822287508e-38 ;  /* 0x0080000000008820 */ /* 0x001fca0000400000 */
[----:B------:R-:W-:-:S04]  /*db00*/  F2FP.F16.F32.PACK_AB R3, RZ, R0 ;  /* 0x00000000ff03723e */ /* 0x000fc800000000ff */
[----:B------:R-:W-:-:S05]  /*db10*/  PRMT R3, R3, 0x5410, RZ ;  /* 0x0000541003037816 */ /* 0x000fca00000000ff */
[----:B------:R-:W-:Y:S01]  /*db20*/  STG.E desc[UR36][R16.64], R3 ;  /* 0x0000000310007986 */ /* 0x000fe2000c101924 */
[----:B------:R-:W-:Y:S05]  /*db30*/  EXIT ;  /* 0x000000000000794d */ /* 0x000fea0003800000 */
.L_x_2045:
[----:B------:R-:W-:Y:S01]  /*db40*/  STG.E.64 desc[UR36][R16.64], R4 ;  /* 0x0000000410007986 */ /* 0x000fe2000c101b24 */
[----:B------:R-:W-:Y:S05]  /*db50*/  EXIT ;  /* 0x000000000000794d */ /* 0x000fea0003800000 */
.L_x_2036:
        /* <DEDUP_REMOVED lines=11> */
[----:B0-----:R-:W-:Y:S01]  /*dc10*/  STG.E.U16 desc[UR36][R16.64], R5 ;  /* 0x0000000510007986 */ /* 0x001fe2000c101524 */
[----:B------:R-:W-:Y:S05]  /*dc20*/  EXIT ;  /* 0x000000000000794d */ /* 0x000fea0003800000 */
.L_x_2050:
[----:B------:R-:W-:Y:S01]  /*dc30*/  UMOV UR4, 0xf0000000 ;  /* 0xf000000000047882 */ /* 0x000fe20000000000 */
[----:B------:R-:W-:Y:S01]  /*dc40*/  UMOV UR5, 0x380fffff ;  /* 0x380fffff00057882 */ /* 0x000fe20000000000 */
[----:B------:R-:W0:Y:S01]  /*dc50*/  F2F.F32.F64 R3, R4 ;  /* 0x0000000400037310 */ /* 0x000e220000301000 */
[----:B------:R-:W-:Y:S01]  /*dc60*/  DSETP.GEU.AND P0, PT, |R4|, UR4, PT ;  /* 0x0000000404007e2a */ /* 0x000fe2000bf0e200 */
[----:B------:R-:W-:Y:S01]  /*dc70*/  BSSY.RECONVERGENT B0, `(.L_x_2051) ;  /* 0x0000014000007945 */ /* 0x000fe20003800200 */
[----:B------:R-:W-:-:S12]  /*dc80*/  MOV R8, 0x80 ;  /* 0x0000008000087802 */ /* 0x000fd80000000f00 */
        /* <DEDUP_REMOVED lines=15> */
.L_x_2053:
[----:B------:R-:W-:-:S04]  /*dd80*/  SHF.R.U32.HI R3, RZ, 0x18, R3 ;  /* 0x00000018ff037819 */ /* 0x000fc80000011603 */
[----:B------:R-:W-:-:S04]  /*dd90*/  LOP3.LUT R0, R0, 0x80, R3, 0xf8, !PT ;  /* 0x0000008000007812 */ /* 0x000fc800078ef803 */
[----:B------:R-:W-:-:S07]  /*dda0*/  PRMT R8, R0, 0x7610, R8 ;  /* 0x0000761000087816 */ /* 0x000fce0000000008 */
.L_x_2052:
[----:B------:R-:W-:Y:S05]  /*ddb0*/  BSYNC.RECONVERGENT B0 ;  /* 0x0000000000007941 */ /* 0x000fea0003800200 */
.L_x_2051:
[----:B------:R-:W-:Y:S01]  /*ddc0*/  STG.E.U8 desc[UR36][R16.64], R8 ;  /* 0x0000000810007986 */ /* 0x000fe2000c101124 */
[----:B------:R-:W-:Y:S05]  /*ddd0*/  EXIT ;  /* 0x000000000000794d */ /* 0x000fea0003800000 */
.L_x_2049:
        /* <DEDUP_REMOVED lines=21> */
.L_x_2056:
[----:B------:R-:W-:-:S04]  /*df30*/  SHF.R.U32.HI R3, RZ, 0x18, R3 ;  /* 0x00000018ff037819 */ /* 0x000fc80000011603 */
[----:B------:R-:W-:-:S04]  /*df40*/  LOP3.LUT R0, R0, 0x80, R3, 0xf8, !PT ;  /* 0x0000008000007812 */ /* 0x000fc800078ef803 */
[----:B------:R-:W-:-:S07]  /*df50*/  PRMT R8, R0, 0x7610, R8 ;  /* 0x0000761000087816 */ /* 0x000fce0000000008 */
.L_x_2055:
[----:B------:R-:W-:Y:S05]  /*df60*/  BSYNC.RECONVERGENT B0 ;  /* 0x0000000000007941 */ /* 0x000fea0003800200 */
.L_x_2054:
[----:B------:R-:W-:Y:S01]  /*df70*/  STG.E.U8 desc[UR36][R16.64], R8 ;  /* 0x0000000810007986 */ /* 0x000fe2000c101124 */
[----:B------:R-:W-:Y:S05]  /*df80*/  EXIT ;  /* 0x000000000000794d */ /* 0x000fea0003800000 */
.L_x_2048:
        /* <DEDUP_REMOVED lines=26> */
.L_x_2058:
[----:B------:R-:W0:Y:S02]  /*e130*/  F2I.U64.F64.TRUNC R4, R4 ;  /* 0x0000000400047311 */ /* 0x000e24000030d800 */
[----:B0-----:R-:W-:Y:S01]  /*e140*/  STG.E.64 desc[UR36][R16.64], R4 ;  /* 0x0000000410007986 */ /* 0x001fe2000c101b24 */
[----:B------:R-:W-:Y:S05]  /*e150*/  EXIT ;  /* 0x000000000000794d */ /* 0x000fea0003800000 */
.L_x_2057:
[----:B------:R-:W0:Y:S02]  /*e160*/  F2I.U32.F64.TRUNC R5, R4 ;  /* 0x0000000400057311 */ /* 0x000e24000030d000 */
[----:B0-----:R-:W-:Y:S01]  /*e170*/  STG.E desc[UR36][R16.64], R5 ;  /* 0x0000000510007986 */ /* 0x001fe2000c101924 */
[----:B------:R-:W-:Y:S05]  /*e180*/  EXIT ;  /* 0x000000000000794d */ /* 0x000fea0003800000 */
.L_x_2047:
        /* <DEDUP_REMOVED lines=8> */
[----:B------:R-:W-:Y:S01]  /*e210*/  STG.E.U8 desc[UR36][R16.64], R3 ;  /* 0x0000000310007986 */ /* 0x000fe2000c101124 */
[----:B------:R-:W-:Y:S05]  /*e220*/  EXIT ;  /* 0x000000000000794d */ /* 0x000fea0003800000 */
.L_x_2060:
[----:B------:R-:W-:-:S05]  /*e230*/  CS2R R6, SRZ ;  /* 0x0000000000067805 */ /* 0x000fca000001ff00 */
[----:B------:R-:W-:Y:S01]  /*e240*/  STG.E.128 desc[UR36][R16.64], R4 ;  /* 0x0000000410007986 */ /* 0x000fe2000c101d24 */
[----:B------:R-:W-:Y:S05]  /*e250*/  EXIT ;  /* 0x000000000000794d */ /* 0x000fea0003800000 */
.L_x_2059:
[----:B------:R-:W-:-:S09]  /*e260*/  UISETP.NE.AND UP0, UPT, UR4, 0xf, UPT ;  /* 0x0000000f0400788c */ /* 0x000fd2000bf05270 */
[----:B------:R-:W-:Y:S05]  /*e270*/  BRA.U !UP0, `(.L_x_2061) ;  /* 0x0000000508087547 */ /* 0x000fea000b800000 */
[----:B------:R-:W-:-:S09]  /*e280*/  UISETP.NE.AND UP0, UPT, UR4, 0x17, UPT ;  /* 0x000000170400788c */ /* 0x000fd2000bf05270 */
[----:B------:R-:W-:Y:S05]  /*e290*/  BRA.U !UP0, `(.L_x_2062) ;  /* 0x0000000108a07547 */ /* 0x000fea000b800000 */
[----:B------:R-:W-:-:S09]  /*e2a0*/  UISETP.NE.AND UP0, UPT, UR4, 0x18, UPT ;  /* 0x000000180400788c */ /* 0x000fd2000bf05270 */
[----:B------:R-:W-:Y:S05]  /*e2b0*/  BRA.U !UP0, `(.L_x_2063) ;  /* 0x0000000108447547 */ /* 0x000fea000b800000 */
.L_x_2040:
        /* <DEDUP_REMOVED lines=16> */
.L_x_2064:
[----:B------:R-:W-:Y:S05]  /*e3c0*/  EXIT ;  /* 0x000000000000794d */ /* 0x000fea0003800000 */
.L_x_2063:
[----:B------:R-:W-:Y:S01]  /*e3d0*/  UMOV UR4, 0xf0000000 ;  /* 0xf000000000047882 */ /* 0x000fe20000000000 */
[----:B------:R-:W-:Y:S01]  /*e3e0*/  UMOV UR5, 0x380fffff ;  /* 0x380fffff00057882 */ /* 0x000fe20000000000 */
[----:B------:R-:W0:Y:S01]  /*e3f0*/  F2F.F32.F64 R7, R4 ;  /* 0x0000000400077310 */ /* 0x000e220000301000 */
[----:B------:R-:W-:Y:S01]  /*e400*/  DSETP.GEU.AND P0, PT, |R4|, UR4, PT ;  /* 0x0000000404007e2a */ /* 0x000fe2000bf0e200 */
[----:B------:R-:W-:Y:S01]  /*e410*/  BSSY.RECONVERGENT B0, `(.L_x_2065) ;  /* 0x000000d000007945 */ /* 0x000fe20003800200 */
[----:B------:R-:W-:-:S12]  /*e420*/  IMAD.MOV.U32 R0, RZ, RZ, 0x7f ;  /* 0x0000007fff007424 */ /* 0x000fd800078e00ff */
        /* <DEDUP_REMOVED lines=11> */
.L_x_2066:
[----:B------:R-:W-:Y:S05]  /*e4e0*/  BSYNC.RECONVERGENT B0 ;  /* 0x0000000000007941 */ /* 0x000fea0003800200 */
.L_x_2065:
[----:B------:R-:W-:-:S05]  /*e4f0*/  LOP3.LUT R3, R0, 0x80, R3, 0xf8, !PT ;  /* 0x0000008000037812 */ /* 0x000fca00078ef803 */
[----:B------:R-:W-:Y:S01]  /*e500*/  STG.E.U8 desc[UR36][R16.64], R3 ;  /* 0x0000000310007986 */ /* 0x000fe2000c101124 */
[----:B------:R-:W-:Y:S05]  /*e510*/  EXIT ;  /* 0x000000000000794d */ /* 0x000fea0003800000 */
.L_x_2062:
        /* <DEDUP_REMOVED lines=16> */
.L_x_2068:
[----:B------:R-:W-:Y:S02]  /*e620*/  ISETP.GT.U32.AND P0, PT, R2, 0x7f800000, PT ;  /* 0x7f8000000200780c */ /* 0x000fe40003f04070 */
[----:B------:R-:W-:-:S04]  /*e630*/  MOV R0, 0x7f ;  /* 0x0000007f00007802 */ /* 0x000fc80000000f00 */
[----:B------:R-:W-:-:S07]  /*e640*/  SEL R0, R0, 0x7c, P0 ;  /* 0x0000007c00007807 */ /* 0x000fce0000000000 */
.L_x_2069:
[----:B------:R-:W-:Y:S05]  /*e650*/  BSYNC.RECONVERGENT B0 ;  /* 0x0000000000007941 */ /* 0x000fea0003800200 */
.L_x_2067:
[----:B------:R-:W-:-:S04]  /*e660*/  SHF.R.U32.HI R3, RZ, 0x18, R3 ;  /* 0x00000018ff037819 */ /* 0x000fc80000011603 */
[----:B------:R-:W-:-:S05]  /*e670*/  LOP3.LUT R3, R0, 0x80, R3, 0xf8, !PT ;  /* 0x0000008000037812 */ /* 0x000fca00078ef803 */
[----:B------:R-:W-:Y:S01]  /*e680*/  STG.E.U8 desc[UR36][R16.64], R3 ;  /* 0x0000000310007986 */ /* 0x000fe2000c101124 */
[----:B------:R-:W-:Y:S05]  /*e690*/  EXIT ;  /* 0x000000000000794d */ /* 0x000fea0003800000 */
.L_x_2061:
[----:B------:R-:W-:Y:S01]  /*e6a0*/  UMOV UR4, 0xf0000000 ;  /* 0xf000000000047882 */ /* 0x000fe20000000000 */
[----:B------:R-:W-:Y:S01]  /*e6b0*/  UMOV UR5, 0x380fffff ;  /* 0x380fffff00057882 */ /* 0x000fe20000000000 */
[----:B------:R-:W0:Y:S01]  /*e6c0*/  F2F.F32.F64 R0, R4 ;  /* 0x0000000400007310 */ /* 0x000e220000301000 */
[----:B------:R-:W-:-:S14]  /*e6d0*/  DSETP.GEU.AND P0, PT, |R4|, UR4, PT ;  /* 0x0000000404007e2a */ /* 0x000fdc000bf0e200 */
[----:B0-----:R-:W-:-:S05]  /*e6e0*/  @!P0 FMUL R0, R0, 1.175494350822287508e-38 ;  /* 0x0080000000008820 */ /* 0x001fca0000400000 */
[----:B------:R-:W-:-:S05]  /*e6f0*/  F2FP.BF16.F32.PACK_AB R0, RZ, R0 ;  /* 0x00000000ff00723e */ /* 0x000fca00000010ff */
[----:B------:R-:W-:Y:S01]  /*e700*/  STG.E.U16 desc[UR36][R16.64], R0 ;  /* 0x0000000010007986 */ /* 0x000fe2000c101524 */
[----:B------:R-:W-:Y:S05]  /*e710*/  EXIT ;  /* 0x000000000000794d */ /* 0x000fea0003800000 */
.L_x_2070:
        /* <DEDUP_REMOVED lines=14> */
.L_x_7032:


//--------------------- .text._ZN2at6native27unrolled_elementwise_kernelIZZZNS0_16tanh_kernel_cudaERNS_18TensorIteratorBaseEENKUlvE0_clEvENKUlvE_clEvEUldE_St5arrayIPcLm2EELi4E23TrivialOffsetCalculatorILi1EjESB_NS0_6memory12LoadWithCastILi1EEENSC_13StoreWithCastILi1EEEEEviT_T0_T2_T3_T4_T5_ --------------------------
	.section	.text._ZN2at6native27unrolled_elementwise_kernelIZZZNS0_16tanh_kernel_cudaERNS_18TensorIteratorBaseEENKUlvE0_clEvENKUlvE_clEvEUldE_St5arrayIPcLm2EELi4E23TrivialOffsetCalculatorILi1EjESB_NS0_6memory12LoadWithCastILi1EEENSC_13StoreWithCastILi1EEEEEviT_T0_T2_T3_T4_T5_,"ax",@progbits
	.align	128
        .global         _ZN2at6native27unrolled_elementwise_kernelIZZZNS0_16tanh_kernel_cudaERNS_18TensorIteratorBaseEENKUlvE0_clEvENKUlvE_clEvEUldE_St5arrayIPcLm2EELi4E23TrivialOffsetCalculatorILi1EjESB_NS0_6memory12LoadWithCastILi1EEENSC_13StoreWithCastILi1EEEEEviT_T0_T2_T3_T4_T5_
        .type           _ZN2at6native27unrolled_elementwise_kernelIZZZNS0_16tanh_kernel_cudaERNS_18TensorIteratorBaseEENKUlvE0_clEvENKUlvE_clEvEUldE_St5arrayIPcLm2EELi4E23TrivialOffsetCalculatorILi1EjESB_NS0_6memory12LoadWithCastILi1EEENSC_13StoreWithCastILi1EEEEEviT_T0_T2_T3_T4_T5_,@function
        .size           _ZN2at6native27unrolled_elementwise_kernelIZZZNS0_16tanh_kernel_cudaERNS_18TensorIteratorBaseEENKUlvE0_clEvENKUlvE_clEvEUldE_St5arrayIPcLm2EELi4E23TrivialOffsetCalculatorILi1EjESB_NS0_6memory12LoadWithCastILi1EEENSC_13StoreWithCastILi1EEEEEviT_T0_T2_T3_T4_T5_,(.L_x_7033 - _ZN2at6native27unrolled_elementwise_kernelIZZZNS0_16tanh_kernel_cudaERNS_18TensorIteratorBaseEENKUlvE0_clEvENKUlvE_clEvEUldE_St5arrayIPcLm2EELi4E23TrivialOffsetCalculatorILi1EjESB_NS0_6memory12LoadWithCastILi1EEENSC_13StoreWithCastILi1EEEEEviT_T0_T2_T3_T4_T5_)
        .other          _ZN2at6native27unrolled_elementwise_kernelIZZZNS0_16tanh_kernel_cudaERNS_18TensorIteratorBaseEENKUlvE0_clEvENKUlvE_clEvEUldE_St5arrayIPcLm2EELi4E23TrivialOffsetCalculatorILi1EjESB_NS0_6memory12LoadWithCastILi1EEENSC_13StoreWithCastILi1EEEEEviT_T0_T2_T3_T4_T5_,@"STO_CUDA_ENTRY STV_DEFAULT"
_ZN2at6native27unrolled_elementwise_kernelIZZZNS0_16tanh_kernel_cudaERNS_18TensorIteratorBaseEENKUlvE0_clEvENKUlvE_clEvEUldE_St5arrayIPcLm2EELi4E23TrivialOffsetCalculatorILi1EjESB_NS0_6memory12LoadWithCastILi1EEENSC_13StoreWithCastILi1EEEEEviT_T0_T2_T3_T4_T5_:
.text._ZN2at6native27unrolled_elementwise_kernelIZZZNS0_16tanh_kernel_cudaERNS_18TensorIteratorBaseEENKUlvE0_clEvENKUlvE_clEvEUldE_St5arrayIPcLm2EELi4E23TrivialOffsetCalculatorILi1EjESB_NS0_6memory12LoadWithCastILi1EEENSC_13StoreWithCastILi1EEEEEviT_T0_T2_T3_T4_T5_:
[----:B------:R-:W0:Y:S01]  /*0000*/  LDC R1, c[0x0][0x37c] ;  /* 0x0000df00ff017b82 */ /* 0x000e220000000800 */
[----:B------:R-:W1:Y:S07]  /*0010*/  S2R R18, SR_CTAID.X ;  /* 0x0000000000127919 */ /* 0x000e6e0000002500 */
[----:B------:R-:W1:Y:S01]  /*0020*/  LDC R19, c[0x0][0x380] ;  /* 0x0000e000ff137b82 */ /* 0x000e620000000800 */
[----:B------:R-:W2:Y:S01]  /*0030*/  LDCU.64 UR36, c[0x0][0x358] ;  /* 0x00006b00ff2477ac */ /* 0x000ea20008000a00 */
[----:B------:R-:W-:Y:S01]  /*0040*/  BSSY.RECONVERGENT B7, `(.L_x_2071) ;  /* 0x00000fa000077945 */ /* 0x000fe20003800200 */
[----:B------:R-:W3:Y:S01]  /*0050*/  S2R R2, SR_TID.X ;  /* 0x0000000000027919 */ /* 0x000ee20000002100 */
[----:B------:R-:W-:Y:S01]  /*0060*/  CS2R R26, SRZ ;  /* 0x00000000001a7805 */ /* 0x000fe2000001ff00 */
        /* <DEDUP_REMOVED lines=24> */
[----:B--2---:R0:W1:Y:S01]  /*01f0*/  I2F.F64.S16 R26, R2 ;  /* 0x00000002001a7312 */ /* 0x0040620000101c00 */
[----:B------:R-:W-:Y:S05]  /*0200*/  BRA `(.L_x_2079) ;  /* 0x0000000c006c7947 */ /* 0x000fea0003800000 */
.L_x_2077:
[----:B------:R-:W2:Y:S02]  /*0210*/  LDG.E.U8 R2, desc[UR36][R2.64] ;  /* 0x0000002402027981 */ /* 0x000ea4000c1e1100 */
[----:B--2---:R0:W1:Y:S01]  /*0220*/  I2F.F64.U16 R26, R2 ;  /* 0x00000002001a7312 */ /* 0x0040620000101800 */
[----:B------:R-:W-:Y:S05]  /*0230*/  BRA `(.L_x_2079) ;  /* 0x0000000c00607947 */ /* 0x000fea0003800000 */
.L_x_2076:
        /* <DEDUP_REMOVED lines=9> */
.L_x_2081:
[----:B------:R-:W2:Y:S02]  /*02d0*/  LDG.E R2, desc[UR36][R2.64] ;  /* 0x0000002402027981 */ /* 0x000ea4000c1e1900 */
[----:B--2---:R1:W2:Y:S01]  /*02e0*/  I2F.F64 R26, R2 ;  /* 0x00000002001a7312 */ /* 0x0042a20000201c00 */
[----:B------:R-:W-:Y:S05]  /*02f0*/  BRA `(.L_x_2079) ;  /* 0x0000000c00307947 */ /* 0x000fea0003800000 */
.L_x_2080:
[----:B------:R-:W2:Y:S02]  /*0300*/  LDG.E.U16 R2, desc[UR36][R2.64] ;  /* 0x0000002402027981 */ /* 0x000ea4000c1e1500 */
[----:B--2---:R3:W4:Y:S01]  /*0310*/  I2F.F64.S16 R26, R2 ;  /* 0x00000002001a7312 */ /* 0x0047220000101c00 */
[----:B------:R-:W-:Y:S05]  /*0320*/  BRA `(.L_x_2079) ;  /* 0x0000000c00247947 */ /* 0x000fea0003800000 */
.L_x_2075:
        /* <DEDUP_REMOVED lines=10> */
.L_x_2083:
[----:B------:R-:W2:Y:S02]  /*03d0*/  LDG.E.U16 R0, desc[UR36][R2.64] ;  /* 0x0000002402007981 */ /* 0x000ea4000c1e1500 */
[----:B--2---:R-:W-:-:S05]  /*03e0*/  HADD2.F32 R0, -RZ, R0.H0_H0 ;  /* 0x20000000ff007230 */ /* 0x004fca0000004100 */
[----:B------:R-:W-:-:S04]  /*03f0*/  FMUL.FTZ R0, R0, 1 ;  /* 0x3f80000000007820 */ /* 0x000fc80000410000 */
[----:B------:R0:W1:Y:S01]  /*0400*/  F2F.F64.F32 R26, R0 ;  /* 0x00000000001a7310 */ /* 0x0000620000201800 */
[----:B------:R-:W-:Y:S05]  /*0410*/  BRA `(.L_x_2079) ;  /* 0x0000000800e87947 */ /* 0x000fea0003800000 */
.L_x_2082:
        /* <DEDUP_REMOVED lines=10> */
.L_x_2085:
[----:B------:R-:W2:Y:S02]  /*04c0*/  LDG.E.U16 R2, desc[UR36][R2.64] ;  /* 0x0000002402027981 */ /* 0x000ea4000c1e1500 */
[----:B--2---:R-:W-:-:S05]  /*04d0*/  HADD2.F32 R0, -RZ, R2.H0_H0 ;  /* 0x20000002ff007230 */ /* 0x004fca0000004100 */
[----:B------:R-:W-:-:S04]  /*04e0*/  FMUL.FTZ R0, R0, 1 ;  /* 0x3f80000000007820 */ /* 0x000fc80000410000 */
[----:B------:R0:W1:Y:S01]  /*04f0*/  F2F.F64.F32 R26, R0 ;  /* 0x00000000001a7310 */ /* 0x0000620000201800 */
[----:B------:R-:W-:Y:S05]  /*0500*/  BRA `(.L_x_2079) ;  /* 0x0000000800ac7947 */ /* 0x000fea0003800000 */
.L_x_2084:
[----:B------:R0:W5:Y:S01]  /*0510*/  LDG.E.64 R26, desc[UR36][R2.64] ;  /* 0x00000024021a7981 */ /* 0x000162000c1e1b00 */
[----:B------:R-:W-:Y:S05]  /*0520*/  BRA `(.L_x_2079) ;  /* 0x0000000800a47947 */ /* 0x000fea0003800000 */
.L_x_2074:
        /* <DEDUP_REMOVED lines=13> */
.L_x_2088:
[----:B------:R0:W5:Y:S01]  /*0600*/  LDG.E.64 R26, desc[UR36][R2.64] ;  /* 0x00000024021a7981 */ /* 0x000162000c1e1b00 */
[----:B------:R-:W-:Y:S05]  /*0610*/  BRA `(.L_x_2079) ;  /* 0x0000000800687947 */ /* 0x000fea0003800000 */
.L_x_2087:
        /* <DEDUP_REMOVED lines=23> */
[----:B------:R-:W-:-:S05]  /*0790*/  LOP3.LUT R5, R5, 0x80000000, R0, 0xf8, !PT ;  /* 0x8000000005057812 */ /* 0x000fca00078ef800 */
[----:B------:R-:W-:-:S04]  /*07a0*/  FMUL.FTZ R5, R5, 1 ;  /* 0x3f80000005057820 */ /* 0x000fc80000410000 */
[----:B------:R0:W1:Y:S01]  /*07b0*/  F2F.F64.F32 R26, R5 ;  /* 0x00000005001a7310 */ /* 0x0000620000201800 */
[----:B------:R-:W-:Y:S05]  /*07c0*/  BRA `(.L_x_2079) ;  /* 0x0000000400fc7947 */ /* 0x000fea0003800000 */
.L_x_2090:
        /* <DEDUP_REMOVED lines=14> */
.L_x_2089:
[----:B------:R-:W2:Y:S02]  /*08b0*/  LDG.E.U16 R0, desc[UR36][R2.64] ;  /* 0x0000002402007981 */ /* 0x000ea4000c1e1500 */
[----:B--2---:R-:W-:-:S04]  /*08c0*/  IMAD.U32 R0, R0, 0x10000, RZ ;  /* 0x0001000000007824 */ /* 0x004fc800078e00ff */
[----:B------:R-:W-:-:S04]  /*08d0*/  FMUL.FTZ R0, R0, 1 ;  /* 0x3f80000000007820 */ /* 0x000fc80000410000 */
[----:B------:R0:W1:Y:S01]  /*08e0*/  F2F.F64.F32 R26, R0 ;  /* 0x00000000001a7310 */ /* 0x0000620000201800 */
[----:B------:R-:W-:Y:S05]  /*08f0*/  BRA `(.L_x_2079) ;  /* 0x0000000400b07947 */ /* 0x000fea0003800000 */
.L_x_2086:
        /* <DEDUP_REMOVED lines=9> */
[----:B--2---:R0:W1:Y:S01]  /*0990*/  I2F.F64.U16 R26, R2 ;  /* 0x00000002001a7312 */ /* 0x0040620000101800 */
[----:B------:R-:W-:Y:S05]  /*09a0*/  BRA `(.L_x_2079) ;  /* 0x0000000400847947 */ /* 0x000fea0003800000 */
.L_x_2093:
        /* <DEDUP_REMOVED lines=21> */
.L_x_2095:
[----:B------:R-:W-:Y:S05]  /*0b00*/  BSYNC.RECONVERGENT B0 ;  /* 0x0000000000007941 */ /* 0x000fea0003800200 */
.L_x_2094:
[----:B------:R-:W-:Y:S01]  /*0b10*/  IMAD.SHL.U32 R0, R0, 0x100000, RZ ;  /* 0x0010000000007824 */ /* 0x000fe200078e00ff */
[----:B------:R-:W-:-:S04]  /*0b20*/  LEA R2, R2, 0x3b800000, 0x17 ;  /* 0x3b80000002027811 */ /* 0x000fc800078eb8ff */
[----:B------:R-:W-:-:S05]  /*0b30*/  LOP3.LUT R0, R2, R0, R7, 0xfe, !PT ;  /* 0x0000000002007212 */ /* 0x000fca00078efe07 */
[----:B------:R-:W-:-:S04]  /*0b40*/  FMUL.FTZ R0, R0, 1 ;  /* 0x3f80000000007820 */ /* 0x000fc80000410000 */
[----:B------:R0:W1:Y:S01]  /*0b50*/  F2F.F64.F32 R26, R0 ;  /* 0x00000000001a7310 */ /* 0x0000620000201800 */
[----:B------:R-:W-:Y:S05]  /*0b60*/  BRA `(.L_x_2079) ;  /* 0x0000000400147947 */ /* 0x000fea0003800000 */
.L_x_2092:
        /* <DEDUP_REMOVED lines=21> */
.L_x_2097:
[----:B------:R-:W-:Y:S05]  /*0cc0*/  BSYNC.RECONVERGENT B0 ;  /* 0x0000000000007941 */ /* 0x000fea0003800200 */
.L_x_2096:
[----:B------:R-:W-:Y:S01]  /*0cd0*/  IMAD.SHL.U32 R0, R0, 0x200000, RZ ;  /* 0x0020000000007824 */ /* 0x000fe200078e00ff */
[----:B------:R-:W-:-:S04]  /*0ce0*/  LEA R2, R2, 0x37800000, 0x17 ;  /* 0x3780000002027811 */ /* 0x000fc800078eb8ff */
[----:B------:R-:W-:-:S05]  /*0cf0*/  LOP3.LUT R0, R2, R0, R7, 0xfe, !PT ;  /* 0x0000000002007212 */ /* 0x000fca00078efe07 */
[----:B------:R-:W-:-:S04]  /*0d00*/  FMUL.FTZ R0, R0, 1 ;  /* 0x3f80000000007820 */ /* 0x000fc80000410000 */
[----:B------:R0:W1:Y:S01]  /*0d10*/  F2F.F64.F32 R26, R0 ;  /* 0x00000000001a7310 */ /* 0x0000620000201800 */
[----:B------:R-:W-:Y:S05]  /*0d20*/  BRA `(.L_x_2079) ;  /* 0x0000000000a47947 */ /* 0x000fea0003800000 */
.L_x_2091:
[----:B------:R-:W-:-:S09]  /*0d30*/  UISETP.NE.AND UP0, UPT, UR4, 0x1c, UPT ;  /* 0x0000001c0400788c */ /* 0x000fd2000bf05270 */
[----:B------:R-:W-:Y:S05]  /*0d40*/  BRA.U !UP0, `(.L_x_2098) ;  /* 0x0000000108947547 */ /* 0x000fea000b800000 */
[----:B------:R-:W-:-:S09]  /*0d50*/  UISETP.NE.AND UP0, UPT, UR4, 0x1d, UPT ;  /* 0x0000001d0400788c */ /* 0x000fd2000bf05270 */
[----:B------:R-:W-:Y:S05]  /*0d60*/  BRA.U !UP0, `(.L_x_2099) ;  /* 0x0000000108807547 */ /* 0x000fea000b800000 */
[----:B------:R-:W-:-:S09]  /*0d70*/  UISETP.NE.AND UP0, UPT, UR4, 0x2c, UPT ;  /* 0x0000002c0400788c */ /* 0x000fd2000bf05270 */
[----:B------:R-:W-:Y:S05]  /*0d80*/  BRA.U !UP0, `(.L_x_2100) ;  /* 0x0000000108487547 */ /* 0x000fea000b800000 */
.L_x_2078:
        /* <DEDUP_REMOVED lines=16> */
.L_x_2101:
[----:B------:R-:W-:Y:S01]  /*0e90*/  CS2R R26, SRZ ;  /* 0x00000000001a7805 */ /* 0x000fe2000001ff00 */
[----:B------:R-:W-:Y:S06]  /*0ea0*/  BRA `(.L_x_2079) ;  /* 0x0000000000447947 */ /* 0x000fec0003800000 */
.L_x_2100:
[----:B------:R-:W2:Y:S01]  /*0eb0*/  LDG.E.U8 R0, desc[UR36][R2.64] ;  /* 0x0000002402007981 */ /* 0x000ea2000c1e1100 */
[----:B------:R-:W-:Y:S02]  /*0ec0*/  IMAD.MOV.U32 R26, RZ, RZ, 0x0 ;  /* 0x00000000ff1a7424 */ /* 0x000fe400078e00ff */
[----:B------:R-:W-:Y:S01]  /*0ed0*/  IMAD.MOV.U32 R27, RZ, RZ, 0x38000000 ;  /* 0x38000000ff1b7424 */ /* 0x000fe200078e00ff */
[----:B--2---:R-:W-:-:S13]  /*0ee0*/  ISETP.NE.AND P0, PT, R0, RZ, PT ;  /* 0x000000ff0000720c */ /* 0x004fda0003f05270 */
[----:B------:R-:W-:Y:S05]  /*0ef0*/  @!P0 BRA `(.L_x_2079) ;  /* 0x0000000000308947 */ /* 0x000fea0003800000 */
[----:B------:R-:W-:-:S13]  /*0f00*/  ISETP.NE.AND P0, PT, R0, 0xff, PT ;  /* 0x000000ff0000780c */ /* 0x000fda0003f05270 */
[----:B------:R-:W-:Y:S02]  /*0f10*/  @P0 IMAD.SHL.U32 R0, R0, 0x800000, RZ ;  /* 0x0080000000000824 */ /* 0x000fe400078e00ff */
[----:B------:R-:W-:Y:S02]  /*0f20*/  @!P0 IMAD.MOV.U32 R26, RZ, RZ, 0x20000000 ;  /* 0x20000000ff1a8424 */ /* 0x000fe400078e00ff */
[----:B------:R-:W-:Y:S02]  /*0f30*/  @!P0 IMAD.MOV.U32 R27, RZ, RZ, 0x7ff80000 ;  /* 0x7ff80000ff1b8424 */ /* 0x000fe400078e00ff */
[----:B------:R-:W-:-:S04]  /*0f40*/  @P0 FMUL.FTZ R0, R0, 1 ;  /* 0x3f80000000000820 */ /* 0x000fc80000410000 */
[----:B------:R0:W1:Y:S01]  /*0f50*/  @P0 F2F.F64.F32 R26, R0 ;  /* 0x00000000001a0310 */ /* 0x0000620000201800 */
[----:B------:R-:W-:Y:S05]  /*0f60*/  BRA `(.L_x_2079) ;  /* 0x0000000000147947 */ /* 0x000fea0003800000 */
.L_x_2099:
[----:B------:R-:W2:Y:S02]  /*0f70*/  LDG.E.64 R26, desc[UR36][R2.64] ;  /* 0x00000024021a7981 */ /* 0x000ea4000c1e1b00 */
[----:B--2---:R-:W0:Y:S01]  /*0f80*/  I2F.F64.U64 R26, R26 ;  /* 0x0000001a001a7312 */ /* 0x004e220000301800 */
[----:B------:R-:W-:Y:S05]  /*0f90*/  BRA `(.L_x_2079) ;  /* 0x0000000000087947 */ /* 0x000fea0003800000 */
.L_x_2098:
[----:B------:R-:W2:Y:S02]  /*0fa0*/  LDG.E R2, desc[UR36][R2.64] ;  /* 0x0000002402027981 */ /* 0x000ea4000c1e1900 */
[----:B--2---:R0:W1:Y:S02]  /*0fb0*/  I2F.F64.U32 R26, R2 ;  /* 0x00000002001a7312 */ /* 0x0040640000201800 */
.L_x_2079:
[----:B------:R-:W-:Y:S05]  /*0fc0*/  BSYNC.RECONVERGENT B6 ;  /* 0x0000000000067941 */ /* 0x000fea0003800200 */
.L_x_2073:
[----:B01-3--:R-:W-:-:S07]  /*0fd0*/  VIADD R2, R23, 0x80 ;  /* 0x0000008017027836 */ /* 0x00bfce0000000000 */
.L_x_2072:
[----:B------:R-:W-:Y:S05]  /*0fe0*/  BSYNC.RECONVERGENT B7 ;  /* 0x0000000000077941 */ /* 0x000fea0003800200 */
.L_x_2071:
[----:B------:R-:W-:Y:S01]  /*0ff0*/  ISETP.GE.AND P0, PT, R2, R19, PT ;  /* 0x000000130200720c */ /* 0x000fe20003f06270 */
[----:B------:R-:W-:Y:S01]  /*1000*/  BSSY.RECONVERGENT B7, `(.L_x_2102) ;  /* 0x00000f6000077945 */ /* 0x000fe20003800200 */
[----:B------:R-:W-:-:S11]  /*1010*/  CS2R R28, SRZ ;  /* 0x00000000001c7805 */ /* 0x000fd6000001ff00 */
[----:B------:R-:W-:Y:S05]  /*1020*/  @P0 BRA `(.L_x_2103) ;  /* 0x0000000c00cc0947 */ /* 0x000fea0003800000 */
        /* <DEDUP_REMOVED lines=18> */
[----:B------:R-:W3:Y:S02]  /*1150*/  LDG.E.S8 R4, desc[UR36][R4.64] ;  /* 0x0000002404047981 */ /* 0x000ee4000c1e1300 */
[----:B---3--:R0:W1:Y:S01]  /*1160*/  I2F.F64.S16 R28, R4 ;  /* 0x00000004001c7312 */ /* 0x0080620000101c00 */
[----:B------:R-:W-:Y:S05]  /*1170*/  BRA `(.L_x_2110) ;  /* 0x0000000c00707947 */ /* 0x000fea0003800000 */
.L_x_2108:
[----:B------:R-:W3:Y:S02]  /*1180*/  LDG.E.U8 R4, desc[UR36][R4.64] ;  /* 0x0000002404047981 */ /* 0x000ee4000c1e1100 */
[----:B---3--:R0:W1:Y:S01]  /*1190*/  I2F.F64.U16 R28, R4 ;  /* 0x00000004001c7312 */ /* 0x0080620000101800 */
[----:B------:R-:W-:Y:S05]  /*11a0*/  BRA `(.L_x_2110) ;  /* 0x0000000c00647947 */ /* 0x000fea0003800000 */
.L_x_2107:
[----:B------:R-:W-:-:S09]  /*11b0*/  UISETP.NE.AND UP0, UPT, UR4, 0x2, UPT ;  /* 0x000000020400788c */ /* 0x000fd2000bf05270 */
[----:B------:R-:W-:Y:S05]  /*11c0*/  BRA.U !UP0, `(.L_x_2111) ;  /* 0x0000000108287547 */ /* 0x000fea000b800000 */
[----:B------:R-:W-:-:S09]  /*11d0*/  UISETP.NE.AND UP0, UPT, UR4, 0x3, UPT ;  /* 0x000000030400788c */ /* 0x000fd2000bf05270 */
[----:B------:R-:W-:Y:S05]  /*11e0*/  BRA.U !UP0, `(.L_x_2112) ;  /* 0x0000000108147547 */ /* 0x000fea000b800000 */
[----:B------:R-:W-:-:S09]  /*11f0*/  UISETP.NE.AND UP0, UPT, UR4, 0x4, UPT ;  /* 0x000000040400788c */ /* 0x000fd2000bf05270 */
[----:B------:R-:W-:Y:S05]  /*1200*/  BRA.U UP0, `(.L_x_2109) ;  /* 0x0000000900f07547 */ /* 0x000fea000b800000 */
[----:B------:R-:W3:Y:S02]  /*1210*/  LDG.E.64 R28, desc[UR36][R4.64] ;  /* 0x00000024041c7981 */ /* 0x000ee4000c1e1b00 */
[----:B---3--:R-:W0:Y:S01]  /*1220*/  I2F.F64.S64 R28, R28 ;  /* 0x0000001c001c7312 */ /* 0x008e220000301c00 */
[----:B------:R-:W-:Y:S05]  /*1230*/  BRA `(.L_x_2110) ;  /* 0x0000000c00407947 */ /* 0x000fea0003800000 */
.L_x_2112:
[----:B------:R-:W3:Y:S02]  /*1240*/  LDG.E R4, desc[UR36][R4.64] ;  /* 0x0000002404047981 */ /* 0x000ee4000c1e1900 */
[----:B---3--:R0:W1:Y:S01]  /*1250*/  I2F.F64 R28, R4 ;  /* 0x00000004001c7312 */ /* 0x0080620000201c00 */
[----:B------:R-:W-:Y:S05]  /*1260*/  BRA `(.L_x_2110) ;  /* 0x0000000c00347947 */ /* 0x000fea0003800000 */
.L_x_2111:
[----:B------:R-:W3:Y:S02]  /*1270*/  LDG.E.U16 R4, desc[UR36][R4.64] ;  /* 0x0000002404047981 */ /* 0x000ee4000c1e1500 */
[----:B---3--:R0:W1:Y:S01]  /*1280*/  I2F.F64.S16 R28, R4 ;  /* 0x00000004001c7312 */ /* 0x0080620000101c00 */
[----:B------:R-:W-:Y:S05]  /*1290*/  BRA `(.L_x_2110) ;  /* 0x0000000c00287947 */ /* 0x000fea0003800000 */
.L_x_2106:
[----:B------:R-:W-:-:S09]  /*12a0*/  UISETP.GT.AND UP0, UPT, UR4, 0x6, UPT ;  /* 0x000000060400788c */ /* 0x000fd2000bf04270 */
[----:B------:R-:W-:Y:S05]  /*12b0*/  BRA.U UP0, `(.L_x_2113) ;  /* 0x0000000100347547 */ /* 0x000fea000b800000 */
[----:B------:R-:W-:-:S09]  /*12c0*/  UISETP.NE.AND UP0, UPT, UR4, 0x5, UPT ;  /* 0x000000050400788c */ /* 0x000fd2000bf05270 */
[----:B------:R-:W-:Y:S05]  /*12d0*/  BRA.U !UP0, `(.L_x_2114) ;  /* 0x0000000108187547 */ /* 0x000fea000b800000 */
[----:B------:R-:W-:-:S09]  /*12e0*/  UISETP.NE.AND UP0, UPT, UR4, 0x6, UPT ;  /* 0x000000060400788c */ /* 0x000fd2000bf05270 */
[----:B------:R-:W-:Y:S05]  /*12f0*/  BRA.U UP0, `(.L_x_2109) ;  /* 0x0000000900b47547 */ /* 0x000fea000b800000 */
[----:B------:R-:W3:Y:S02]  /*1300*/  LDG.E R28, desc[UR36][R4.64] ;  /* 0x00000024041c7981 */ /* 0x000ee4000c1e1900 */
[----:B---3--:R-:W-:-:S06]  /*1310*/  FMUL.FTZ R28, R28, 1 ;  /* 0x3f8000001c1c7820 */ /* 0x008fcc0000410000 */
[----:B------:R-:W3:Y:S01]  /*1320*/  F2F.F64.F32 R28, R28 ;  /* 0x0000001c001c7310 */ /* 0x000ee20000201800 */
[----:B------:R-:W-:Y:S05]  /*1330*/  BRA `(.L_x_2110) ;  /* 0x0000000c00007947 */ /* 0x000fea0003800000 */
.L_x_2114:
[----:B------:R-:W3:Y:S02]  /*1340*/  LDG.E.U16 R0, desc[UR36][R4.64] ;  /* 0x0000002404007981 */ /* 0x000ee4000c1e1500 */
[----:B---3--:R-:W-:-:S05]  /*1350*/  HADD2.F32 R0, -RZ, R0.H0_H0 ;  /* 0x20000000ff007230 */ /* 0x008fca0000004100 */
[----:B------:R-:W-:-:S04]  /*1360*/  FMUL.FTZ R0, R0, 1 ;  /* 0x3f80000000007820 */ /* 0x000fc80000410000 */
[----:B------:R0:W1:Y:S01]  /*1370*/  F2F.F64.F32 R28, R0 ;  /* 0x00000000001c7310 */ /* 0x0000620000201800 */
[----:B------:R-:W-:Y:S05]  /*1380*/  BRA `(.L_x_2110) ;  /* 0x0000000800ec7947 */ /* 0x000fea0003800000 */
.L_x_2113:
[----:B------:R-:W-:-:S09]  /*1390*/  UISETP.NE.AND UP0, UPT, UR4, 0x7, UPT ;  /* 0x000000070400788c */ /* 0x000fd2000bf05270 */
[----:B------:R-:W-:Y:S05]  /*13a0*/  BRA.U !UP0, `(.L_x_2115) ;  /* 0x0000000108347547 */ /* 0x000fea000b800000 */
[----:B------:R-:W-:-:S09]  /*13b0*/  UISETP.NE.AND UP0, UPT, UR4, 0x8, UPT ;  /* 0x000000080400788c */ /* 0x000fd2000bf05270 */
[----:B------:R-:W-:Y:S05]  /*13c0*/  BRA.U !UP0, `(.L_x_2116) ;  /* 0x0000000108187547 */ /* 0x000fea000b800000 */
[----:B------:R-:W-:-:S09]  /*13d0*/  UISETP.NE.AND UP0, UPT, UR4, 0x9, UPT ;  /* 0x000000090400788c */ /* 0x000fd2000bf05270 */
[----:B------:R-:W-:Y:S05]  /*13e0*/  BRA.U UP0, `(.L_x_2109) ;  /* 0x0000000900787547 */ /* 0x000fea000b800000 */
[----:B------:R-:W3:Y:S02]  /*13f0*/  LDG.E R4, desc[UR36][R4.64] ;  /* 0x0000002404047981 */ /* 0x000ee4000c1e1900 */
[----:B---3--:R-:W-:-:S06]  /*1400*/  FMUL.FTZ R28, R4, 1 ;  /* 0x3f800000041c7820 */ /* 0x008fcc0000410000 */
[----:B------:R-:W0:Y:S01]  /*1410*/  F2F.F64.F32 R28, R28 ;  /* 0x0000001c001c7310 */ /* 0x000e220000201800 */
[----:B------:R-:W-:Y:S05]  /*1420*/  BRA `(.L_x_2110) ;  /* 0x0000000800c47947 */ /* 0x000fea0003800000 */
.L_x_2116:
[----:B------:R-:W3:Y:S02]  /*1430*/  LDG.E.U16 R4, desc[UR36][R4.64] ;  /* 0x0000002404047981 */ /* 0x000ee4000c1e1500 */
[----:B---3--:R-:W-:-:S05]  /*1440*/  HADD2.F32 R0, -RZ, R4.H0_H0 ;  /* 0x20000004ff007230 */ /* 0x008fca0000004100 */
[----:B------:R-:W-:-:S04]  /*1450*/  FMUL.FTZ R0, R0, 1 ;  /* 0x3f80000000007820 */ /* 0x000fc80000410000 */
[----:B------:R0:W1:Y:S01]  /*1460*/  F2F.F64.F32 R28, R0 ;  /* 0x00000000001c7310 */ /* 0x0000620000201800 */
[----:B------:R-:W-:Y:S05]  /*1470*/  BRA `(.L_x_2110) ;  /* 0x0000000800b07947 */ /* 0x000fea0003800000 */
.L_x_2115:
[----:B------:R0:W5:Y:S01]  /*1480*/  LDG.E.64 R28, desc[UR36][R4.64] ;  /* 0x00000024041c7981 */ /* 0x000162000c1e1b00 */
[----:B------:R-:W-:Y:S05]  /*1490*/  BRA `(.L_x_2110) ;  /* 0x0000000800a87947 */ /* 0x000fea0003800000 */
.L_x_2105:
        /* <DEDUP_REMOVED lines=8> */
[----:B------:R-:W3:Y:S01]  /*1520*/  LDG.E.U8 R4, desc[UR36][R4.64] ;  /* 0x0000002404047981 */ /* 0x000ee2000c1e1100 */
[----:B------:R-:W-:Y:S01]  /*1530*/  IMAD.MOV.U32 R28, RZ, RZ, RZ ;  /* 0x000000ffff1c7224 */ /* 0x000fe200078e00ff */
[----:B---3--:R-:W-:-:S04]  /*1540*/  ISETP.NE.AND P0, PT, R4, RZ, PT ;  /* 0x000000ff0400720c */ /* 0x008fc80003f05270 */
[----:B------:R-:W-:Y:S01]  /*1550*/  FSEL R29, RZ, 1.875, !P0 ;  /* 0x3ff00000ff1d7808 */ /* 0x000fe20004000000 */
[----:B------:R-:W-:Y:S08]  /*1560*/  BRA `(.L_x_2110) ;  /* 0x0000000800747947 */ /* 0x000ff00003800000 */
.L_x_2119:
[----:B------:R0:W5:Y:S01]  /*1570*/  LDG.E.64 R28, desc[UR36][R4.64] ;  /* 0x00000024041c7981 */ /* 0x000162000c1e1b00 */
[----:B------:R-:W-:Y:S05]  /*1580*/  BRA `(.L_x_2110) ;  /* 0x00000008006c7947 */ /* 0x000fea0003800000 */
.L_x_2118:
[----:B------:R-:W-:-:S09]  /*1590*/  UISETP.NE.AND UP0, UPT, UR4, 0xf, UPT ;  /* 0x0000000f0400788c */ /* 0x000fd2000bf05270 */
[----:B------:R-:W-:Y:S05]  /*15a0*/  BRA.U !UP0, `(.L_x_2120) ;  /* 0x0000000108a07547 */ /* 0x000fea000b800000 */
[----:B------:R-:W-:-:S09]  /*15b0*/  UISETP.NE.AND UP0, UPT, UR4, 0x17, UPT ;  /* 0x000000170400788c */ /* 0x000fd2000bf05270 */
[----:B------:R-:W-:Y:S05]  /*15c0*/  BRA.U !UP0, `(.L_x_2121) ;  /* 0x00000001085c7547 */ /* 0x000fea000b800000 */
[----:B------:R-:W-:-:S09]  /*15d0*/  UISETP.NE.AND UP0, UPT, UR4, 0x18, UPT ;  /* 0x000000180400788c */ /* 0x000fd2000bf05270 */
[----:B------:R-:W-:Y:S05]  /*15e0*/  BRA.U UP0, `(.L_x_2109) ;  /* 0x0000000500f87547 */ /* 0x000fea000b800000 */
[----:B------:R-:W3:Y:S01]  /*15f0*/  LDG.E.U8 R0, desc[UR36][R4.64] ;  /* 0x0000002404007981 */ /* 0x000ee2000c1e1100 */
[----:B------:R-:W-:Y:S02]  /*1600*/  IMAD.MOV.U32 R7, RZ, RZ, 0x1f ;  /* 0x0000001fff077424 */ /* 0x000fe400078e00ff */
[----:B---3--:R-:W-:-:S05]  /*1610*/  IMAD.SHL.U32 R0, R0, 0x1000000, RZ ;  /* 0x0100000000007824 */ /* 0x008fca00078e00ff */
        /* <DEDUP_REMOVED lines=18> */
.L_x_2121:
[----:B------:R-:W3:Y:S02]  /*1740*/  LDG.E.U8 R4, desc[UR36][R4.64] ;  /* 0x0000002404047981 */ /* 0x000ee4000c1e1100 */
[C---:B---3--:R-:W-:Y:S02]  /*1750*/  IMAD.SHL.U32 R0, R4.reuse, 0x2000000, RZ ;  /* 0x0200000004007824 */ /* 0x048fe400078e00ff */
        /* <DEDUP_REMOVED lines=9> */
[----:B------:R-:W-:-:S05]  /*17f0*/  LOP3.LUT R0, R0, 0x80000000, R3, 0xf8, !PT ;  /* 0x8000000000007812 */ /* 0x000fca00078ef803 */
[----:B------:R-:W-:-:S04]  /*1800*/  FMUL.FTZ R0, R0, 1 ;  /* 0x3f80000000007820 */ /* 0x000fc80000410000 */
[----:B------:R0:W1:Y:S01]  /*1810*/  F2F.F64.F32 R28, R0 ;  /* 0x00000000001c7310 */ /* 0x0000620000201800 */
[----:B------:R-:W-:Y:S05]  /*1820*/  BRA `(.L_x_2110) ;  /* 0x0000000400c47947 */ /* 0x000fea0003800000 */
.L_x_2120:
[----:B------:R-:W3:Y:S02]  /*1830*/  LDG.E.U16 R0, desc[UR36][R4.64] ;  /* 0x0000002404007981 */ /* 0x000ee4000c1e1500 */
[----:B---3--:R-:W-:-:S04]  /*1840*/  IMAD.U32 R0, R0, 0x10000, RZ ;  /* 0x0001000000007824 */ /* 0x008fc800078e00ff */
[----:B------:R-:W-:-:S04]  /*1850*/  FMUL.FTZ R0, R0, 1 ;  /* 0x3f80000000007820 */ /* 0x000fc80000410000 */
[----:B------:R0:W1:Y:S01]  /*1860*/  F2F.F64.F32 R28, R0 ;  /* 0x00000000001c7310 */ /* 0x0000620000201800 */
[----:B------:R-:W-:Y:S05]  /*1870*/  BRA `(.L_x_2110) ;  /* 0x0000000400b07947 */ /* 0x000fea0003800000 */
.L_x_2117:
        /* <DEDUP_REMOVED lines=8> */
[----:B------:R-:W3:Y:S02]  /*1900*/  LDG.E.U16 R4, desc[UR36][R4.64] ;  /* 0x0000002404047981 */ /* 0x000ee4000c1e1500 */
[----:B---3--:R0:W1:Y:S01]  /*1910*/  I2F.F64.U16 R28, R4 ;  /* 0x00000004001c7312 */ /* 0x0080620000101800 */
[----:B------:R-:W-:Y:S05]  /*1920*/  BRA `(.L_x_2110) ;  /* 0x0000000400847947 */ /* 0x000fea0003800000 */
.L_x_2124:
[----:B------:R-:W3:Y:S01]  /*1930*/  LDG.E.U8 R4, desc[UR36][R4.64] ;  /* 0x0000002404047981 */ /* 0x000ee2000c1e1100 */
[----:B------:R-:W-:Y:S02]  /*1940*/  CS2R R28, SRZ ;  /* 0x00000000001c7805 */ /* 0x000fe4000001ff00 */
[----:B---3--:R-:W-:-:S13]  /*1950*/  ISETP.NE.AND P0, PT, R4, RZ, PT ;  /* 0x000000ff0400720c */ /* 0x008fda0003f05270 */
        /* <DEDUP_REMOVED lines=18> */
.L_x_2126:
[----:B------:R-:W-:Y:S05]  /*1a80*/  BSYNC.RECONVERGENT B0 ;  /* 0x0000000000007941 */ /* 0x000fea0003800200 */
.L_x_2125:
[----:B------:R-:W-:Y:S01]  /*1a90*/  IMAD.SHL.U32 R0, R0, 0x100000, RZ ;  /* 0x0010000000007824 */ /* 0x000fe200078e00ff */
[----:B------:R-:W-:-:S04]  /*1aa0*/  LEA R3, R3, 0x3b800000, 0x17 ;  /* 0x3b80000003037811 */ /* 0x000fc800078eb8ff */
[----:B------:R-:W-:-:S05]  /*1ab0*/  LOP3.LUT R0, R3, R0, R7, 0xfe, !PT ;  /* 0x0000000003007212 */ /* 0x000fca00078efe07 */
[----:B------:R-:W-:-:S04]  /*1ac0*/  FMUL.FTZ R0, R0, 1 ;  /* 0x3f80000000007820 */ /* 0x000fc80000410000 */
[----:B------:R0:W1:Y:S01]  /*1ad0*/  F2F.F64.F32 R28, R0 ;  /* 0x00000000001c7310 */ /* 0x0000620000201800 */
[----:B------:R-:W-:Y:S05]  /*1ae0*/  BRA `(.L_x_2110) ;  /* 0x0000000400147947 */ /* 0x000fea0003800000 */
.L_x_2123:
        /* <DEDUP_REMOVED lines=21> */
.L_x_2128:
[----:B------:R-:W-:Y:S05]  /*1c40*/  BSYNC.RECONVERGENT B0 ;  /* 0x0000000000007941 */ /* 0x000fea0003800200 */
.L_x_2127:
[----:B------:R-:W-:Y:S01]  /*1c50*/  IMAD.SHL.U32 R0, R0, 0x200000, RZ ;  /* 0x0020000000007824 */ /* 0x000fe200078e00ff */
[----:B------:R-:W-:-:S04]  /*1c60*/  LEA R3, R3, 0x37800000, 0x17 ;  /* 0x3780000003037811 */ /* 0x000fc800078eb8ff */
[----:B------:R-:W-:-:S05]  /*1c70*/  LOP3.LUT R0, R3, R0, R7, 0xfe, !PT ;  /* 0x0000000003007212 */ /* 0x000fca00078efe07 */
[----:B------:R-:W-:-:S04]  /*1c80*/  FMUL.FTZ R0, R0, 1 ;  /* 0x3f80000000007820 */ /* 0x000fc80000410000 */
[----:B------:R0:W1:Y:S01]  /*1c90*/  F2F.F64.F32 R28, R0 ;  /* 0x00000000001c7310 */ /* 0x0000620000201800 */
[----:B------:R-:W-:Y:S05]  /*1ca0*/  BRA `(.L_x_2110) ;  /* 0x0000000000a47947 */ /* 0x000fea0003800000 */
.L_x_2122:
        /* <DEDUP_REMOVED lines=8> */
[----:B------:R-:W-:Y:S01]  /*1d30*/  IMAD.MOV.U32 R29, RZ, RZ, 0x38000000 ;  /* 0x38000000ff1d7424 */ /* 0x000fe200078e00ff */
[----:B---3--:R-:W-:-:S13]  /*1d40*/  ISETP.NE.AND P0, PT, R0, RZ, PT ;  /* 0x000000ff0000720c */ /* 0x008fda0003f05270 */
        /* <DEDUP_REMOVED lines=8> */
.L_x_2109:
[----:B------:R-:W-:Y:S01]  /*1dd0*/  MOV R14, 0x0 ;  /* 0x00000000000e7802 */ /* 0x000fe20000000f00 */
[----:B------:R-:W0:Y:S01]  /*1de0*/  LDCU.64 UR4, c[0x4][0x158] ;  /* 0x01002b00ff0477ac */ /* 0x000e220008000a00 */
[----:B------:R-:W-:Y:S02]  /*1df0*/  IMAD.MOV.U32 R8, RZ, RZ, 0x4e ;  /* 0x0000004eff087424 */ /* 0x000fe400078e00ff */
[----:B------:R-:W-:Y:S01]  /*1e00*/  IMAD.MOV.U32 R12, RZ, RZ, 0x1 ;  /* 0x00000001ff0c7424 */ /* 0x000fe200078e00ff */
[----:B------:R-:W1:Y:S01]  /*1e10*/  LDCU.64 UR6, c[0x4][0x160] ;  /* 0x01002c00ff0677ac */ /* 0x000e620008000a00 */
[----:B------:R-:W3:Y:S01]  /*1e20*/  LDC.64 R14, c[0x4][R14] ;  /* 0x010000000e0e7b82 */ /* 0x000ee20000000a00 */
[----:B------:R-:W-:Y:S01]  /*1e30*/  IMAD.MOV.U32 R13, RZ, RZ, RZ ;  /* 0x000000ffff0d7224 */ /* 0x000fe200078e00ff */
[----:B------:R-:W2:Y:S01]  /*1e40*/  LDCU.64 UR8, c[0x4][0x38] ;  /* 0x01000700ff0877ac */ /* 0x000ea20008000a00 */
[----:B0-----:R-:W-:Y:S02]  /*1e50*/  IMAD.U32 R4, RZ, RZ, UR4 ;  /* 0x00000004ff047e24 */ /* 0x001fe4000f8e00ff */
[----:B------:R-:W-:-:S02]  /*1e60*/  IMAD.U32 R5, RZ, RZ, UR5 ;  /* 0x00000005ff057e24 */ /* 0x000fc4000f8e00ff */
[----:B-1----:R-:W-:Y:S02]  /*1e70*/  IMAD.U32 R6, RZ, RZ, UR6 ;  /* 0x00000006ff067e24 */ /* 0x002fe4000f8e00ff */
[----:B------:R-:W-:Y:S02]  /*1e80*/  IMAD.U32 R7, RZ, RZ, UR7 ;  /* 0x00000007ff077e24 */ /* 0x000fe4000f8e00ff */
[----:B--2---:R-:W-:Y:S02]  /*1e90*/  IMAD.U32 R10, RZ, RZ, UR8 ;  /* 0x00000008ff0a7e24 */ /* 0x004fe4000f8e00ff */
[----:B------:R-:W-:-:S07]  /*1ea0*/  IMAD.U32 R11, RZ, RZ, UR9 ;  /* 0x00000009ff0b7e24 */ /* 0x000fce000f8e00ff */
[----:B------:R-:W-:-:S07]  /*1eb0*/  LEPC R20, `(.L_x_2131) ;  /* 0x000000001014794e */ /* 0x000fce0000000000 */
[----:B---345:R-:W-:Y:S05]  /*1ec0*/  CALL.ABS.NOINC R14 ;  /* 0x000000000e007343 */ /* 0x038fea0003c00000 */
.L_x_2131:
[----:B------:R-:W-:Y:S01]  /*1ed0*/  CS2R R28, SRZ ;  /* 0x00000000001c7805 */ /* 0x000fe2000001ff00 */
[----:B------:R-:W-:Y:S06]  /*1ee0*/  BRA `(.L_x_2110) ;  /* 0x0000000000147947 */ /* 0x000fec0003800000 */
.L_x_2130:
[----:B------:R-:W3:Y:S02]  /*1ef0*/  LDG.E.64 R28, desc[UR36][R4.64] ;  /* 0x00000024041c7981 */ /* 0x000ee4000c1e1b00 */
[----:B---3--:R-:W0:Y:S01]  /*1f00*/  I2F.F64.U64 R28, R28 ;  /* 0x0000001c001c7312 */ /* 0x008e220000301800 */
[----:B------:R-:W-:Y:S05]  /*1f10*/  BRA `(.L_x_2110) ;  /* 0x0000000000087947 */ /* 0x000fea0003800000 */
.L_x_2129:
[----:B------:R-:W3:Y:S02]  /*1f20*/  LDG.E R4, desc[UR36][R4.64] ;  /* 0x0000002404047981 */ /* 0x000ee4000c1e1900 */
[----:B---3--:R0:W1:Y:S02]  /*1f30*/  I2F.F64.U32 R28, R4 ;  /* 0x00000004001c7312 */ /* 0x0080640000201800 */
.L_x_2110:
[----:B------:R-:W-:Y:S05]  /*1f40*/  BSYNC.RECONVERGENT B6 ;  /* 0x0000000000067941 */ /* 0x000fea0003800200 */
.L_x_2104:
[----:B------:R-:W-:-:S07]  /*1f50*/  VIADD R2, R2, 0x80 ;  /* 0x0000008002027836 */ /* 0x000fce0000000000 */
.L_x_2103:
[----:B------:R-:W-:Y:S05]  /*1f60*/  BSYNC.RECONVERGENT B7 ;  /* 0x0000000000077941 */ /* 0x000fea0003800200 */
.L_x_2102:
[----:B------:R-:W-:Y:S01]  /*1f70*/  ISETP.GE.AND P0, PT, R2, R19, PT ;  /* 0x000000130200720c */ /* 0x000fe20003f06270 */
[----:B------:R-:W-:Y:S01]  /*1f80*/  BSSY.RECONVERGENT B7, `(.L_x_2132) ;  /* 0x00000f6000077945 */ /* 0x000fe20003800200 */
[----:B------:R-:W-:-:S11]  /*1f90*/  CS2R R24, SRZ ;  /* 0x0000000000187805 */ /* 0x000fd6000001ff00 */
[----:B------:R-:W-:Y:S05]  /*1fa0*/  @P0 BRA `(.L_x_2133) ;  /* 0x0000000c00cc0947 */ /* 0x000fea0003800000 */
[----:B0-----:R-:W0:Y:S01]  /*1fb0*/  LDC.64 R4, c[0x0][0x390] ;  /* 0x0000e400ff047b82 */ /* 0x001e220000000a00 */
        /* <DEDUP_REMOVED lines=20> */
.L_x_2138:
[----:B------:R-:W2:Y:S02]  /*2100*/  LDG.E.U8 R4, desc[UR36][R4.64] ;  /* 0x0000002404047981 */ /* 0x000ea4000c1e1100 */
[----:B--2---:R0:W1:Y:S01]  /*2110*/  I2F.F64.U16 R24, R4 ;  /* 0x0000000400187312 */ /* 0x0040620000101800 */
[----:B------:R-:W-:Y:S05]  /*2120*/  BRA `(.L_x_2140) ;  /* 0x0000000c00647947 */ /* 0x000fea0003800000 */
.L_x_2137:
        /* <DEDUP_REMOVED lines=9> */
.L_x_2142:
[----:B------:R-:W2:Y:S02]  /*21c0*/  LDG.E R4, desc[UR36][R4.64] ;  /* 0x0000002404047981 */ /* 0x000ea4000c1e1900 */
[----:B--2---:R1:W2:Y:S01]  /*21d0*/  I2F.F64 R24, R4 ;  /* 0x0000000400187312 */ /* 0x0042a20000201c00 */
[----:B------:R-:W-:Y:S05]  /*21e0*/  BRA `(.L_x_2140) ;  /* 0x0000000c00347947 */ /* 0x000fea0003800000 */
.L_x_2141:
[----:B------:R-:W2:Y:S02]  /*21f0*/  LDG.E.U16 R4, desc[UR36][R4.64] ;  /* 0x0000002404047981 */ /* 0x000ea4000c1e1500 */
[----:B--2---:R0:W1:Y:S01]  /*2200*/  I2F.F64.S16 R24, R4 ;  /* 0x0000000400187312 */ /* 0x0040620000101c00 */
[----:B------:R-:W-:Y:S05]  /*2210*/  BRA `(.L_x_2140) ;  /* 0x0000000c00287947 */ /* 0x000fea0003800000 */
.L_x_2136:
        /* <DEDUP_REMOVED lines=10> */
.L_x_2144:
[----:B------:R-:W2:Y:S02]  /*22c0*/  LDG.E.U16 R0, desc[UR36][R4.64] ;  /* 0x0000002404007981 */ /* 0x000ea4000c1e1500 */
[----:B--2---:R-:W-:-:S05]  /*22d0*/  HADD2.F32 R0, -RZ, R0.H0_H0 ;  /* 0x20000000ff007230 */ /* 0x004fca0000004100 */
[----:B------:R-:W-:-:S04]  /*22e0*/  FMUL.FTZ R0, R0, 1 ;  /* 0x3f80000000007820 */ /* 0x000fc80000410000 */
[----:B------:R0:W1:Y:S01]  /*22f0*/  F2F.F64.F32 R24, R0 ;  /* 0x0000000000187310 */ /* 0x0000620000201800 */
[----:B------:R-:W-:Y:S05]  /*2300*/  BRA `(.L_x_2140) ;  /* 0x0000000800ec7947 */ /* 0x000fea0003800000 */
.L_x_2143:
        /* <DEDUP_REMOVED lines=10> */
.L_x_2146:
[----:B------:R-:W2:Y:S02]  /*23b0*/  LDG.E.U16 R4, desc[UR36][R4.64] ;  /* 0x0000002404047981 */ /* 0x000ea4000c1e1500 */
[----:B--2---:R-:W-:-:S05]  /*23c0*/  HADD2.F32 R0, -RZ, R4.H0_H0 ;  /* 0x20000004ff007230 */ /* 0x004fca0000004100 */
[----:B------:R-:W-:-:S04]  /*23d0*/  FMUL.FTZ R0, R0, 1 ;  /* 0x3f80000000007820 */ /* 0x000fc80000410000 */
[----:B------:R0:W1:Y:S01]  /*23e0*/  F2F.F64.F32 R24, R0 ;  /* 0x0000000000187310 */ /* 0x0000620000201800 */
[----:B------:R-:W-:Y:S05]  /*23f0*/  BRA `(.L_x_2140) ;  /* 0x0000000800b07947 */ /* 0x000fea0003800000 */
.L_x_2145:
[----:B------:R0:W5:Y:S01]  /*2400*/  LDG.E.64 R24, desc[UR36][R4.64] ;  /* 0x0000002404187981 */ /* 0x000162000c1e1b00 */
[----:B------:R-:W-:Y:S05]  /*2410*/  BRA `(.L_x_2140) ;  /* 0x0000000800a87947 */ /* 0x000fea0003800000 */
.L_x_2135:
        /* <DEDUP_REMOVED lines=13> */
.L_x_2149:
[----:B------:R0:W5:Y:S01]  /*24f0*/  LDG.E.64 R24, desc[UR36][R4.64] ;  /* 0x0000002404187981 */ /* 0x000162000c1e1b00 */
[----:B------:R-:W-:Y:S05]  /*2500*/  BRA `(.L_x_2140) ;  /* 0x00000008006c7947 */ /* 0x000fea0003800000 */
.L_x_2148:
        /* <DEDUP_REMOVED lines=27> */
.L_x_2151:
        /* <DEDUP_REMOVED lines=15> */
.L_x_2150:
[----:B------:R-:W2:Y:S02]  /*27b0*/  LDG.E.U16 R0, desc[UR36][R4.64] ;  /* 0x0000002404007981 */ /* 0x000ea4000c1e1500 */
[----:B--2---:R-:W-:-:S04]  /*27c0*/  IMAD.U32 R0, R0, 0x10000, RZ ;  /* 0x0001000000007824 */ /* 0x004fc800078e00ff */
[----:B------:R-:W-:-:S04]  /*27d0*/  FMUL.FTZ R0, R0, 1 ;  /* 0x3f80000000007820 */ /* 0x000fc80000410000 */
[----:B------:R0:W1:Y:S01]  /*27e0*/  F2F.F64.F32 R24, R0 ;  /* 0x0000000000187310 */ /* 0x0000620000201800 */
[----:B------:R-:W-:Y:S05]  /*27f0*/  BRA `(.L_x_2140) ;  /* 0x0000000400b07947 */ /* 0x000fea0003800000 */
.L_x_2147:
        /* <DEDUP_REMOVED lines=11> */
.L_x_2154:
        /* <DEDUP_REMOVED lines=21> */
.L_x_2156:
[----:B------:R-:W-:Y:S05]  /*2a00*/  BSYNC.RECONVERGENT B0 ;  /* 0x0000000000007941 */ /* 0x000fea0003800200 */
.L_x_2155:
[----:B------:R-:W-:Y:S01]  /*2a10*/  IMAD.SHL.U32 R0, R0, 0x100000, RZ ;  /* 0x0010000000007824 */ /* 0x000fe200078e00ff */
[----:B------:R-:W-:-:S04]  /*2a20*/  LEA R3, R3, 0x3b800000, 0x17 ;  /* 0x3b80000003037811 */ /* 0x000fc800078eb8ff */
[----:B------:R-:W-:-:S05]  /*2a30*/  LOP3.LUT R0, R3, R0, R7, 0xfe, !PT ;  /* 0x0000000003007212 */ /* 0x000fca00078efe07 */
[----:B------:R-:W-:-:S04]  /*2a40*/  FMUL.FTZ R0, R0, 1 ;  /* 0x3f80000000007820 */ /* 0x000fc80000410000 */
[----:B------:R0:W1:Y:S01]  /*2a50*/  F2F.F64.F32 R24, R0 ;  /* 0x0000000000187310 */ /* 0x0000620000201800 */
[----:B------:R-:W-:Y:S05]  /*2a60*/  BRA `(.L_x_2140) ;  /* 0x0000000400147947 */ /* 0x000fea0003800000 */
.L_x_2153:
        /* <DEDUP_REMOVED lines=21> */
.L_x_2158:
[----:B------:R-:W-:Y:S05]  /*2bc0*/  BSYNC.RECONVERGENT B0 ;  /* 0x0000000000007941 */ /* 0x000fea0003800200 */
.L_x_2157:
[----:B------:R-:W-:Y:S01]  /*2bd0*/  IMAD.SHL.U32 R0, R0, 0x200000, RZ ;  /* 0x0020000000007824 */ /* 0x000fe200078e00ff */
[----:B------:R-:W-:-:S04]  /*2be0*/  LEA R3, R3, 0x37800000, 0x17 ;  /* 0x3780000003037811 */ /* 0x000fc800078eb8ff */
[----:B------:R-:W-:-:S05]  /*2bf0*/  LOP3.LUT R0, R3, R0, R7, 0xfe, !PT ;  /* 0x0000000003007212 */ /* 0x000fca00078efe07 */
[----:B------:R-:W-:-:S04]  /*2c00*/  FMUL.FTZ R0, R0, 1 ;  /* 0x3f80000000007820 */ /* 0x000fc80000410000 */
[----:B------:R0:W1:Y:S01]  /*2c10*/  F2F.F64.F32 R24, R0 ;  /* 0x0000000000187310 */ /* 0x0000620000201800 */
[----:B------:R-:W-:Y:S05]  /*2c20*/  BRA `(.L_x_2140) ;  /* 0x0000000000a47947 */ /* 0x000fea0003800000 */
.L_x_2152:
        /* <DEDUP_REMOVED lines=18> */
.L_x_2139:
        /* <DEDUP_REMOVED lines=15> */
[----:B--2-45:R-:W-:Y:S05]  /*2e40*/  CALL.ABS.NOINC R14 ;  /* 0x000000000e007343 */ /* 0x034fea0003c00000 */
.L_x_2161:
[----:B------:R-:W-:Y:S01]  /*2e50*/  CS2R R24, SRZ ;  /* 0x0000000000187805 */ /* 0x000fe2000001ff00 */
[----:B------:R-:W-:Y:S06]  /*2e60*/  BRA `(.L_x_2140) ;  /* 0x0000000000147947 */ /* 0x000fec0003800000 */
.L_x_2160:
[----:B------:R-:W2:Y:S02]  /*2e70*/  LDG.E.64 R24, desc[UR36][R4.64] ;  /* 0x0000002404187981 */ /* 0x000ea4000c1e1b00 */
[----:B--2---:R-:W0:Y:S01]  /*2e80*/  I2F.F64.U64 R24, R24 ;  /* 0x0000001800187312 */ /* 0x004e220000301800 */
[----:B------:R-:W-:Y:S05]  /*2e90*/  BRA `(.L_x_2140) ;  /* 0x0000000000087947 */ /* 0x000fea0003800000 */
.L_x_2159:
[----:B------:R-:W2:Y:S02]  /*2ea0*/  LDG.E R4, desc[UR36][R4.64] ;  /* 0x0000002404047981 */ /* 0x000ea4000c1e1900 */
[----:B--2---:R0:W1:Y:S02]  /*2eb0*/  I2F.F64.U32 R24, R4 ;  /* 0x0000000400187312 */ /* 0x0040640000201800 */
.L_x_2140:
[----:B------:R-:W-:Y:S05]  /*2ec0*/  BSYNC.RECONVERGENT B6 ;  /* 0x0000000000067941 */ /* 0x000fea0003800200 */
.L_x_2134:
[----:B------:R-:W-:-:S07]  /*2ed0*/  VIADD R2, R2, 0x80 ;  /* 0x0000008002027836 */ /* 0x000fce0000000000 */
.L_x_2133:
[----:B------:R-:W-:Y:S05]  /*2ee0*/  BSYNC.RECONVERGENT B7 ;  /* 0x0000000000077941 */ /* 0x000fea0003800200 */
.L_x_2132:
[----:B------:R-:W-:Y:S01]  /*2ef0*/  ISETP.GE.AND P0, PT, R2, R19, PT ;  /* 0x000000130200720c */ /* 0x000fe20003f06270 */
[----:B------:R-:W-:Y:S01]  /*2f00*/  BSSY.RECONVERGENT B6, `(.L_x_2162) ;  /* 0x00000ef000067945 */ /* 0x000fe20003800200 */
[----:B------:R-:W-:-:S11]  /*2f10*/  CS2R R16, SRZ ;  /* 0x0000000000107805 */ /* 0x000fd6000001ff00 */
        /* <DEDUP_REMOVED lines=21> */
.L_x_2167:
[----:B------:R-:W2:Y:S02]  /*3070*/  LDG.E.U8 R2, desc[UR36][R2.64] ;  /* 0x0000002402027981 */ /* 0x000ea4000c1e1100 */
[----:B--2---:R0:W1:Y:S01]  /*3080*/  I2F.F64.U16 R16, R2 ;  /* 0x0000000200107312 */ /* 0x0040620000101800 */
[----:B------:R-:W-:Y:S05]  /*3090*/  BRA `(.L_x_2163) ;  /* 0x0000000c00547947 */ /* 0x000fea0003800000 */
.L_x_2166:
        /* <DEDUP_REMOVED lines=9> */
.L_x_2170:
[----:B------:R-:W2:Y:S02]  /*3130*/  LDG.E R2, desc[UR36][R2.64] ;  /* 0x0000002402027981 */ /* 0x000ea4000c1e1900 */
[----:B--2---:R0:W1:Y:S01]  /*3140*/  I2F.F64 R16, R2 ;  /* 0x0000000200107312 */ /* 0x0040620000201c00 */
[----:B------:R-:W-:Y:S05]  /*3150*/  BRA `(.L_x_2163) ;  /* 0x0000000c00247947 */ /* 0x000fea0003800000 */
.L_x_2169:
[----:B------:R-:W2:Y:S02]  /*3160*/  LDG.E.U16 R2, desc[UR36][R2.64] ;  /* 0x0000002402027981 */ /* 0x000ea4000c1e1500 */
[----:B--2---:R0:W1:Y:S01]  /*3170*/  I2F.F64.S16 R16, R2 ;  /* 0x0000000200107312 */ /* 0x0040620000101c00 */
[----:B------:R-:W-:Y:S05]  /*3180*/  BRA `(.L_x_2163) ;  /* 0x0000000c00187947 */ /* 0x000fea0003800000 */
.L_x_2165:
        /* <DEDUP_REMOVED lines=10> */
.L_x_2172:
[----:B------:R-:W2:Y:S02]  /*3230*/  LDG.E.U16 R0, desc[UR36][R2.64] ;  /* 0x0000002402007981 */ /* 0x000ea4000c1e1500 */
[----:B--2---:R-:W-:-:S05]  /*3240*/  HADD2.F32 R0, -RZ, R0.H0_H0 ;  /* 0x20000000ff007230 */ /* 0x004fca0000004100 */
[----:B------:R-:W-:-:S04]  /*3250*/  FMUL.FTZ R0, R0, 1 ;  /* 0x3f80000000007820 */ /* 0x000fc80000410000 */
[----:B------:R0:W1:Y:S01]  /*3260*/  F2F.F64.F32 R16, R0 ;  /* 0x0000000000107310 */ /* 0x0000620000201800 */
[----:B------:R-:W-:Y:S05]  /*3270*/  BRA `(.L_x_2163) ;  /* 0x0000000800dc7947 */ /* 0x000fea0003800000 */
.L_x_2171:
        /* <DEDUP_REMOVED lines=10> */
.L_x_2174:
[----:B------:R-:W2:Y:S02]  /*3320*/  LDG.E.U16 R2, desc[UR36][R2.64] ;  /* 0x0000002402027981 */ /* 0x000ea4000c1e1500 */
[----:B--2---:R-:W-:-:S05]  /*3330*/  HADD2.F32 R0, -RZ, R2.H0_H0 ;  /* 0x20000002ff007230 */ /* 0x004fca0000004100 */
[----:B------:R-:W-:-:S04]  /*3340*/  FMUL.FTZ R0, R0, 1 ;  /* 0x3f80000000007820 */ /* 0x000fc80000410000 */
[----:B------:R0:W1:Y:S01]  /*3350*/  F2F.F64.F32 R16, R0 ;  /* 0x0000000000107310 */ /* 0x0000620000201800 */
[----:B------:R-:W-:Y:S05]  /*3360*/  BRA `(.L_x_2163) ;  /* 0x0000000800a07947 */ /* 0x000fea0003800000 */
.L_x_2173:
[----:B------:R0:W5:Y:S01]  /*3370*/  LDG.E.64 R16, desc[UR36][R2.64] ;  /* 0x0000002402107981 */ /* 0x000162000c1e1b00 */
[----:B------:R-:W-:Y:S05]  /*3380*/  BRA `(.L_x_2163) ;  /* 0x0000000800987947 */ /* 0x000fea0003800000 */
.L_x_2164:
        /* <DEDUP_REMOVED lines=13> */
.L_x_2177:
[----:B------:R0:W5:Y:S01]  /*3460*/  LDG.E.64 R16, desc[UR36][R2.64] ;  /* 0x0000002402107981 */ /* 0x000162000c1e1b00 */
[----:B------:R-:W-:Y:S05]  /*3470*/  BRA `(.L_x_2163) ;  /* 0x00000008005c7947 */ /* 0x000fea0003800000 */
.L_x_2176:
        /* <DEDUP_REMOVED lines=27> */
.L_x_2179:
        /* <DEDUP_REMOVED lines=14> */
.L_x_2178:
[----:B------:R-:W2:Y:S02]  /*3710*/  LDG.E.U16 R0, desc[UR36][R2.64] ;  /* 0x0000002402007981 */ /* 0x000ea4000c1e1500 */
[----:B--2---:R-:W-:-:S04]  /*3720*/  IMAD.U32 R0, R0, 0x10000, RZ ;  /* 0x0001000000007824 */ /* 0x004fc800078e00ff */
[----:B------:R-:W-:-:S04]  /*3730*/  FMUL.FTZ R0, R0, 1 ;  /* 0x3f80000000007820 */ /* 0x000fc80000410000 */
[----:B------:R0:W1:Y:S01]  /*3740*/  F2F.F64.F32 R16, R0 ;  /* 0x0000000000107310 */ /* 0x0000620000201800 */
[----:B------:R-:W-:Y:S05]  /*3750*/  BRA `(.L_x_2163) ;  /* 0x0000000400a47947 */ /* 0x000fea0003800000 */
.L_x_2175:
        /* <DEDUP_REMOVED lines=11> */
.L_x_2182:
[----:B------:R-:W2:Y:S02]  /*3810*/  LDG.E.U8 R3, desc[UR36][R2.64] ;  /* 0x0000002402037981 */ /* 0x000ea4000c1e1100 */
        /* <DEDUP_REMOVED lines=19> */
.L_x_2184:
[----:B------:R-:W-:Y:S05]  /*3950*/  BSYNC.RECONVERGENT B0 ;  /* 0x0000000000007941 */ /* 0x000fea0003800200 */
.L_x_2183:
[----:B------:R-:W-:Y:S01]  /*3960*/  IMAD.SHL.U32 R0, R0, 0x100000, RZ ;  /* 0x0010000000007824 */ /* 0x000fe200078e00ff */
[----:B------:R-:W-:-:S04]  /*3970*/  LEA R2, R2, 0x3b800000, 0x17 ;  /* 0x3b80000002027811 */ /* 0x000fc800078eb8ff */
[----:B------:R-:W-:-:S05]  /*3980*/  LOP3.LUT R0, R2, R0, R7, 0xfe, !PT ;  /* 0x0000000002007212 */ /* 0x000fca00078efe07 */
[----:B------:R-:W-:-:S04]  /*3990*/  FMUL.FTZ R0, R0, 1 ;  /* 0x3f80000000007820 */ /* 0x000fc80000410000 */
[----:B------:R0:W1:Y:S01]  /*39a0*/  F2F.F64.F32 R16, R0 ;  /* 0x0000000000107310 */ /* 0x0000620000201800 */
[----:B------:R-:W-:Y:S05]  /*39b0*/  BRA `(.L_x_2163) ;  /* 0x00000004000c7947 */ /* 0x000fea0003800000 */
.L_x_2181:
        /* <DEDUP_REMOVED lines=20> */
.L_x_2186:
[----:B------:R-:W-:Y:S05]  /*3b00*/  BSYNC.RECONVERGENT B0 ;  /* 0x0000000000007941 */ /* 0x000fea0003800200 */
.L_x_2185:
[----:B------:R-:W-:Y:S01]  /*3b10*/  IMAD.SHL.U32 R0, R0, 0x200000, RZ ;  /* 0x0020000000007824 */ /* 0x000fe200078e00ff */
[----:B------:R-:W-:-:S04]  /*3b20*/  LEA R2, R2, 0x37800000, 0x17 ;  /* 0x3780000002027811 */ /* 0x000fc800078eb8ff */
[----:B------:R-:W-:-:S05]  /*3b30*/  LOP3.LUT R0, R2, R0, R7, 0xfe, !PT ;  /* 0x0000000002007212 */ /* 0x000fca00078efe07 */
[----:B------:R-:W-:-:S04]  /*3b40*/  FMUL.FTZ R0, R0, 1 ;  /* 0x3f80000000007820 */ /* 0x000fc80000410000 */
[----:B------:R0:W1:Y:S01]  /*3b50*/  F2F.F64.F32 R16, R0 ;  /* 0x0000000000107310 */ /* 0x0000620000201800 */
[----:B------:R-:W-:Y:S05]  /*3b60*/  BRA `(.L_x_2163) ;  /* 0x0000000000a07947 */ /* 0x000fea0003800000 */
.L_x_2180:
        /* <DEDUP_REMOVED lines=18> */
.L_x_2168:
        /* <DEDUP_REMOVED lines=16> */
.L_x_2189:
[----:B------:R-:W-:Y:S05]  /*3d90*/  BRA `(.L_x_2163) ;  /* 0x0000000000147947 */ /* 0x000fea0003800000 */
.L_x_2188:
[----:B------:R-:W2:Y:S02]  /*3da0*/  LDG.E.64 R16, desc[UR36][R2.64] ;  /* 0x0000002402107981 */ /* 0x000ea4000c1e1b00 */
[----:B--2---:R-:W0:Y:S01]  /*3db0*/  I2F.F64.U64 R16, R16 ;  /* 0x0000001000107312 */ /* 0x004e220000301800 */
[----:B------:R-:W-:Y:S05]  /*3dc0*/  BRA `(.L_x_2163) ;  /* 0x0000000000087947 */ /* 0x000fea0003800000 */
.L_x_2187:
[----:B------:R-:W2:Y:S02]  /*3dd0*/  LDG.E R2, desc[UR36][R2.64] ;  /* 0x0000002402027981 */ /* 0x000ea4000c1e1900 */
[----:B--2---:R0:W1:Y:S02]  /*3de0*/  I2F.F64.U32 R16, R2 ;  /* 0x0000000200107312 */ /* 0x0040640000201800 */
.L_x_2163:
[----:B------:R-:W-:Y:S05]  /*3df0*/  BSYNC.RECONVERGENT B6 ;  /* 0x0000000000067941 */ /* 0x000fea0003800200 */
.L_x_2162:
[----:B------:R-:W-:Y:S01]  /*3e00*/  ISETP.GE.AND P0, PT, R23, R19, PT ;  /* 0x000000131700720c */ /* 0x000fe20003f06270 */
[----:B------:R-:W-:-:S12]  /*3e10*/  BSSY.RECONVERGENT B0, `(.L_x_2190) ;  /* 0x000006a000007945 */ /* 0x000fd80003800200 */
[----:B------:R-:W-:Y:S05]  /*3e20*/  @P0 BRA `(.L_x_2191) ;  /* 0x0000000400a00947 */ /* 0x000fea0003800000 */
[----:B0-2-45:R-:W-:Y:S01]  /*3e30*/  LOP3.LUT R3, R27, 0x7fffffff, RZ, 0xc0, !PT ;  /* 0x7fffffff1b037812 */ /* 0x035fe200078ec0ff */
[----:B------:R-:W-:Y:S01]  /*3e40*/  IMAD.MOV.U32 R2, RZ, RZ, R26 ;  /* 0x000000ffff027224 */ /* 0x000fe200078e001a */
[----:B------:R-:W-:Y:S01]  /*3e50*/  UMOV UR4, 0x24dd2f1a ;  /* 0x24dd2f1a00047882 */ /* 0x000fe20000000000 */
[----:B------:R-:W-:-:S04]  /*3e60*/  UMOV UR5, 0x3fe4f922 ;  /* 0x3fe4f92200057882 */ /* 0x000fc80000000000 */
[----:B------:R-:W-:-:S14]  /*3e70*/  DSETP.GE.AND P1, PT, R2, UR4, PT ;  /* 0x0000000402007e2a */ /* 0x000fdc000bf26000 */
[----:B------:R-:W-:Y:S05]  /*3e80*/  @!P1 BRA `(.L_x_2192) ;  /* 0x0000000000fc9947 */ /* 0x000fea0003800000 */
[----:B------:R-:W-:Y:S01]  /*3e90*/  DADD R6, R2, R2 ;  /* 0x0000000002067229 */ /* 0x000fe20000000002 */
[----:B------:R-:W-:Y:S01]  /*3ea0*/  UMOV UR4, 0xf0000000 ;  /* 0xf000000000047882 */ /* 0x000fe20000000000 */
[----:B------:R-:W-:Y:S01]  /*3eb0*/  UMOV UR5, 0x380fffff ;  /* 0x380fffff00057882 */ /* 0x000fe20000000000 */
[----:B------:R-:W-:Y:S02]  /*3ec0*/  IMAD.MOV.U32 R8, RZ, RZ, -0x7649667 ;  /* 0xf89b6999ff087424 */ /* 0x000fe400078e00ff */
[----:B------:R-:W-:Y:S01]  /*3ed0*/  IMAD.MOV.U32 R9, RZ, RZ, 0x3e928a27 ;  /* 0x3e928a27ff097424 */ /* 0x000fe200078e00ff */
        /* <DEDUP_REMOVED lines=10> */
[----:B-1----:R0:W1:Y:S02]  /*3f80*/  F2F.F64.F32 R4, R2 ;  /* 0x0000000200047310 */ /* 0x0020640000201800 */
[----:B0-----:R-:W-:Y:S01]  /*3f90*/  FMUL.FTZ R2, R0, 1 ;  /* 0x3f80000000027820 */ /* 0x001fe20000410000 */
[----:B-1----:R-:W-:Y:S01]  /*3fa0*/  DFMA R4, R4, -UR4, R6 ;  /* 0x8000000404047c2b */ /* 0x002fe20008000006 */
[----:B------:R-:W-:Y:S01]  /*3fb0*/  UMOV UR4, 0xa4741b81 ;  /* 0xa4741b8100047882 */ /* 0x000fe20000000000 */
[----:B------:R-:W-:-:S06]  /*3fc0*/  UMOV UR5, 0x3e5ae904 ;  /* 0x3e5ae90400057882 */ /* 0x000fcc0000000000 */
[----:B------:R-:W-:Y:S01]  /*3fd0*/  DFMA R6, R4, UR4, R8 ;  /* 0x0000000404067c2b */ /* 0x000fe20008000008 */
        /* <DEDUP_REMOVED lines=20> */
[C---:B------:R-:W-:Y:S01]  /*4120*/  DFMA R8, R4.reuse, R6, UR4 ;  /* 0x0000000404087e2b */ /* 0x040fe20008000006 */
[----:B------:R-:W-:Y:S01]  /*4130*/  UMOV UR4, 0x5 ;  /* 0x0000000500047882 */ /* 0x000fe20000000000 */
[----:B------:R-:W-:Y:S01]  /*4140*/  UMOV UR5, 0x3fe00000 ;  /* 0x3fe0000000057882 */ /* 0x000fe20000000000 */
[----:B------:R-:W0:Y:S05]  /*4150*/  F2F.F64.F32 R6, R2 ;  /* 0x0000000200067310 */ /* 0x000e2a0000201800 */
[----:B------:R-:W-:-:S08]  /*4160*/  DFMA R8, R4, R8, UR4 ;  /* 0x0000000404087e2b */ /* 0x000fd00008000008 */
[----:B------:R-:W-:Y:S02]  /*4170*/  DMUL R8, R4, R8 ;  /* 0x0000000804087228 */ /* 0x000fe40000000000 */
[----:B0-----:R-:W-:-:S06]  /*4180*/  DADD R10, -R6, 1 ;  /* 0x3ff00000060a7429 */ /* 0x001fcc0000000100 */
        /* <DEDUP_REMOVED lines=8> */
[----:B------:R-:W-:Y:S02]  /*4210*/  IMAD.MOV.U32 R4, RZ, RZ, 0x0 ;  /* 0x00000000ff047424 */ /* 0x000fe400078e00ff */
[----:B------:R-:W-:-:S06]  /*4220*/  IMAD.MOV.U32 R5, RZ, RZ, 0x40000000 ;  /* 0x40000000ff057424 */ /* 0x000fcc00078e00ff */
[----:B------:R-:W-:-:S10]  /*4230*/  DFMA R6, R6, -R4, 1 ;  /* 0x3ff000000606742b */ /* 0x000fd40000000804 */
[----:B------:R-:W-:Y:S02]  /*4240*/  FSEL R5, R7, 1.875, !P1 ;  /* 0x3ff0000007057808 */ /* 0x000fe40004800000 */
[----:B------:R-:W-:Y:S02]  /*4250*/  FSEL R4, R6, RZ, !P1 ;  /* 0x000000ff06047208 */ /* 0x000fe40004800000 */
[----:B------:R-:W-:Y:S01]  /*4260*/  LOP3.LUT R5, R5, 0x80000000, R27, 0xb8, !PT ;  /* 0x8000000005057812 */ /* 0x000fe200078eb81b */
[----:B------:R-:W-:Y:S06]  /*4270*/  BRA `(.L_x_2191) ;  /* 0x00000000008c7947 */ /* 0x000fec0003800000 */
.L_x_2192:
[----:B------:R-:W-:Y:S01]  /*4280*/  DMUL R2, R26, R26 ;  /* 0x0000001a1a027228 */ /* 0x000fe20000000000 */
[----:B-1----:R-:W-:Y:S01]  /*4290*/  IMAD.MOV.U32 R4, RZ, RZ, 0x420afc3d ;  /* 0x420afc3dff047424 */ /* 0x002fe200078e00ff */
[----:B------:R-:W-:Y:S01]  /*42a0*/  UMOV UR4, 0xe2f5e964 ;  /* 0xe2f5e96400047882 */ /* 0x000fe20000000000 */
[----:B------:R-:W-:Y:S01]  /*42b0*/  IMAD.MOV.U32 R5, RZ, RZ, 0x3f14359f ;  /* 0x3f14359fff057424 */ /* 0x000fe200078e00ff */
[----:B------:R-:W-:-:S05]  /*42c0*/  UMOV UR5, 0x3ef0bc46 ;  /* 0x3ef0bc4600057882 */ /* 0x000fca0000000000 */
        /* <DEDUP_REMOVED lines=30> */
.L_x_2191:
[----:B------:R-:W-:Y:S05]  /*44b0*/  BSYNC.RECONVERGENT B0 ;  /* 0x0000000000007941 */ /* 0x000fea0003800200 */
.L_x_2190:
[----:B------:R-:W-:Y:S01]  /*44c0*/  VIADD R22, R23, 0x80 ;  /* 0x0000008017167836 */ /* 0x000fe20000000000 */
[----:B------:R-:W-:Y:S04]  /*44d0*/  BSSY.RECONVERGENT B0, `(.L_x_2193) ;  /* 0x000006b000007945 */ /* 0x000fe80003800200 */
[----:B------:R-:W-:-:S13]  /*44e0*/  ISETP.GE.AND P1, PT, R22, R19, PT ;  /* 0x000000131600720c */ /* 0x000fda0003f26270 */
        /* <DEDUP_REMOVED lines=70> */
.L_x_2195:
[----:B------:R-:W-:Y:S01]  /*4950*/  DMUL R2, R28, R28 ;  /* 0x0000001c1c027228 */ /* 0x000fe20000000000 */
[----:B------:R-:W-:Y:S01]  /*4960*/  IMAD.MOV.U32 R6, RZ, RZ, 0x420afc3d ;  /* 0x420afc3dff067424 */ /* 0x000fe200078e00ff */
        /* <DEDUP_REMOVED lines=33> */
.L_x_2194:
[----:B------:R-:W-:Y:S05]  /*4b80*/  BSYNC.RECONVERGENT B0 ;  /* 0x0000000000007941 */ /* 0x000fea0003800200 */
.L_x_2193:
[----:B0-----:R-:W-:Y:S01]  /*4b90*/  VIADD R0, R23, 0x100 ;  /* 0x0000010017007836 */ /* 0x001fe20000000000 */
[----:B------:R-:W-:Y:S04]  /*4ba0*/  BSSY.RECONVERGENT B0, `(.L_x_2196) ;  /* 0x000006b000007945 */ /* 0x000fe80003800200 */
[----:B------:R-:W-:-:S13]  /*4bb0*/  ISETP.GE.AND P1, PT, R0, R19, PT ;  /* 0x000000130000720c */ /* 0x000fda0003f26270 */
[----:B------:R-:W-:Y:S05]  /*4bc0*/  @P1 BRA `(.L_x_2197) ;  /* 0x0000000400a01947 */ /* 0x000fea0003800000 */
[----:B-12--5:R-:W-:Y:S01]  /*4bd0*/  LOP3.LUT R3, R25, 0x7fffffff, RZ, 0xc0, !PT ;  /* 0x7fffffff19037812 */ /* 0x026fe200078ec0ff */
        /* <DEDUP_REMOVED lines=68> */
.L_x_2198:
        /* <DEDUP_REMOVED lines=35> */
.L_x_2197:
[----:B------:R-:W-:Y:S05]  /*5250*/  BSYNC.RECONVERGENT B0 ;  /* 0x0000000000007941 */ /* 0x000fea0003800200 */
.L_x_2196:
[----:B------:R-:W-:Y:S01]  /*5260*/  VIADD R0, R23, 0x180 ;  /* 0x0000018017007836 */ /* 0x000fe20000000000 */
[----:B------:R-:W-:Y:S04]  /*5270*/  BSSY.RECONVERGENT B0, `(.L_x_2199) ;  /* 0x000006b000007945 */ /* 0x000fe80003800200 */
[----:B------:R-:W-:-:S13]  /*5280*/  ISETP.GE.AND P1, PT, R0, R19, PT ;  /* 0x000000130000720c */ /* 0x000fda0003f26270 */
[----:B------:R-:W-:Y:S05]  /*5290*/  @P1 BRA `(.L_x_2200) ;  /* 0x0000000400a01947 */ /* 0x000fea0003800000 */
[----:B-1---5:R-:W-:Y:S01]  /*52a0*/  LOP3.LUT R3, R17, 0x7fffffff, RZ, 0xc0, !PT ;  /* 0x7fffffff11037812 */ /* 0x022fe200078ec0ff */
        /* <DEDUP_REMOVED lines=68> */
.L_x_2201:
        /* <DEDUP_REMOVED lines=35> */
.L_x_2200:
[----:B------:R-:W-:Y:S05]  /*5920*/  BSYNC.RECONVERGENT B0 ;  /* 0x0000000000007941 */ /* 0x000fea0003800200 */
.L_x_2199:
[----:B------:R-:W0:Y:S01]  /*5930*/  LDC.U8 R2, c[0x0][0x3a4] ;  /* 0x0000e900ff027b82 */ /* 0x000e220000000000 */
[----:B------:R-:W-:Y:S04]  /*5940*/  BSSY.RECONVERGENT B6, `(.L_x_2202) ;  /* 0x0000128000067945 */ /* 0x000fe80003800200 */
[----:B------:R-:W-:Y:S05]  /*5950*/  @P0 BRA `(.L_x_2203) ;  /* 0x0000001000980947 */ /* 0x000fea0003800000 */
        /* <DEDUP_REMOVED lines=18> */
[----:B------:R-:W0:Y:S01]  /*5a80*/  F2I.F64.TRUNC R5, R4 ;  /* 0x0000000400057311 */ /* 0x000e22000030d100 */
[----:B------:R-:W-:Y:S01]  /*5a90*/  IMAD.MOV.U32 R23, RZ, RZ, R22 ;  /* 0x000000ffff177224 */ /* 0x000fe200078e0016 */
[----:B0-----:R0:W-:Y:S01]  /*5aa0*/  STG.E.U8 desc[UR36][R8.64], R5 ;  /* 0x0000000508007986 */ /* 0x0011e2000c101124 */
[----:B------:R-:W-:Y:S05]  /*5ab0*/  BRA `(.L_x_2203) ;  /* 0x0000001000407947 */ /* 0x000fea0003800000 */
.L_x_2207:
[----:B------:R-:W0:Y:S01]  /*5ac0*/  F2I.S64.F64.TRUNC R4, R4 ;  /* 0x0000000400047311 */ /* 0x000e22000030d900 */
[----:B------:R-:W-:Y:S02]  /*5ad0*/  IMAD.MOV.U32 R23, RZ, RZ, R22 ;  /* 0x000000ffff177224 */ /* 0x000fe400078e0016 */
[----:B0-----:R-:W-:-:S05]  /*5ae0*/  IMAD.MOV.U32 R3, RZ, RZ, R4 ;  /* 0x000000ffff037224 */ /* 0x001fca00078e0004 */
[----:B------:R0:W-:Y:S01]  /*5af0*/  STG.E.U8 desc[UR36][R8.64], R3 ;  /* 0x0000000308007986 */ /* 0x0001e2000c101124 */
[----:B------:R-:W-:Y:S05]  /*5b00*/  BRA `(.L_x_2203) ;  /* 0x00000010002c7947 */ /* 0x000fea0003800000 */
.L_x_2206:
[----:B------:R-:W-:-:S13]  /*5b10*/  ISETP.NE.AND P0, PT, R0, 0x2, PT ;  /* 0x000000020000780c */ /* 0x000fda0003f05270 */
[----:B------:R-:W-:Y:S05]  /*5b20*/  @!P0 BRA `(.L_x_2209) ;  /* 0x0000000000308947 */ /* 0x000fea0003800000 */
[----:B------:R-:W-:-:S13]  /*5b30*/  ISETP.NE.AND P0, PT, R0, 0x3, PT ;  /* 0x000000030000780c */ /* 0x000fda0003f05270 */
[----:B------:R-:W-:Y:S05]  /*5b40*/  @!P0 BRA `(.L_x_2210) ;  /* 0x0000000000188947 */ /* 0x000fea0003800000 */
[----:B------:R-:W-:-:S13]  /*5b50*/  ISETP.NE.AND P0, PT, R0, 0x4, PT ;  /* 0x000000040000780c */ /* 0x000fda0003f05270 */
[----:B------:R-:W-:Y:S05]  /*5b60*/  @P0 BRA `(.L_x_2208) ;  /* 0x0000000c005c0947 */ /* 0x000fea0003800000 */
[----:B------:R-:W0:Y:S01]  /*5b70*/  F2I.S64.F64.TRUNC R4, R4 ;  /* 0x0000000400047311 */ /* 0x000e22000030d900 */
[----:B------:R-:W-:Y:S01]  /*5b80*/  IMAD.MOV.U32 R23, RZ, RZ, R22 ;  /* 0x000000ffff177224 */ /* 0x000fe200078e0016 */
[----:B0-----:R0:W-:Y:S01]  /*5b90*/  STG.E.64 desc[UR36][R8.64], R4 ;  /* 0x0000000408007986 */ /* 0x0011e2000c101b24 */
[----:B------:R-:W-:Y:S05]  /*5ba0*/  BRA `(.L_x_2203) ;  /* 0x0000001000047947 */ /* 0x000fea0003800000 */
.L_x_2210:
[----:B------:R-:W0:Y:S01]  /*5bb0*/  F2I.F64.TRUNC R5, R4 ;  /* 0x0000000400057311 */ /* 0x000e22000030d100 */
[----:B------:R-:W-:Y:S01]  /*5bc0*/  IMAD.MOV.U32 R23, RZ, RZ, R22 ;  /* 0x000000ffff177224 */ /* 0x000fe200078e0016 */
[----:B0-----:R0:W-:Y:S01]  /*5bd0*/  STG.E desc[UR36][R8.64], R5 ;  /* 0x0000000508007986 */ /* 0x0011e2000c101924 */
[----:B------:R-:W-:Y:S05]  /*5be0*/  BRA `(.L_x_2203) ;  /* 0x0000000c00f47947 */ /* 0x000fea0003800000 */
.L_x_2209:
[----:B------:R-:W0:Y:S01]  /*5bf0*/  F2I.F64.TRUNC R5, R4 ;  /* 0x0000000400057311 */ /* 0x000e22000030d100 */
[----:B------:R-:W-:Y:S01]  /*5c00*/  IMAD.MOV.U32 R23, RZ, RZ, R22 ;  /* 0x000000ffff177224 */ /* 0x000fe200078e0016 */
[----:B0-----:R0:W-:Y:S01]  /*5c10*/  STG.E.U16 desc[UR36][R8.64], R5 ;  /* 0x0000000508007986 */ /* 0x0011e2000c101524 */
[----:B------:R-:W-:Y:S05]  /*5c20*/  BRA `(.L_x_2203) ;  /* 0x0000000c00e47947 */ /* 0x000fea0003800000 */
.L_x_2205:
[----:B------:R-:W-:-:S13]  /*5c30*/  ISETP.GT.AND P0, PT, R0, 0x6, PT ;  /* 0x000000060000780c */ /* 0x000fda0003f04270 */
[----:B------:R-:W-:Y:S05]  /*5c40*/  @P0 BRA `(.L_x_2211) ;  /* 0x0000000000540947 */ /* 0x000fea0003800000 */
[----:B------:R-:W-:-:S13]  /*5c50*/  ISETP.NE.AND P0, PT, R0, 0x5, PT ;  /* 0x000000050000780c */ /* 0x000fda0003f05270 */
[----:B------:R-:W-:Y:S05]  /*5c60*/  @!P0 BRA `(.L_x_2212) ;  /* 0x0000000000288947 */ /* 0x000fea0003800000 */
[----:B------:R-:W-:-:S13]  /*5c70*/  ISETP.NE.AND P0, PT, R0, 0x6, PT ;  /* 0x000000060000780c */ /* 0x000fda0003f05270 */
[----:B------:R-:W-:Y:S05]  /*5c80*/  @P0 BRA `(.L_x_2208) ;  /* 0x0000000c00140947 */ /* 0x000fea0003800000 */
[----:B------:R-:W-:Y:S01]  /*5c90*/  UMOV UR4, 0xf0000000 ;  /* 0xf000000000047882 */ /* 0x000fe20000000000 */
[----:B------:R-:W-:Y:S01]  /*5ca0*/  UMOV UR5, 0x380fffff ;  /* 0x380fffff00057882 */ /* 0x000fe20000000000 */
[----:B------:R-:W0:Y:S01]  /*5cb0*/  F2F.F32.F64 R3, R4 ;  /* 0x0000000400037310 */ /* 0x000e220000301000 */
[----:B------:R-:W-:Y:S01]  /*5cc0*/  DSETP.GEU.AND P0, PT, |R4|, UR4, PT ;  /* 0x0000000404007e2a */ /* 0x000fe2000bf0e200 */
[----:B------:R-:W-:-:S13]  /*5cd0*/  IMAD.MOV.U32 R23, RZ, RZ, R22 ;  /* 0x000000ffff177224 */ /* 0x000fda00078e0016 */
[----:B0-----:R-:W-:-:S05]  /*5ce0*/  @!P0 FMUL R3, R3, 1.175494350822287508e-38 ;  /* 0x0080000003038820 */ /* 0x001fca0000400000 */
[----:B------:R0:W-:Y:S01]  /*5cf0*/  STG.E desc[UR36][R8.64], R3 ;  /* 0x0000000308007986 */ /* 0x0001e2000c101924 */
[----:B------:R-:W-:Y:S05]  /*5d00*/  BRA `(.L_x_2203) ;  /* 0x0000000c00ac7947 */ /* 0x000fea0003800000 */
.L_x_2212:
[----:B------:R-:W-:Y:S01]  /*5d10*/  UMOV UR4, 0xf0000000 ;  /* 0xf000000000047882 */ /* 0x000fe20000000000 */
[----:B------:R-:W-:Y:S01]  /*5d20*/  UMOV UR5, 0x380fffff ;  /* 0x380fffff00057882 */ /* 0x000fe20000000000 */
[----:B------:R-:W0:Y:S01]  /*5d30*/  F2F.F32.F64 R0, R4 ;  /* 0x0000000400007310 */ /* 0x000e220000301000 */
[----:B------:R-:W-:Y:S01]  /*5d40*/  DSETP.GEU.AND P0, PT, |R4|, UR4, PT ;  /* 0x0000000404007e2a */ /* 0x000fe2000bf0e200 */
[----:B------:R-:W-:-:S13]  /*5d50*/  IMAD.MOV.U32 R23, RZ, RZ, R22 ;  /* 0x000000ffff177224 */ /* 0x000fda00078e0016 */
[----:B0-----:R-:W-:-:S05]  /*5d60*/  @!P0 FMUL R0, R0, 1.175494350822287508e-38 ;  /* 0x0080000000008820 */ /* 0x001fca0000400000 */
[----:B------:R-:W-:-:S05]  /*5d70*/  F2FP.F16.F32.PACK_AB R0, RZ, R0 ;  /* 0x00000000ff00723e */ /* 0x000fca00000000ff */
[----:B------:R0:W-:Y:S01]  /*5d80*/  STG.E.U16 desc[UR36][R8.64], R0 ;  /* 0x0000000008007986 */ /* 0x0001e2000c101524 */
[----:B------:R-:W-:Y:S05]  /*5d90*/  BRA `(.L_x_2203) ;  /* 0x0000000c00887947 */ /* 0x000fea0003800000 */
.L_x_2211:
[----:B------:R-:W-:-:S13]  /*5da0*/  ISETP.NE.AND P0, PT, R0, 0x7, PT ;  /* 0x000000070000780c */ /* 0x000fda0003f05270 */
[----:B------:R-:W-:Y:S05]  /*5db0*/  @!P0 BRA `(.L_x_2213) ;  /* 0x00000000005c8947 */ /* 0x000fea0003800000 */
        /* <DEDUP_REMOVED lines=8> */
[----:B------:R-:W-:Y:S02]  /*5e40*/  IMAD.MOV.U32 R7, RZ, RZ, RZ ;  /* 0x000000ffff077224 */ /* 0x000fe400078e00ff */
[----:B------:R-:W-:-:S11]  /*5e50*/  IMAD.MOV.U32 R23, RZ, RZ, R22 ;  /* 0x000000ffff177224 */ /* 0x000fd600078e0016 */
[----:B0-----:R-:W-:-:S05]  /*5e60*/  @!P0 FMUL R6, R6, 1.175494350822287508e-38 ;  /* 0x0080000006068820 */ /* 0x001fca0000400000 */
[----:B------:R0:W-:Y:S01]  /*5e70*/  STG.E.64 desc[UR36][R8.64], R6 ;  /* 0x0000000608007986 */ /* 0x0001e2000c101b24 */
[----:B------:R-:W-:Y:S05]  /*5e80*/  BRA `(.L_x_2203) ;  /* 0x0000000c004c7947 */ /* 0x000fea0003800000 */
.L_x_2214:
[----:B------:R-:W-:Y:S01]  /*5e90*/  UMOV UR4, 0xf0000000 ;  /* 0xf000000000047882 */ /* 0x000fe20000000000 */
[----:B------:R-:W-:Y:S01]  /*5ea0*/  UMOV UR5, 0x380fffff ;  /* 0x380fffff00057882 */ /* 0x000fe20000000000 */
[----:B------:R-:W0:Y:S01]  /*5eb0*/  F2F.F32.F64 R0, R4 ;  /* 0x0000000400007310 */ /* 0x000e220000301000 */
[----:B------:R-:W-:Y:S01]  /*5ec0*/  DSETP.GEU.AND P0, PT, |R4|, UR4, PT ;  /* 0x0000000404007e2a */ /* 0x000fe2000bf0e200 */
[----:B------:R-:W-:-:S13]  /*5ed0*/  IMAD.MOV.U32 R23, RZ, RZ, R22 ;  /* 0x000000ffff177224 */ /* 0x000fda00078e0016 */
[----:B0-----:R-:W-:-:S05]  /*5ee0*/  @!P0 FMUL R0, R0, 1.175494350822287508e-38 ;  /* 0x0080000000008820 */ /* 0x001fca0000400000 */
[----:B------:R-:W-:-:S04]  /*5ef0*/  F2FP.F16.F32.PACK_AB R3, RZ, R0 ;  /* 0x00000000ff03723e */ /* 0x000fc800000000ff */
[----:B------:R-:W-:-:S05]  /*5f00*/  PRMT R3, R3, 0x5410, RZ ;  /* 0x0000541003037816 */ /* 0x000fca00000000ff */
[----:B------:R0:W-:Y:S01]  /*5f10*/  STG.E desc[UR36][R8.64], R3 ;  /* 0x0000000308007986 */ /* 0x0001e2000c101924 */
[----:B------:R-:W-:Y:S05]  /*5f20*/  BRA `(.L_x_2203) ;  /* 0x0000000c00247947 */ /* 0x000fea0003800000 */
.L_x_2213:
[----:B------:R0:W-:Y:S01]  /*5f30*/  STG.E.64 desc[UR36][R8.64], R4 ;  /* 0x0000000408007986 */ /* 0x0001e2000c101b24 */
[----:B------:R-:W-:Y:S01]  /*5f40*/  IMAD.MOV.U32 R23, RZ, RZ, R22 ;  /* 0x000000ffff177224 */ /* 0x000fe200078e0016 */
[----:B------:R-:W-:Y:S06]  /*5f50*/  BRA `(.L_x_2203) ;  /* 0x0000000c00187947 */ /* 0x000fec0003800000 */
.L_x_2204:
        /* <DEDUP_REMOVED lines=8> */
[----:B------:R-:W-:Y:S01]  /*5fe0*/  DSETP.NEU.AND P0, PT, R4, RZ, PT ;  /* 0x000000ff0400722a */ /* 0x000fe20003f0d000 */
[----:B------:R-:W-:-:S05]  /*5ff0*/  IMAD.MOV.U32 R23, RZ, RZ, R22 ;  /* 0x000000ffff177224 */ /* 0x000fca00078e0016 */
[----:B------:R-:W-:-:S05]  /*6000*/  SEL R3, RZ, 0x1, !P0 ;  /* 0x00000001ff037807 */ /* 0x000fca0004000000 */
[----:B------:R0:W-:Y:S01]  /*6010*/  STG.E.U8 desc[UR36][R8.64], R3 ;  /* 0x0000000308007986 */ /* 0x0001e2000c101124 */
[----:B------:R-:W-:Y:S05]  /*6020*/  BRA `(.L_x_2203) ;  /* 0x0000000800e47947 */ /* 0x000fea0003800000 */
.L_x_2217:
[----:B------:R-:W-:Y:S01]  /*6030*/  CS2R R6, SRZ ;  /* 0x0000000000067805 */ /* 0x000fe2000001ff00 */
[----:B------:R-:W-:-:S04]  /*6040*/  IMAD.MOV.U32 R23, RZ, RZ, R22 ;  /* 0x000000ffff177224 */ /* 0x000fc800078e0016 */
[----:B------:R0:W-:Y:S01]  /*6050*/  STG.E.128 desc[UR36][R8.64], R4 ;  /* 0x0000000408007986 */ /* 0x0001e2000c101d24 */
[----:B------:R-:W-:Y:S05]  /*6060*/  BRA `(.L_x_2203) ;  /* 0x0000000800d47947 */ /* 0x000fea0003800000 */
.L_x_2216:
        /* <DEDUP_REMOVED lines=23> */
.L_x_2221:
[----:B------:R-:W-:Y:S05]  /*61e0*/  BSYNC.RECONVERGENT B0 ;  /* 0x0000000000007941 */ /* 0x000fea0003800200 */
.L_x_2220:
[----:B------:R-:W-:Y:S01]  /*61f0*/  LOP3.LUT R7, R0, 0x80, R7, 0xf8, !PT ;  /* 0x0000008000077812 */ /* 0x000fe200078ef807 */
[----:B------:R-:W-:-:S04]  /*6200*/  IMAD.MOV.U32 R23, RZ, RZ, R22 ;  /* 0x000000ffff177224 */ /* 0x000fc800078e0016 */
[----:B------:R0:W-:Y:S01]  /*6210*/  STG.E.U8 desc[UR36][R8.64], R7 ;  /* 0x0000000708007986 */ /* 0x0001e2000c101124 */
[----:B------:R-:W-:Y:S05]  /*6220*/  BRA `(.L_x_2203) ;  /* 0x0000000800647947 */ /* 0x000fea0003800000 */
.L_x_2219:
        /* <DEDUP_REMOVED lines=19> */
.L_x_2223:
[----:B------:R-:W-:Y:S05]  /*6360*/  BSYNC.RECONVERGENT B0 ;  /* 0x0000000000007941 */ /* 0x000fea0003800200 */
.L_x_2222:
[----:B------:R-:W-:Y:S01]  /*6370*/  LOP3.LUT R7, R0, 0x80, R7, 0xf8, !PT ;  /* 0x0000008000077812 */ /* 0x000fe200078ef807 */
[----:B------:R-:W-:-:S04]  /*6380*/  IMAD.MOV.U32 R23, RZ, RZ, R22 ;  /* 0x000000ffff177224 */ /* 0x000fc800078e0016 */
[----:B------:R0:W-:Y:S01]  /*6390*/  STG.E.U8 desc[UR36][R8.64], R7 ;  /* 0x0000000708007986 */ /* 0x0001e2000c101124 */
[----:B------:R-:W-:Y:S05]  /*63a0*/  BRA `(.L_x_2203) ;  /* 0x0000000800047947 */ /* 0x000fea0003800000 */
.L_x_2218:
[----:B------:R-:W-:Y:S01]  /*63b0*/  UMOV UR4, 0xf0000000 ;  /* 0xf000000000047882 */ /* 0x000fe20000000000 */
[----:B------:R-:W-:Y:S01]  /*63c0*/  UMOV UR5, 0x380fffff ;  /* 0x380fffff00057882 */ /* 0x000fe20000000000 */
[----:B------:R-:W0:Y:S01]  /*63d0*/  F2F.F32.F64 R0, R4 ;  /* 0x0000000400007310 */ /* 0x000e220000301000 */
[----:B------:R-:W-:Y:S01]  /*63e0*/  DSETP.GEU.AND P0, PT, |R4|, UR4, PT ;  /* 0x0000000404007e2a */ /* 0x000fe2000bf0e200 */
[----:B------:R-:W-:-:S13]  /*63f0*/  IMAD.MOV.U32 R23, RZ, RZ, R22 ;  /* 0x000000ffff177224 */ /* 0x000fda00078e0016 */
[----:B0-----:R-:W-:-:S05]  /*6400*/  @!P0 FMUL R0, R0, 1.175494350822287508e-38 ;  /* 0x0080000000008820 */ /* 0x001fca0000400000 */
[----:B------:R-:W-:-:S05]  /*6410*/  F2FP.BF16.F32.PACK_AB R0, RZ, R0 ;  /* 0x00000000ff00723e */ /* 0x000fca00000010ff */
[----:B------:R0:W-:Y:S01]  /*6420*/  STG.E.U16 desc[UR36][R8.64], R0 ;  /* 0x0000000008007986 */ /* 0x0001e2000c101524 */
[----:B------:R-:W-:Y:S05]  /*6430*/  BRA `(.L_x_2203) ;  /* 0x0000000400e07947 */ /* 0x000fea0003800000 */
.L_x_2215:
        /* <DEDUP_REMOVED lines=8> */
[----:B------:R-:W0:Y:S01]  /*64c0*/  F2I.U32.F64.TRUNC R5, R4 ;  /* 0x0000000400057311 */ /* 0x000e22000030d000 */
[----:B------:R-:W-:Y:S01]  /*64d0*/  IMAD.MOV.U32 R23, RZ, RZ, R22 ;  /* 0x000000ffff177224 */ /* 0x000fe200078e0016 */
[----:B0-----:R0:W-:Y:S01]  /*64e0*/  STG.E.U16 desc[UR36][R8.64], R5 ;  /* 0x0000000508007986 */ /* 0x0011e2000c101524 */
[----:B------:R-:W-:Y:S05]  /*64f0*/  BRA `(.L_x_2203) ;  /* 0x0000000400b07947 */ /* 0x000fea0003800000 */
.L_x_2226:
        /* <DEDUP_REMOVED lines=17> */
.L_x_2229:
[----:B------:R-:W-:-:S04]  /*6610*/  SHF.R.U32.HI R0, RZ, 0x14, R7 ;  /* 0x00000014ff007819 */ /* 0x000fc80000011607 */
[----:B------:R-:W-:-:S04]  /*6620*/  LOP3.LUT R0, R0, 0x1, RZ, 0xc0, !PT ;  /* 0x0000000100007812 */ /* 0x000fc800078ec0ff */
[----:B------:R-:W-:-:S04]  /*6630*/  IADD3 R0, PT, PT, R7, 0x487ffff, R0 ;  /* 0x0487ffff07007810 */ /* 0x000fc80007ffe000 */
[----:B------:R-:W-:-:S04]  /*6640*/  SHF.R.U32.HI R0, RZ, 0x14, R0 ;  /* 0x00000014ff007819 */ /* 0x000fc80000011600 */
[----:B------:R-:W-:-:S07]  /*6650*/  LOP3.LUT R3, R0, 0xff, RZ, 0xc0, !PT ;  /* 0x000000ff00037812 */ /* 0x000fce00078ec0ff */
.L_x_2230:
[----:B------:R-:W-:-:S04]  /*6660*/  SHF.R.U32.HI R0, RZ, 0x18, R7 ;  /* 0x00000018ff007819 */ /* 0x000fc80000011607 */
[----:B------:R-:W-:-:S07]  /*6670*/  LOP3.LUT R0, R3, 0x80, R0, 0xf8, !PT ;  /* 0x0000008003007812 */ /* 0x000fce00078ef800 */
.L_x_2228:
[----:B------:R-:W-:Y:S05]  /*6680*/  BSYNC.RECONVERGENT B0 ;  /* 0x0000000000007941 */ /* 0x000fea0003800200 */
.L_x_2227:
[----:B------:R0:W-:Y:S01]  /*6690*/  STG.E.U8 desc[UR36][R8.64], R0 ;  /* 0x0000000008007986 */ /* 0x0001e2000c101124 */
[----:B------:R-:W-:Y:S01]  /*66a0*/  IMAD.MOV.U32 R23, RZ, RZ, R22 ;  /* 0x000000ffff177224 */ /* 0x000fe200078e0016 */
[----:B------:R-:W-:Y:S06]  /*66b0*/  BRA `(.L_x_2203) ;  /* 0x0000000400407947 */ /* 0x000fec0003800000 */
.L_x_2225:
        /* <DEDUP_REMOVED lines=17> */
.L_x_2233:
[----:B------:R-:W-:-:S04]  /*67d0*/  SHF.R.U32.HI R0, RZ, 0x15, R7 ;  /* 0x00000015ff007819 */ /* 0x000fc80000011607 */
[----:B------:R-:W-:-:S04]  /*67e0*/  LOP3.LUT R0, R0, 0x1, RZ, 0xc0, !PT ;  /* 0x0000000100007812 */ /* 0x000fc800078ec0ff */
[----:B------:R-:W-:-:S04]  /*67f0*/  IADD3 R0, PT, PT, R7, 0x88fffff, R0 ;  /* 0x088fffff07007810 */ /* 0x000fc80007ffe000 */
[----:B------:R-:W-:-:S04]  /*6800*/  SHF.R.U32.HI R0, RZ, 0x15, R0 ;  /* 0x00000015ff007819 */ /* 0x000fc80000011600 */
[----:B------:R-:W-:-:S07]  /*6810*/  LOP3.LUT R3, R0, 0xff, RZ, 0xc0, !PT ;  /* 0x000000ff00037812 */ /* 0x000fce00078ec0ff */
.L_x_2234:
[----:B------:R-:W-:-:S04]  /*6820*/  SHF.R.U32.HI R0, RZ, 0x18, R7 ;  /* 0x00000018ff007819 */ /* 0x000fc80000011607 */
[----:B------:R-:W-:-:S07]  /*6830*/  LOP3.LUT R0, R3, 0x80, R0, 0xf8, !PT ;  /* 0x0000008003007812 */ /* 0x000fce00078ef800 */
.L_x_2232:
[----:B------:R-:W-:Y:S05]  /*6840*/  BSYNC.RECONVERGENT B0 ;  /* 0x0000000000007941 */ /* 0x000fea0003800200 */
.L_x_2231:
[----:B------:R0:W-:Y:S01]  /*6850*/  STG.E.U8 desc[UR36][R8.64], R0 ;  /* 0x0000000008007986 */ /* 0x0001e2000c101124 */
[----:B------:R-:W-:Y:S01]  /*6860*/  IMAD.MOV.U32 R23, RZ, RZ, R22 ;  /* 0x000000ffff177224 */ /* 0x000fe200078e0016 */
[----:B------:R-:W-:Y:S06]  /*6870*/  BRA `(.L_x_2203) ;  /* 0x0000000000d07947 */ /* 0x000fec0003800000 */
.L_x_2224:
[----:B------:R-:W-:-:S13]  /*6880*/  ISETP.NE.AND P0, PT, R0, 0x1c, PT ;  /* 0x0000001c0000780c */ /* 0x000fda0003f05270 */
[----:B------:R-:W-:Y:S05]  /*6890*/  @!P0 BRA `(.L_x_2235) ;  /* 0x0000000000bc8947 */ /* 0x000fea0003800000 */
[----:B------:R-:W-:-:S13]  /*68a0*/  ISETP.NE.AND P0, PT, R0, 0x1d, PT ;  /* 0x0000001d0000780c */ /* 0x000fda0003f05270 */
[----:B------:R-:W-:Y:S05]  /*68b0*/  @!P0 BRA `(.L_x_2236) ;  /* 0x0000000000a48947 */ /* 0x000fea0003800000 */
[----:B------:R-:W-:-:S13]  /*68c0*/  ISETP.NE.AND P0, PT, R0, 0x2c, PT ;  /* 0x0000002c0000780c */ /* 0x000fda0003f05270 */
[----:B------:R-:W-:Y:S05]  /*68d0*/  @!P0 BRA `(.L_x_2237) ;  /* 0x0000000000488947 */ /* 0x000fea0003800000 */
.L_x_2208:
        /* <DEDUP_REMOVED lines=16> */
.L_x_2238:
[----:B------:R-:W-:Y:S01]  /*69e0*/  IMAD.MOV.U32 R23, RZ, RZ, R22 ;  /* 0x000000ffff177224 */ /* 0x000fe200078e0016 */
[----:B------:R-:W-:Y:S06]  /*69f0*/  BRA `(.L_x_2203) ;  /* 0x0000000000707947 */ /* 0x000fec0003800000 */
.L_x_2237:
[----:B------:R-:W-:Y:S01]  /*6a00*/  UMOV UR4, 0xf0000000 ;  /* 0xf000000000047882 */ /* 0x000fe20000000000 */
[----:B------:R-:W-:Y:S01]  /*6a10*/  UMOV UR5, 0x380fffff ;  /* 0x380fffff00057882 */ /* 0x000fe20000000000 */
[----:B------:R-:W0:Y:S01]  /*6a20*/  F2F.F32.F64 R10, R4 ;  /* 0x00000004000a7310 */ /* 0x000e220000301000 */
[----:B------:R-:W-:Y:S01]  /*6a30*/  DSETP.GEU.AND P0, PT, |R4|, UR4, PT ;  /* 0x0000000404007e2a */ /* 0x000fe2000bf0e200 */
[----:B------:R-:W-:-:S13]  /*6a40*/  IMAD.MOV.U32 R23, RZ, RZ, R22 ;  /* 0x000000ffff177224 */ /* 0x000fda00078e0016 */
[----:B0-----:R-:W-:-:S05]  /*6a50*/  @!P0 FMUL R10, R10, 1.175494350822287508e-38 ;  /* 0x008000000a0a8820 */ /* 0x001fca0000400000 */
        /* <DEDUP_REMOVED lines=15> */
.L_x_2236:
[----:B------:R-:W0:Y:S01]  /*6b50*/  F2I.U64.F64.TRUNC R4, R4 ;  /* 0x0000000400047311 */ /* 0x000e22000030d800 */
[----:B------:R-:W-:Y:S01]  /*6b60*/  IMAD.MOV.U32 R23, RZ, RZ, R22 ;  /* 0x000000ffff177224 */ /* 0x000fe200078e0016 */
[----:B0-----:R0:W-:Y:S01]  /*6b70*/  STG.E.64 desc[UR36][R8.64], R4 ;  /* 0x0000000408007986 */ /* 0x0011e2000c101b24 */
[----:B------:R-:W-:Y:S05]  /*6b80*/  BRA `(.L_x_2203) ;  /* 0x00000000000c7947 */ /* 0x000fea0003800000 */
.L_x_2235:
[----:B------:R-:W0:Y:S01]  /*6b90*/  F2I.U32.F64.TRUNC R5, R4 ;  /* 0x0000000400057311 */ /* 0x000e22000030d000 */
[----:B------:R-:W-:Y:S01]  /*6ba0*/  IMAD.MOV.U32 R23, RZ, RZ, R22 ;  /* 0x000000ffff177224 */ /* 0x000fe200078e0016 */
[----:B0-----:R0:W-:Y:S06]  /*6bb0*/  STG.E desc[UR36][R8.64], R5 ;  /* 0x0000000508007986 */ /* 0x0011ec000c101924 */
.L_x_2203:
[----:B------:R-:W-:Y:S05]  /*6bc0*/  BSYNC.RECONVERGENT B6 ;  /* 0x0000000000067941 */ /* 0x000fea0003800200 */
.L_x_2202:
[----:B------:R-:W-:Y:S01]  /*6bd0*/  ISETP.GE.AND P0, PT, R23, R19, PT ;  /* 0x000000131700720c */ /* 0x000fe20003f06270 */
[----:B------:R-:W-:-:S12]  /*6be0*/  BSSY.RECONVERGENT B6, `(.L_x_2239) ;  /* 0x0000228000067945 */ /* 0x000fd80003800200 */
[----:B------:R-:W-:Y:S05]  /*6bf0*/  @P0 BRA `(.L_x_2240) ;  /* 0x0000002000980947 */ /* 0x000fea0003800000 */
[----:B------:R-:W2:Y:S01]  /*6c00*/  LDCU UR4, c[0x0][0x3a8] ;  /* 0x00007500ff0477ac */ /* 0x000ea20008000800 */
[----:B01----:R-:W0:Y:S01]  /*6c10*/  LDC.64 R4, c[0x0][0x388] ;  /* 0x0000e200ff047b82 */ /* 0x003e220000000a00 */
[----:B------:R-:W-:Y:S01]  /*6c20*/  IMAD R0, R18, 0x200, R23 ;  /* 0x0000020012007824 */ /* 0x000fe200078e0217 */
[----:B------:R-:W-:-:S03]  /*6c30*/  PRMT R6, R2, 0x9910, RZ ;  /* 0x0000991002067816 */ /* 0x000fc600000000ff */
[----:B--2---:R-:W-:Y:S02]  /*6c40*/  IMAD R3, R0, UR4, RZ ;  /* 0x0000000400037c24 */ /* 0x004fe4000f8e02ff */
        /* <DEDUP_REMOVED lines=13> */
[----:B---3-5:R-:W0:Y:S02]  /*6d20*/  F2I.F64.TRUNC R29, R28 ;  /* 0x0000001c001d7311 */ /* 0x028e24000030d100 */
[----:B0-----:R1:W-:Y:S01]  /*6d30*/  STG.E.U8 desc[UR36][R4.64], R29 ;  /* 0x0000001d04007986 */ /* 0x0013e2000c101124 */
[----:B------:R-:W-:Y:S05]  /*6d40*/  BRA `(.L_x_2246) ;  /* 0x0000000c00f07947 */ /* 0x000fea0003800000 */
.L_x_2244:
[----:B---3-5:R-:W0:Y:S02]  /*6d50*/  F2I.S64.F64.TRUNC R28, R28 ;  /* 0x0000001c001c7311 */ /* 0x028e24000030d900 */
[----:B0-----:R-:W-:-:S05]  /*6d60*/  IMAD.MOV.U32 R3, RZ, RZ, R28 ;  /* 0x000000ffff037224 */ /* 0x001fca00078e001c */
[----:B------:R0:W-:Y:S01]  /*6d70*/  STG.E.U8 desc[UR36][R4.64], R3 ;  /* 0x0000000304007986 */ /* 0x0001e2000c101124 */
[----:B------:R-:W-:Y:S05]  /*6d80*/  BRA `(.L_x_2246) ;  /* 0x0000000c00e07947 */ /* 0x000fea0003800000 */
.L_x_2243:
[----:B------:R-:W-:-:S13]  /*6d90*/  ISETP.NE.AND P0, PT, R0, 0x2, PT ;  /* 0x000000020000780c */ /* 0x000fda0003f05270 */
[----:B------:R-:W-:Y:S05]  /*6da0*/  @!P0 BRA `(.L_x_2247) ;  /* 0x0000000000288947 */ /* 0x000fea0003800000 */
[----:B------:R-:W-:-:S13]  /*6db0*/  ISETP.NE.AND P0, PT, R0, 0x3, PT ;  /* 0x000000030000780c */ /* 0x000fda0003f05270 */
[----:B------:R-:W-:Y:S05]  /*6dc0*/  @!P0 BRA `(.L_x_2248) ;  /* 0x0000000000148947 */ /* 0x000fea0003800000 */
[----:B------:R-:W-:-:S13]  /*6dd0*/  ISETP.NE.AND P0, PT, R0, 0x4, PT ;  /* 0x000000040000780c */ /* 0x000fda0003f05270 */
[----:B------:R-:W-:Y:S05]  /*6de0*/  @P0 BRA `(.L_x_2245) ;  /* 0x0000000800b40947 */ /* 0x000fea0003800000 */
[----:B---3-5:R-:W0:Y:S02]  /*6df0*/  F2I.S64.F64.TRUNC R28, R28 ;  /* 0x0000001c001c7311 */ /* 0x028e24000030d900 */
[----:B0-----:R0:W-:Y:S01]  /*6e00*/  STG.E.64 desc[UR36][R4.64], R28 ;  /* 0x0000001c04007986 */ /* 0x0011e2000c101b24 */
[----:B------:R-:W-:Y:S05]  /*6e10*/  BRA `(.L_x_2246) ;  /* 0x0000000c00bc7947 */ /* 0x000fea0003800000 */
.L_x_2248:
[----:B---3-5:R-:W0:Y:S02]  /*6e20*/  F2I.F64.TRUNC R29, R28 ;  /* 0x0000001c001d7311 */ /* 0x028e24000030d100 */
[----:B0-----:R3:W-:Y:S01]  /*6e30*/  STG.E desc[UR36][R4.64], R29 ;  /* 0x0000001d04007986 */ /* 0x0017e2000c101924 */
[----:B------:R-:W-:Y:S05]  /*6e40*/  BRA `(.L_x_2246) ;  /* 0x0000000c00b07947 */ /* 0x000fea0003800000 */
.L_x_2247:
[----:B---3-5:R-:W0:Y:S02]  /*6e50*/  F2I.F64.TRUNC R29, R28 ;  /* 0x0000001c001d7311 */ /* 0x028e24000030d100 */
[----:B0-----:R2:W-:Y:S01]  /*6e60*/  STG.E.U16 desc[UR36][R4.64], R29 ;  /* 0x0000001d04007986 */ /* 0x0015e2000c101524 */
[----:B------:R-:W-:Y:S05]  /*6e70*/  BRA `(.L_x_2246) ;  /* 0x0000000c00a47947 */ /* 0x000fea0003800000 */
.L_x_2242:
        /* <DEDUP_REMOVED lines=8> */
[----:B---3-5:R-:W0:Y:S01]  /*6f00*/  F2F.F32.F64 R3, R28 ;  /* 0x0000001c00037310 */ /* 0x028e220000301000 */
[----:B------:R-:W-:-:S14]  /*6f10*/  DSETP.GEU.AND P0, PT, |R28|, UR4, PT ;  /* 0x000000041c007e2a */ /* 0x000fdc000bf0e200 */
[----:B0-----:R-:W-:-:S05]  /*6f20*/  @!P0 FMUL R3, R3, 1.175494350822287508e-38 ;  /* 0x0080000003038820 */ /* 0x001fca0000400000 */
[----:B------:R0:W-:Y:S01]  /*6f30*/  STG.E desc[UR36][R4.64], R3 ;  /* 0x0000000304007986 */ /* 0x0001e2000c101924 */
[----:B------:R-:W-:Y:S05]  /*6f40*/  BRA `(.L_x_2246) ;  /* 0x0000000c00707947 */ /* 0x000fea0003800000 */
.L_x_2250:
[----:B------:R-:W-:Y:S01]  /*6f50*/  UMOV UR4, 0xf0000000 ;  /* 0xf000000000047882 */ /* 0x000fe20000000000 */
[----:B------:R-:W-:Y:S01]  /*6f60*/  UMOV UR5, 0x380fffff ;  /* 0x380fffff00057882 */ /* 0x000fe20000000000 */
[----:B---3-5:R-:W0:Y:S01]  /*6f70*/  F2F.F32.F64 R0, R28 ;  /* 0x0000001c00007310 */ /* 0x028e220000301000 */
[----:B------:R-:W-:-:S14]  /*6f80*/  DSETP.GEU.AND P0, PT, |R28|, UR4, PT ;  /* 0x000000041c007e2a */ /* 0x000fdc000bf0e200 */
[----:B0-----:R-:W-:-:S05]  /*6f90*/  @!P0 FMUL R0, R0, 1.175494350822287508e-38 ;  /* 0x0080000000008820 */ /* 0x001fca0000400000 */
[----:B------:R-:W-:-:S05]  /*6fa0*/  F2FP.F16.F32.PACK_AB R0, RZ, R0 ;  /* 0x00000000ff00723e */ /* 0x000fca00000000ff */
[----:B------:R0:W-:Y:S01]  /*6fb0*/  STG.E.U16 desc[UR36][R4.64], R0 ;  /* 0x0000000004007986 */ /* 0x0001e2000c101524 */
[----:B------:R-:W-:Y:S05]  /*6fc0*/  BRA `(.L_x_2246) ;  /* 0x0000000c00507947 */ /* 0x000fea0003800000 */
.L_x_2249:
        /* <DEDUP_REMOVED lines=8> */
[----:B---3-5:R-:W0:Y:S01]  /*7050*/  F2F.F32.F64 R6, R28 ;  /* 0x0000001c00067310 */ /* 0x028e220000301000 */
[----:B------:R-:W-:Y:S01]  /*7060*/  DSETP.GEU.AND P0, PT, |R28|, UR4, PT ;  /* 0x000000041c007e2a */ /* 0x000fe2000bf0e200 */
[----:B------:R-:W-:-:S13]  /*7070*/  IMAD.MOV.U32 R7, RZ, RZ, RZ ;  /* 0x000000ffff077224 */ /* 0x000fda00078e00ff */
[----:B0-----:R-:W-:-:S05]  /*7080*/  @!P0 FMUL R6, R6, 1.175494350822287508e-38 ;  /* 0x0080000006068820 */ /* 0x001fca0000400000 */
[----:B------:R0:W-:Y:S01]  /*7090*/  STG.E.64 desc[UR36][R4.64], R6 ;  /* 0x0000000604007986 */ /* 0x0001e2000c101b24 */
[----:B------:R-:W-:Y:S05]  /*70a0*/  BRA `(.L_x_2246) ;  /* 0x0000000c00187947 */ /* 0x000fea0003800000 */
.L_x_2252:
[----:B------:R-:W-:Y:S01]  /*70b0*/  UMOV UR4, 0xf0000000 ;  /* 0xf000000000047882 */ /* 0x000fe20000000000 */
[----:B------:R-:W-:Y:S01]  /*70c0*/  UMOV UR5, 0x380fffff ;  /* 0x380fffff00057882 */ /* 0x000fe20000000000 */
[----:B---3-5:R-:W0:Y:S01]  /*70d0*/  F2F.F32.F64 R0, R28 ;  /* 0x0000001c00007310 */ /* 0x028e220000301000 */
[----:B------:R-:W-:-:S14]  /*70e0*/  DSETP.GEU.AND P0, PT, |R28|, UR4, PT ;  /* 0x000000041c007e2a */ /* 0x000fdc000bf0e200 */
[----:B0-----:R-:W-:-:S05]  /*70f0*/  @!P0 FMUL R0, R0, 1.175494350822287508e-38 ;  /* 0x0080000000008820 */ /* 0x001fca0000400000 */
[----:B------:R-:W-:-:S04]  /*7100*/  F2FP.F16.F32.PACK_AB R3, RZ, R0 ;  /* 0x00000000ff03723e */ /* 0x000fc800000000ff */
[----:B------:R-:W-:-:S05]  /*7110*/  PRMT R3, R3, 0x5410, RZ ;  /* 0x0000541003037816 */ /* 0x000fca00000000ff */
[----:B------:R0:W-:Y:S01]  /*7120*/  STG.E desc[UR36][R4.64], R3 ;  /* 0x0000000304007986 */ /* 0x0001e2000c101924 */
[----:B------:R-:W-:Y:S05]  /*7130*/  BRA `(.L_x_2246) ;  /* 0x0000000800f47947 */ /* 0x000fea0003800000 */
.L_x_2251:
[----:B---3-5:R0:W-:Y:S01]  /*7140*/  STG.E.64 desc[UR36][R4.64], R28 ;  /* 0x0000001c04007986 */ /* 0x0281e2000c101b24 */
[----:B------:R-:W-:Y:S05]  /*7150*/  BRA `(.L_x_2246) ;  /* 0x0000000800ec7947 */ /* 0x000fea0003800000 */
.L_x_2241:
        /* <DEDUP_REMOVED lines=10> */
[----:B---3-5:R-:W0:Y:S02]  /*7200*/  F2I.U32.F64.TRUNC R29, R28 ;  /* 0x0000001c001d7311 */ /* 0x028e24000030d000 */
[----:B0-----:R0:W-:Y:S01]  /*7210*/  STG.E.U16 desc[UR36][R4.64], R29 ;  /* 0x0000001d04007986 */ /* 0x0011e2000c101524 */
[----:B------:R-:W-:Y:S05]  /*7220*/  BRA `(.L_x_2246) ;  /* 0x0000000800b87947 */ /* 0x000fea0003800000 */
.L_x_2256:
[----:B------:R-:W-:Y:S01]  /*7230*/  UMOV UR4, 0xf0000000 ;  /* 0xf000000000047882 */ /* 0x000fe20000000000 */
[----:B------:R-:W-:Y:S01]  /*7240*/  UMOV UR5, 0x380fffff ;  /* 0x380fffff00057882 */ /* 0x000fe20000000000 */
[----:B---3-5:R-:W0:Y:S01]  /*7250*/  F2F.F32.F64 R7, R28 ;  /* 0x0000001c00077310 */ /* 0x028e220000301000 */
        /* <DEDUP_REMOVED lines=19> */
.L_x_2259:
[----:B------:R-:W-:-:S04]  /*7390*/  SHF.R.U32.HI R3, RZ, 0x18, R7 ;  /* 0x00000018ff037819 */ /* 0x000fc80000011607 */
[----:B------:R-:W-:-:S07]  /*73a0*/  LOP3.LUT R0, R0, 0x80, R3, 0xf8, !PT ;  /* 0x0000008000007812 */ /* 0x000fce00078ef803 */
.L_x_2258:
[----:B------:R-:W-:Y:S05]  /*73b0*/  BSYNC.RECONVERGENT B0 ;  /* 0x0000000000007941 */ /* 0x000fea0003800200 */
.L_x_2257:
[----:B------:R0:W-:Y:S01]  /*73c0*/  STG.E.U8 desc[UR36][R4.64], R0 ;  /* 0x0000000004007986 */ /* 0x0001e2000c101124 */
[----:B------:R-:W-:Y:S05]  /*73d0*/  BRA `(.L_x_2246) ;  /* 0x00000008004c7947 */ /* 0x000fea0003800000 */
.L_x_2255:
        /* <DEDUP_REMOVED lines=22> */
.L_x_2262:
[----:B------:R-:W-:-:S04]  /*7540*/  SHF.R.U32.HI R3, RZ, 0x18, R7 ;  /* 0x00000018ff037819 */ /* 0x000fc80000011607 */
[----:B------:R-:W-:-:S07]  /*7550*/  LOP3.LUT R0, R0, 0x80, R3, 0xf8, !PT ;  /* 0x0000008000007812 */ /* 0x000fce00078ef803 */
.L_x_2261:
[----:B------:R-:W-:Y:S05]  /*7560*/  BSYNC.RECONVERGENT B0 ;  /* 0x0000000000007941 */ /* 0x000fea0003800200 */
.L_x_2260:
[----:B------:R0:W-:Y:S01]  /*7570*/  STG.E.U8 desc[UR36][R4.64], R0 ;  /* 0x0000000004007986 */ /* 0x0001e2000c101124 */
[----:B------:R-:W-:Y:S05]  /*7580*/  BRA `(.L_x_2246) ;  /* 0x0000000400e07947 */ /* 0x000fea0003800000 */
.L_x_2254:
        /* <DEDUP_REMOVED lines=26> */
.L_x_2264:
[----:B---3-5:R-:W0:Y:S02]  /*7730*/  F2I.U64.F64.TRUNC R28, R28 ;  /* 0x0000001c001c7311 */ /* 0x028e24000030d800 */
[----:B0-----:R0:W-:Y:S01]  /*7740*/  STG.E.64 desc[UR36][R4.64], R28 ;  /* 0x0000001c04007986 */ /* 0x0011e2000c101b24 */
[----:B------:R-:W-:Y:S05]  /*7750*/  BRA `(.L_x_2246) ;  /* 0x00000004006c7947 */ /* 0x000fea0003800000 */
.L_x_2263:
[----:B---3-5:R-:W0:Y:S02]  /*7760*/  F2I.U32.F64.TRUNC R29, R28 ;  /* 0x0000001c001d7311 */ /* 0x028e24000030d000 */
[----:B0-----:R0:W-:Y:S01]  /*7770*/  STG.E desc[UR36][R4.64], R29 ;  /* 0x0000001d04007986 */ /* 0x0011e2000c101924 */
[----:B------:R-:W-:Y:S05]  /*7780*/  BRA `(.L_x_2246) ;  /* 0x0000000400607947 */ /* 0x000fea0003800000 */
.L_x_2253:
[----:B------:R-:W-:-:S13]  /*7790*/  ISETP.GT.AND P0, PT, R0, 0xe, PT ;  /* 0x0000000e0000780c */ /* 0x000fda0003f04270 */
[----:B------:R-:W-:Y:S05]  /*77a0*/  @P0 BRA `(.L_x_2265) ;  /* 0x00000000002c0947 */ /* 0x000fea0003800000 */
[----:B------:R-:W-:-:S13]  /*77b0*/  ISETP.NE.AND P0, PT, R0, 0xa, PT ;  /* 0x0000000a0000780c */ /* 0x000fda0003f05270 */
[----:B------:R-:W-:Y:S05]  /*77c0*/  @!P0 BRA `(.L_x_2266) ;  /* 0x0000000000188947 */ /* 0x000fea0003800000 */
[----:B------:R-:W-:-:S13]  /*77d0*/  ISETP.NE.AND P0, PT, R0, 0xb, PT ;  /* 0x0000000b0000780c */ /* 0x000fda0003f05270 */
[----:B------:R-:W-:Y:S05]  /*77e0*/  @P0 BRA `(.L_x_2245) ;  /* 0x0000000000340947 */ /* 0x000fea0003800000 */
[----:B---3-5:R-:W-:-:S06]  /*77f0*/  DSETP.NEU.AND P0, PT, R28, RZ, PT ;  /* 0x000000ff1c00722a */ /* 0x028fcc0003f0d000 */
[----:B------:R-:W-:-:S05]  /*7800*/  SEL R3, RZ, 0x1, !P0 ;  /* 0x00000001ff037807 */ /* 0x000fca0004000000 */
[----:B------:R0:W-:Y:S01]  /*7810*/  STG.E.U8 desc[UR36][R4.64], R3 ;  /* 0x0000000304007986 */ /* 0x0001e2000c101124 */
[----:B------:R-:W-:Y:S05]  /*7820*/  BRA `(.L_x_2246) ;  /* 0x0000000400387947 */ /* 0x000fea0003800000 */
.L_x_2266:
[----:B------:R-:W-:-:S05]  /*7830*/  CS2R R30, SRZ ;  /* 0x00000000001e7805 */ /* 0x000fca000001ff00 */
[----:B---3-5:R0:W-:Y:S01]  /*7840*/  STG.E.128 desc[UR36][R4.64], R28 ;  /* 0x0000001c04007986 */ /* 0x0281e2000c101d24 */
[----:B------:R-:W-:Y:S05]  /*7850*/  BRA `(.L_x_2246) ;  /* 0x00000004002c7947 */ /* 0x000fea0003800000 */
.L_x_2265:
[----:B------:R-:W-:-:S13]  /*7860*/  ISETP.NE.AND P0, PT, R0, 0xf, PT ;  /* 0x0000000f0000780c */ /* 0x000fda0003f05270 */
[----:B------:R-:W-:Y:S05]  /*7870*/  @!P0 BRA `(.L_x_2267) ;  /* 0x0000000400088947 */ /* 0x000fea0003800000 */
[----:B------:R-:W-:-:S13]  /*7880*/  ISETP.NE.AND P0, PT, R0, 0x17, PT ;  /* 0x000000170000780c */ /* 0x000fda0003f05270 */
[----:B------:R-:W-:Y:S05]  /*7890*/  @!P0 BRA `(.L_x_2268) ;  /* 0x0000000000a08947 */ /* 0x000fea0003800000 */
[----:B------:R-:W-:-:S13]  /*78a0*/  ISETP.NE.AND P0, PT, R0, 0x18, PT ;  /* 0x000000180000780c */ /* 0x000fda0003f05270 */
[----:B------:R-:W-:Y:S05]  /*78b0*/  @!P0 BRA `(.L_x_2269) ;  /* 0x0000000000448947 */ /* 0x000fea0003800000 */
.L_x_2245:
        /* <DEDUP_REMOVED lines=16> */
.L_x_2270:
[----:B------:R-:W-:Y:S05]  /*79c0*/  BRA `(.L_x_2246) ;  /* 0x0000000000d07947 */ /* 0x000fea0003800000 */
.L_x_2269:
[----:B------:R-:W-:Y:S01]  /*79d0*/  UMOV UR4, 0xf0000000 ;  /* 0xf000000000047882 */ /* 0x000fe20000000000 */
[----:B------:R-:W-:Y:S01]  /*79e0*/  UMOV UR5, 0x380fffff ;  /* 0x380fffff00057882 */ /* 0x000fe20000000000 */
[----:B---3-5:R-:W0:Y:S01]  /*79f0*/  F2F.F32.F64 R7, R28 ;  /* 0x0000001c00077310 */ /* 0x028e220000301000 */
        /* <DEDUP_REMOVED lines=14> */
.L_x_2272:
[----:B------:R-:W-:Y:S05]  /*7ae0*/  BSYNC.RECONVERGENT B0 ;  /* 0x0000000000007941 */ /* 0x000fea0003800200 */
.L_x_2271:
[----:B------:R-:W-:-:S05]  /*7af0*/  LOP3.LUT R3, R0, 0x80, R3, 0xf8, !PT ;  /* 0x0000008000037812 */ /* 0x000fca00078ef803 */
[----:B------:R0:W-:Y:S01]  /*7b00*/  STG.E.U8 desc[UR36][R4.64], R3 ;  /* 0x0000000304007986 */ /* 0x0001e2000c101124 */
[----:B------:R-:W-:Y:S05]  /*7b10*/  BRA `(.L_x_2246) ;  /* 0x00000000007c7947 */ /* 0x000fea0003800000 */
.L_x_2268:
[----:B------:R-:W-:Y:S01]  /*7b20*/  UMOV UR4, 0xf0000000 ;  /* 0xf000000000047882 */ /* 0x000fe20000000000 */
[----:B------:R-:W-:Y:S01]  /*7b30*/  UMOV UR5, 0x380fffff ;  /* 0x380fffff00057882 */ /* 0x000fe20000000000 */
[----:B---3-5:R-:W0:Y:S01]  /*7b40*/  F2F.F32.F64 R7, R28 ;  /* 0x0000001c00077310 */ /* 0x028e220000301000 */
        /* <DEDUP_REMOVED lines=13> */
.L_x_2274:
[----:B------:R-:W-:Y:S01]  /*7c20*/  IMAD.MOV.U32 R0, RZ, RZ, 0x7f ;  /* 0x0000007fff007424 */ /* 0x000fe200078e00ff */
[----:B------:R-:W-:-:S04]  /*7c30*/  ISETP.GT.U32.AND P0, PT, R3, 0x7f800000, PT ;  /* 0x7f8000000300780c */ /* 0x000fc80003f04070 */
[----:B------:R-:W-:-:S09]  /*7c40*/  SEL R0, R0, 0x7c, P0 ;  /* 0x0000007c00007807 */ /* 0x000fd20000000000 */
.L_x_2275:
[----:B------:R-:W-:Y:S05]  /*7c50*/  BSYNC.RECONVERGENT B0 ;  /* 0x0000000000007941 */ /* 0x000fea0003800200 */
.L_x_2273:
[----:B------:R-:W-:-:S04]  /*7c60*/  SHF.R.U32.HI R3, RZ, 0x18, R7 ;  /* 0x00000018ff037819 */ /* 0x000fc80000011607 */
[----:B------:R-:W-:-:S05]  /*7c70*/  LOP3.LUT R3, R0, 0x80, R3, 0xf8, !PT ;  /* 0x0000008000037812 */ /* 0x000fca00078ef803 */
[----:B------:R0:W-:Y:S01]  /*7c80*/  STG.E.U8 desc[UR36][R4.64], R3 ;  /* 0x0000000304007986 */ /* 0x0001e2000c101124 */
[----:B------:R-:W-:Y:S05]  /*7c90*/  BRA `(.L_x_2246) ;  /* 0x00000000001c7947 */ /* 0x000fea0003800000 */
.L_x_2267:
[----:B------:R-:W-:Y:S01]  /*7ca0*/  UMOV UR4, 0xf0000000 ;  /* 0xf000000000047882 */ /* 0x000fe20000000000 */
[----:B------:R-:W-:Y:S01]  /*7cb0*/  UMOV UR5, 0x380fffff ;  /* 0x380fffff00057882 */ /* 0x000fe20000000000 */
[----:B---3-5:R-:W0:Y:S01]  /*7cc0*/  F2F.F32.F64 R0, R28 ;  /* 0x0000001c00007310 */ /* 0x028e220000301000 */
[----:B------:R-:W-:-:S14]  /*7cd0*/  DSETP.GEU.AND P0, PT, |R28|, UR4, PT ;  /* 0x000000041c007e2a */ /* 0x000fdc000bf0e200 */
[----:B0-----:R-:W-:-:S05]  /*7ce0*/  @!P0 FMUL R0, R0, 1.175494350822287508e-38 ;  /* 0x0080000000008820 */ /* 0x001fca0000400000 */
[----:B------:R-:W-:-:S05]  /*7cf0*/  F2FP.BF16.F32.PACK_AB R0, RZ, R0 ;  /* 0x00000000ff00723e */ /* 0x000fca00000010ff */
[----:B------:R0:W-:Y:S02]  /*7d00*/  STG.E.U16 desc[UR36][R4.64], R0 ;  /* 0x0000000004007986 */ /* 0x0001e4000c101524 */
.L_x_2246:
[----:B------:R-:W-:-:S05]  /*7d10*/  VIADD R23, R23, 0x80 ;  /* 0x0000008017177836 */ /* 0x000fca0000000000 */
[----:B------:R-:W-:-:S13]  /*7d20*/  ISETP.GE.AND P0, PT, R23, R19, PT ;  /* 0x000000131700720c */ /* 0x000fda0003f06270 */
[----:B------:R-:W-:Y:S05]  /*7d30*/  @P0 BRA `(.L_x_2240) ;  /* 0x0000001000480947 */ /* 0x000fea0003800000 */
[----:B------:R-:W5:Y:S01]  /*7d40*/  LDCU UR4, c[0x0][0x3a8] ;  /* 0x00007500ff0477ac */ /* 0x000f620008000800 */
[----:B0123--:R-:W0:Y:S01]  /*7d50*/  LDC.64 R4, c[0x0][0x388] ;  /* 0x0000e200ff047b82 */ /* 0x00fe220000000a00 */
        /* <DEDUP_REMOVED lines=16> */
[----:B------:R-:W0:Y:S02]  /*7e60*/  F2I.F64.TRUNC R25, R24 ;  /* 0x0000001800197311 */ /* 0x000e24000030d100 */
[----:B0-----:R0:W-:Y:S01]  /*7e70*/  STG.E.U8 desc[UR36][R4.64], R25 ;  /* 0x0000001904007986 */ /* 0x0011e2000c101124 */
[----:B------:R-:W-:Y:S05]  /*7e80*/  BRA `(.L_x_2281) ;  /* 0x0000000c00f07947 */ /* 0x000fea0003800000 */
.L_x_2279:
[----:B------:R-:W0:Y:S02]  /*7e90*/  F2I.S64.F64.TRUNC R24, R24 ;  /* 0x0000001800187311 */ /* 0x000e24000030d900 */
[----:B0-----:R-:W-:-:S05]  /*7ea0*/  IMAD.MOV.U32 R3, RZ, RZ, R24 ;  /* 0x000000ffff037224 */ /* 0x001fca00078e0018 */
[----:B------:R0:W-:Y:S01]  /*7eb0*/  STG.E.U8 desc[UR36][R4.64], R3 ;  /* 0x0000000304007986 */ /* 0x0001e2000c101124 */
[----:B------:R-:W-:Y:S05]  /*7ec0*/  BRA `(.L_x_2281) ;  /* 0x0000000c00e07947 */ /* 0x000fea0003800000 */
.L_x_2278:
[----:B------:R-:W-:-:S13]  /*7ed0*/  ISETP.NE.AND P0, PT, R0, 0x2, PT ;  /* 0x000000020000780c */ /* 0x000fda0003f05270 */
[----:B------:R-:W-:Y:S05]  /*7ee0*/  @!P0 BRA `(.L_x_2282) ;  /* 0x0000000000288947 */ /* 0x000fea0003800000 */
[----:B------:R-:W-:-:S13]  /*7ef0*/  ISETP.NE.AND P0, PT, R0, 0x3, PT ;  /* 0x000000030000780c */ /* 0x000fda0003f05270 */
[----:B------:R-:W-:Y:S05]  /*7f00*/  @!P0 BRA `(.L_x_2283) ;  /* 0x0000000000148947 */ /* 0x000fea0003800000 */
[----:B------:R-:W-:-:S13]  /*7f10*/  ISETP.NE.AND P0, PT, R0, 0x4, PT ;  /* 0x000000040000780c */ /* 0x000fda0003f05270 */
[----:B------:R-:W-:Y:S05]  /*7f20*/  @P0 BRA `(.L_x_2280) ;  /* 0x0000000800b40947 */ /* 0x000fea0003800000 */
[----:B------:R-:W0:Y:S02]  /*7f30*/  F2I.S64.F64.TRUNC R24, R24 ;  /* 0x0000001800187311 */ /* 0x000e24000030d900 */
[----:B0-----:R0:W-:Y:S01]  /*7f40*/  STG.E.64 desc[UR36][R4.64], R24 ;  /* 0x0000001804007986 */ /* 0x0011e2000c101b24 */
[----:B------:R-:W-:Y:S05]  /*7f50*/  BRA `(.L_x_2281) ;  /* 0x0000000c00bc7947 */ /* 0x000fea0003800000 */
.L_x_2283:
[----:B------:R-:W0:Y:S02]  /*7f60*/  F2I.F64.TRUNC R25, R24 ;  /* 0x0000001800197311 */ /* 0x000e24000030d100 */
[----:B0-----:R0:W-:Y:S01]  /*7f70*/  STG.E desc[UR36][R4.64], R25 ;  /* 0x0000001904007986 */ /* 0x0011e2000c101924 */
[----:B------:R-:W-:Y:S05]  /*7f80*/  BRA `(.L_x_2281) ;  /* 0x0000000c00b07947 */ /* 0x000fea0003800000 */
.L_x_2282:
[----:B------:R-:W0:Y:S02]  /*7f90*/  F2I.F64.TRUNC R25, R24 ;  /* 0x0000001800197311 */ /* 0x000e24000030d100 */
[----:B0-----:R0:W-:Y:S01]  /*7fa0*/  STG.E.U16 desc[UR36][R4.64], R25 ;  /* 0x0000001904007986 */ /* 0x0011e2000c101524 */
[----:B------:R-:W-:Y:S05]  /*7fb0*/  BRA `(.L_x_2281) ;  /* 0x0000000c00a47947 */ /* 0x000fea0003800000 */
.L_x_2277:
        /* <DEDUP_REMOVED lines=9> */
[----:B------:R-:W-:-:S14]  /*8050*/  DSETP.GEU.AND P0, PT, |R24|, UR4, PT ;  /* 0x0000000418007e2a */ /* 0x000fdc000bf0e200 */
[----:B0-----:R-:W-:-:S05]  /*8060*/  @!P0 FMUL R3, R3, 1.175494350822287508e-38 ;  /* 0x0080000003038820 */ /* 0x001fca0000400000 */
[----:B------:R0:W-:Y:S01]  /*8070*/  STG.E desc[UR36][R4.64], R3 ;  /* 0x0000000304007986 */ /* 0x0001e2000c101924 */
[----:B------:R-:W-:Y:S05]  /*8080*/  BRA `(.L_x_2281) ;  /* 0x0000000c00707947 */ /* 0x000fea0003800000 */
.L_x_2285:
        /* <DEDUP_REMOVED lines=8> */
.L_x_2284:
        /* <DEDUP_REMOVED lines=14> */
.L_x_2287:
        /* <DEDUP_REMOVED lines=9> */
.L_x_2286:
[----:B------:R0:W-:Y:S01]  /*8280*/  STG.E.64 desc[UR36][R4.64], R24 ;  /* 0x0000001804007986 */ /* 0x0001e2000c101b24 */
[----:B------:R-:W-:Y:S05]  /*8290*/  BRA `(.L_x_2281) ;  /* 0x0000000800ec7947 */ /* 0x000fea0003800000 */
.L_x_2276:
        /* <DEDUP_REMOVED lines=10> */
[----:B------:R-:W0:Y:S02]  /*8340*/  F2I.U32.F64.TRUNC R25, R24 ;  /* 0x0000001800197311 */ /* 0x000e24000030d000 */
[----:B0-----:R0:W-:Y:S01]  /*8350*/  STG.E.U16 desc[UR36][R4.64], R25 ;  /* 0x0000001904007986 */ /* 0x0011e2000c101524 */
[----:B------:R-:W-:Y:S05]  /*8360*/  BRA `(.L_x_2281) ;  /* 0x0000000800b87947 */ /* 0x000fea0003800000 */
.L_x_2291:
        /* <DEDUP_REMOVED lines=22> */
.L_x_2294:
[----:B------:R-:W-:-:S04]  /*84d0*/  SHF.R.U32.HI R3, RZ, 0x18, R7 ;  /* 0x00000018ff037819 */ /* 0x000fc80000011607 */
[----:B------:R-:W-:-:S07]  /*84e0*/  LOP3.LUT R0, R0, 0x80, R3, 0xf8, !PT ;  /* 0x0000008000007812 */ /* 0x000fce00078ef803 */
.L_x_2293:
[----:B------:R-:W-:Y:S05]  /*84f0*/  BSYNC.RECONVERGENT B0 ;  /* 0x0000000000007941 */ /* 0x000fea0003800200 */
.L_x_2292:
[----:B------:R0:W-:Y:S01]  /*8500*/  STG.E.U8 desc[UR36][R4.64], R0 ;  /* 0x0000000004007986 */ /* 0x0001e2000c101124 */
[----:B------:R-:W-:Y:S05]  /*8510*/  BRA `(.L_x_2281) ;  /* 0x00000008004c7947 */ /* 0x000fea0003800000 */
.L_x_2290:
        /* <DEDUP_REMOVED lines=22> */
.L_x_2297:
[----:B------:R-:W-:-:S04]  /*8680*/  SHF.R.U32.HI R3, RZ, 0x18, R7 ;  /* 0x00000018ff037819 */ /* 0x000fc80000011607 */
[----:B------:R-:W-:-:S07]  /*8690*/  LOP3.LUT R0, R0, 0x80, R3, 0xf8, !PT ;  /* 0x0000008000007812 */ /* 0x000fce00078ef803 */
.L_x_2296:
[----:B------:R-:W-:Y:S05]  /*86a0*/  BSYNC.RECONVERGENT B0 ;  /* 0x0000000000007941 */ /* 0x000fea0003800200 */
.L_x_2295:
[----:B------:R0:W-:Y:S01]  /*86b0*/  STG.E.U8 desc[UR36][R4.64], R0 ;  /* 0x0000000004007986 */ /* 0x0001e2000c101124 */
[----:B------:R-:W-:Y:S05]  /*86c0*/  BRA `(.L_x_2281) ;  /* 0x0000000400e07947 */ /* 0x000fea0003800000 */
.L_x_2289:
        /* <DEDUP_REMOVED lines=26> */
.L_x_2299:
[----:B------:R-:W0:Y:S02]  /*8870*/  F2I.U64.F64.TRUNC R24, R24 ;  /* 0x0000001800187311 */ /* 0x000e24000030d800 */
[----:B0-----:R0:W-:Y:S01]  /*8880*/  STG.E.64 desc[UR36][R4.64], R24 ;  /* 0x0000001804007986 */ /* 0x0011e2000c101b24 */
[----:B------:R-:W-:Y:S05]  /*8890*/  BRA `(.L_x_2281) ;  /* 0x00000004006c7947 */ /* 0x000fea0003800000 */
.L_x_2298:
[----:B------:R-:W0:Y:S02]  /*88a0*/  F2I.U32.F64.TRUNC R25, R24 ;  /* 0x0000001800197311 */ /* 0x000e24000030d000 */
[----:B0-----:R0:W-:Y:S01]  /*88b0*/  STG.E desc[UR36][R4.64], R25 ;  /* 0x0000001904007986 */ /* 0x0011e2000c101924 */
[----:B------:R-:W-:Y:S05]  /*88c0*/  BRA `(.L_x_2281) ;  /* 0x0000000400607947 */ /* 0x000fea0003800000 */
.L_x_2288:
[----:B------:R-:W-:-:S13]  /*88d0*/  ISETP.GT.AND P0, PT, R0, 0xe, PT ;  /* 0x0000000e0000780c */ /* 0x000fda0003f04270 */
[----:B------:R-:W-:Y:S05]  /*88e0*/  @P0 BRA `(.L_x_2300) ;  /* 0x00000000002c0947 */ /* 0x000fea0003800000 */
[----:B------:R-:W-:-:S13]  /*88f0*/  ISETP.NE.AND P0, PT, R0, 0xa, PT ;  /* 0x0000000a0000780c */ /* 0x000fda0003f05270 */
[----:B------:R-:W-:Y:S05]  /*8900*/  @!P0 BRA `(.L_x_2301) ;  /* 0x0000000000188947 */ /* 0x000fea0003800000 */
[----:B------:R-:W-:-:S13]  /*8910*/  ISETP.NE.AND P0, PT, R0, 0xb, PT ;  /* 0x0000000b0000780c */ /* 0x000fda0003f05270 */
[----:B------:R-:W-:Y:S05]  /*8920*/  @P0 BRA `(.L_x_2280) ;  /* 0x0000000000340947 */ /* 0x000fea0003800000 */
[----:B------:R-:W-:-:S06]  /*8930*/  DSETP.NEU.AND P0, PT, R24, RZ, PT ;  /* 0x000000ff1800722a */ /* 0x000fcc0003f0d000 */
[----:B------:R-:W-:-:S05]  /*8940*/  SEL R3, RZ, 0x1, !P0 ;  /* 0x00000001ff037807 */ /* 0x000fca0004000000 */
[----:B------:R1:W-:Y:S01]  /*8950*/  STG.E.U8 desc[UR36][R4.64], R3 ;  /* 0x0000000304007986 */ /* 0x0003e2000c101124 */
[----:B------:R-:W-:Y:S05]  /*8960*/  BRA `(.L_x_2281) ;  /* 0x0000000400387947 */ /* 0x000fea0003800000 */
.L_x_2301:
[----:B----4-:R-:W-:-:S05]  /*8970*/  CS2R R26, SRZ ;  /* 0x00000000001a7805 */ /* 0x010fca000001ff00 */
[----:B------:R0:W-:Y:S01]  /*8980*/  STG.E.128 desc[UR36][R4.64], R24 ;  /* 0x0000001804007986 */ /* 0x0001e2000c101d24 */
[----:B------:R-:W-:Y:S05]  /*8990*/  BRA `(.L_x_2281) ;  /* 0x00000004002c7947 */ /* 0x000fea0003800000 */
.L_x_2300:
[----:B------:R-:W-:-:S13]  /*89a0*/  ISETP.NE.AND P0, PT, R0, 0xf, PT ;  /* 0x0000000f0000780c */ /* 0x000fda0003f05270 */
[----:B------:R-:W-:Y:S05]  /*89b0*/  @!P0 BRA `(.L_x_2302) ;  /* 0x0000000400088947 */ /* 0x000fea0003800000 */
[----:B------:R-:W-:-:S13]  /*89c0*/  ISETP.NE.AND P0, PT, R0, 0x17, PT ;  /* 0x000000170000780c */ /* 0x000fda0003f05270 */
[----:B------:R-:W-:Y:S05]  /*89d0*/  @!P0 BRA `(.L_x_2303) ;  /* 0x0000000000a08947 */ /* 0x000fea0003800000 */
[----:B------:R-:W-:-:S13]  /*89e0*/  ISETP.NE.AND P0, PT, R0, 0x18, PT ;  /* 0x000000180000780c */ /* 0x000fda0003f05270 */
[----:B------:R-:W-:Y:S05]  /*89f0*/  @!P0 BRA `(.L_x_2304) ;  /* 0x0000000000448947 */ /* 0x000fea0003800000 */
.L_x_2280:
        /* <DEDUP_REMOVED lines=15> */
[----:B--2-4-:R-:W-:Y:S05]  /*8af0*/  CALL.ABS.NOINC R14 ;  /* 0x000000000e007343 */ /* 0x014fea0003c00000 */
.L_x_2305:
[----:B------:R-:W-:Y:S05]  /*8b00*/  BRA `(.L_x_2281) ;  /* 0x0000000000d07947 */ /* 0x000fea0003800000 */
.L_x_2304:
        /* <DEDUP_REMOVED lines=17> */
.L_x_2307:
[----:B------:R-:W-:Y:S05]  /*8c20*/  BSYNC.RECONVERGENT B0 ;  /* 0x0000000000007941 */ /* 0x000fea0003800200 */
.L_x_2306:
[----:B------:R-:W-:-:S05]  /*8c30*/  LOP3.LUT R3, R0, 0x80, R3, 0xf8, !PT ;  /* 0x0000008000037812 */ /* 0x000fca00078ef803 */
[----:B------:R3:W-:Y:S01]  /*8c40*/  STG.E.U8 desc[UR36][R4.64], R3 ;  /* 0x0000000304007986 */ /* 0x0007e2000c101124 */
[----:B------:R-:W-:Y:S05]  /*8c50*/  BRA `(.L_x_2281) ;  /* 0x00000000007c7947 */ /* 0x000fea0003800000 */
.L_x_2303:
        /* <DEDUP_REMOVED lines=16> */
.L_x_2309:
[----:B------:R-:W-:Y:S01]  /*8d60*/  IMAD.MOV.U32 R0, RZ, RZ, 0x7f ;  /* 0x0000007fff007424 */ /* 0x000fe200078e00ff */
[----:B------:R-:W-:-:S04]  /*8d70*/  ISETP.GT.U32.AND P0, PT, R3, 0x7f800000, PT ;  /* 0x7f8000000300780c */ /* 0x000fc80003f04070 */
[----:B------:R-:W-:-:S09]  /*8d80*/  SEL R0, R0, 0x7c, P0 ;  /* 0x0000007c00007807 */ /* 0x000fd20000000000 */
.L_x_2310:
[----:B------:R-:W-:Y:S05]  /*8d90*/  BSYNC.RECONVERGENT B0 ;  /* 0x0000000000007941 */ /* 0x000fea0003800200 */
.L_x_2308:
[----:B------:R-:W-:-:S04]  /*8da0*/  SHF.R.U32.HI R3, RZ, 0x18, R7 ;  /* 0x00000018ff037819 */ /* 0x000fc80000011607 */
[----:B------:R-:W-:-:S05]  /*8db0*/  LOP3.LUT R3, R0, 0x80, R3, 0xf8, !PT ;  /* 0x0000008000037812 */ /* 0x000fca00078ef803 */
[----:B------:R2:W-:Y:S01]  /*8dc0*/  STG.E.U8 desc[UR36][R4.64], R3 ;  /* 0x0000000304007986 */ /* 0x0005e2000c101124 */
[----:B------:R-:W-:Y:S05]  /*8dd0*/  BRA `(.L_x_2281) ;  /* 0x00000000001c7947 */ /* 0x000fea0003800000 */
.L_x_2302:
[----:B------:R-:W-:Y:S01]  /*8de0*/  UMOV UR4, 0xf0000000 ;  /* 0xf000000000047882 */ /* 0x000fe20000000000 */
[----:B------:R-:W-:Y:S01]  /*8df0*/  UMOV UR5, 0x380fffff ;  /* 0x380fffff00057882 */ /* 0x000fe20000000000 */
[----:B------:R-:W0:Y:S01]  /*8e00*/  F2F.F32.F64 R0, R24 ;  /* 0x0000001800007310 */ /* 0x000e220000301000 */
[----:B------:R-:W-:-:S14]  /*8e10*/  DSETP.GEU.AND P0, PT, |R24|, UR4, PT ;  /* 0x0000000418007e2a */ /* 0x000fdc000bf0e200 */
[----:B0-----:R-:W-:-:S05]  /*8e20*/  @!P0 FMUL R0, R0, 1.175494350822287508e-38 ;  /* 0x0080000000008820 */ /* 0x001fca0000400000 */
[----:B------:R-:W-:-:S05]  /*8e30*/  F2FP.BF16.F32.PACK_AB R0, RZ, R0 ;  /* 0x00000000ff00723e */ /* 0x000fca00000010ff */
[----:B------:R0:W-:Y:S02]  /*8e40*/  STG.E.U16 desc[UR36][R4.64], R0 ;  /* 0x0000000004007986 */ /* 0x0001e4000c101524 */
.L_x_2281:
[----:B------:R-:W-:-:S07]  /*8e50*/  VIADD R23, R23, 0x80 ;  /* 0x0000008017177836 */ /* 0x000fce0000000000 */
.L_x_2240:
[----:B------:R-:W-:Y:S05]  /*8e60*/  BSYNC.RECONVERGENT B6 ;  /* 0x0000000000067941 */ /* 0x000fea0003800200 */
.L_x_2239:
[----:B------:R-:W-:-:S13]  /*8e70*/  ISETP.GE.AND P0, PT, R23, R19, PT ;  /* 0x000000131700720c */ /* 0x000fda0003f06270 */
[----:B------:R-:W-:Y:S05]  /*8e80*/  @P0 EXIT ;  /* 0x000000000000094d */ /* 0x000fea0003800000 */
[----:B0123--:R-:W0:Y:S01]  /*8e90*/  LDC.64 R4, c[0x0][0x388] ;  /* 0x0000e200ff047b82 */ /* 0x00fe220000000a00 */
        /* <DEDUP_REMOVED lines=16> */
[----:B-----5:R-:W0:Y:S02]  /*8fa0*/  F2I.F64.TRUNC R17, R16 ;  /* 0x0000001000117311 */ /* 0x020e24000030d100 */
[----:B0-----:R-:W-:Y:S01]  /*8fb0*/  STG.E.U8 desc[UR36][R4.64], R17 ;  /* 0x0000001104007986 */ /* 0x001fe2000c101124 */
[----:B------:R-:W-:Y:S05]  /*8fc0*/  EXIT ;  /* 0x000000000000794d */ /* 0x000fea0003800000 */
.L_x_2314:
[----:B-----5:R-:W0:Y:S02]  /*8fd0*/  F2I.S64.F64.TRUNC R16, R16 ;  /* 0x0000001000107311 */ /* 0x020e24000030d900 */
[----:B0-----:R-:W-:-:S05]  /*8fe0*/  IMAD.MOV.U32 R3, RZ, RZ, R16 ;  /* 0x000000ffff037224 */ /* 0x001fca00078e0010 */
[----:B------:R-:W-:Y:S01]  /*8ff0*/  STG.E.U8 desc[UR36][R4.64], R3 ;  /* 0x0000000304007986 */ /* 0x000fe2000c101124 */
[----:B------:R-:W-:Y:S05]  /*9000*/  EXIT ;  /* 0x000000000000794d */ /* 0x000fea0003800000 */
.L_x_2313:
[----:B------:R-:W-:-:S13]  /*9010*/  ISETP.NE.AND P0, PT, R0, 0x2, PT ;  /* 0x000000020000780c */ /* 0x000fda0003f05270 */
[----:B------:R-:W-:Y:S05]  /*9020*/  @!P0 BRA `(.L_x_2316) ;  /* 0x0000000000288947 */ /* 0x000fea0003800000 */
[----:B------:R-:W-:-:S13]  /*9030*/  ISETP.NE.AND P0, PT, R0, 0x3, PT ;  /* 0x000000030000780c */ /* 0x000fda0003f05270 */
[----:B------:R-:W-:Y:S05]  /*9040*/  @!P0 BRA `(.L_x_2317) ;  /* 0x0000000000148947 */ /* 0x000fea0003800000 */
[----:B------:R-:W-:-:S13]  /*9050*/  ISETP.NE.AND P0, PT, R0, 0x4, PT ;  /* 0x000000040000780c */ /* 0x000fda0003f05270 */
[----:B------:R-:W-:Y:S05]  /*9060*/  @P0 BRA `(.L_x_2315) ;  /* 0x0000000800b40947 */ /* 0x000fea0003800000 */
[----:B-----5:R-:W0:Y:S02]  /*9070*/  F2I.S64.F64.TRUNC R16, R16 ;  /* 0x0000001000107311 */ /* 0x020e24000030d900 */
[----:B0-----:R-:W-:Y:S01]  /*9080*/  STG.E.64 desc[UR36][R4.64], R16 ;  /* 0x0000001004007986 */ /* 0x001fe2000c101b24 */
[----:B------:R-:W-:Y:S05]  /*9090*/  EXIT ;  /* 0x000000000000794d */ /* 0x000fea0003800000 */
.L_x_2317:
[----:B-----5:R-:W0:Y:S02]  /*90a0*/  F2I.F64.TRUNC R17, R16 ;  /* 0x0000001000117311 */ /* 0x020e24000030d100 */
[----:B0-----:R-:W-:Y:S01]  /*90b0*/  STG.E desc[UR36][R4.64], R17 ;  /* 0x0000001104007986 */ /* 0x001fe2000c101924 */
[----:B------:R-:W-:Y:S05]  /*90c0*/  EXIT ;  /* 0x000000000000794d */ /* 0x000fea0003800000 */
.L_x_2316:
[----:B-----5:R-:W0:Y:S02]  /*90d0*/  F2I.F64.TRUNC R17, R16 ;  /* 0x0000001000117311 */ /* 0x020e24000030d100 */
[----:B0-----:R-:W-:Y:S01]  /*90e0*/  STG.E.U16 desc[UR36][R4.64], R17 ;  /* 0x0000001104007986 */ /* 0x001fe2000c101524 */
[----:B------:R-:W-:Y:S05]  /*90f0*/  EXIT ;  /* 0x000000000000794d */ /* 0x000fea0003800000 */
.L_x_2312:
        /* <DEDUP_REMOVED lines=8> */
[----:B-----5:R-:W0:Y:S01]  /*9180*/  F2F.F32.F64 R3, R16 ;  /* 0x0000001000037310 */ /* 0x020e220000301000 */
[----:B------:R-:W-:-:S14]  /*9190*/  DSETP.GEU.AND P0, PT, |R16|, UR4, PT ;  /* 0x0000000410007e2a */ /* 0x000fdc000bf0e200 */
[----:B0-----:R-:W-:-:S05]  /*91a0*/  @!P0 FMUL R3, R3, 1.175494350822287508e-38 ;  /* 0x0080000003038820 */ /* 0x001fca0000400000 */
[----:B------:R-:W-:Y:S01]  /*91b0*/  STG.E desc[UR36][R4.64], R3 ;  /* 0x0000000304007986 */ /* 0x000fe2000c101924 */
[----:B------:R-:W-:Y:S05]  /*91c0*/  EXIT ;  /* 0x000000000000794d */ /* 0x000fea0003800000 */
.L_x_2319:
[----:B------:R-:W-:Y:S01]  /*91d0*/  UMOV UR4, 0xf0000000 ;  /* 0xf000000000047882 */ /* 0x000fe20000000000 */
[----:B------:R-:W-:Y:S01]  /*91e0*/  UMOV UR5, 0x380fffff ;  /* 0x380fffff00057882 */ /* 0x000fe20000000000 */
[----:B-----5:R-:W0:Y:S01]  /*91f0*/  F2F.F32.F64 R0, R16 ;  /* 0x0000001000007310 */ /* 0x020e220000301000 */
[----:B------:R-:W-:-:S14]  /*9200*/  DSETP.GEU.AND P0, PT, |R16|, UR4, PT ;  /* 0x0000000410007e2a */ /* 0x000fdc000bf0e200 */
[----:B0-----:R-:W-:-:S05]  /*9210*/  @!P0 FMUL R0, R0, 1.175494350822287508e-38 ;  /* 0x0080000000008820 */ /* 0x001fca0000400000 */
[----:B------:R-:W-:-:S05]  /*9220*/  F2FP.F16.F32.PACK_AB R0, RZ, R0 ;  /* 0x00000000ff00723e */ /* 0x000fca00000000ff */
[----:B------:R-:W-:Y:S01]  /*9230*/  STG.E.U16 desc[UR36][R4.64], R0 ;  /* 0x0000000004007986 */ /* 0x000fe2000c101524 */
[----:B------:R-:W-:Y:S05]  /*9240*/  EXIT ;  /* 0x000000000000794d */ /* 0x000fea0003800000 */
.L_x_2318:
        /* <DEDUP_REMOVED lines=8> */
[----:B-----5:R-:W0:Y:S01]  /*92d0*/  F2F.F32.F64 R2, R16 ;  /* 0x0000001000027310 */ /* 0x020e220000301000 */
[----:B------:R-:W-:Y:S01]  /*92e0*/  DSETP.GEU.AND P0, PT, |R16|, UR4, PT ;  /* 0x0000000410007e2a */ /* 0x000fe2000bf0e200 */
[----:B------:R-:W-:-:S13]  /*92f0*/  IMAD.MOV.U32 R3, RZ, RZ, RZ ;  /* 0x000000ffff037224 */ /* 0x000fda00078e00ff */
[----:B0-----:R-:W-:-:S05]  /*9300*/  @!P0 FMUL R2, R2, 1.175494350822287508e-38 ;  /* 0x0080000002028820 */ /* 0x001fca0000400000 */
[----:B------:R-:W-:Y:S01]  /*9310*/  STG.E.64 desc[UR36][R4.64], R2 ;  /* 0x0000000204007986 */ /* 0x000fe2000c101b24 */
[----:B------:R-:W-:Y:S05]  /*9320*/  EXIT ;  /* 0x000000000000794d */ /* 0x000fea0003800000 */
.L_x_2321:
[----:B------:R-:W-:Y:S01]  /*9330*/  UMOV UR4, 0xf0000000 ;  /* 0xf000000000047882 */ /* 0x000fe20000000000 */
[----:B------:R-:W-:Y:S01]  /*9340*/  UMOV UR5, 0x380fffff ;  /* 0x380fffff00057882 */ /* 0x000fe20000000000 */
[----:B-----5:R-:W0:Y:S01]  /*9350*/  F2F.F32.F64 R0, R16 ;  /* 0x0000001000007310 */ /* 0x020e220000301000 */
[----:B------:R-:W-:-:S14]  /*9360*/  DSETP.GEU.AND P0, PT, |R16|, UR4, PT ;  /* 0x0000000410007e2a */ /* 0x000fdc000bf0e200 */
[----:B0-----:R-:W-:-:S05]  /*9370*/  @!P0 FMUL R0, R0, 1.175494350822287508e-38 ;  /* 0x0080000000008820 */ /* 0x001fca0000400000 */
[----:B------:R-:W-:-:S04]  /*9380*/  F2FP.F16.F32.PACK_AB R3, RZ, R0 ;  /* 0x00000000ff03723e */ /* 0x000fc800000000ff */
[----:B------:R-:W-:-:S05]  /*9390*/  PRMT R3, R3, 0x5410, RZ ;  /* 0x0000541003037816 */ /* 0x000fca00000000ff */
[----:B------:R-:W-:Y:S01]  /*93a0*/  STG.E desc[UR36][R4.64], R3 ;  /* 0x0000000304007986 */ /* 0x000fe2000c101924 */
[----:B------:R-:W-:Y:S05]  /*93b0*/  EXIT ;  /* 0x000000000000794d */ /* 0x000fea0003800000 */
.L_x_2320:
[----:B-----5:R-:W-:Y:S01]  /*93c0*/  STG.E.64 desc[UR36][R4.64], R16 ;  /* 0x0000001004007986 */ /* 0x020fe2000c101b24 */
[----:B------:R-:W-:Y:S05]  /*93d0*/  EXIT ;  /* 0x000000000000794d */ /* 0x000fea0003800000 */
.L_x_2311:
        /* <DEDUP_REMOVED lines=10> */
[----:B-----5:R-:W0:Y:S02]  /*9480*/  F2I.U32.F64.TRUNC R17, R16 ;  /* 0x0000001000117311 */ /* 0x020e24000030d000 */
[----:B0-----:R-:W-:Y:S01]  /*9490*/  STG.E.U16 desc[UR36][R4.64], R17 ;  /* 0x0000001104007986 */ /* 0x001fe2000c101524 */
[----:B------:R-:W-:Y:S05]  /*94a0*/  EXIT ;  /* 0x000000000000794d */ /* 0x000fea0003800000 */
.L_x_2325:
[----:B------:R-:W-:Y:S01]  /*94b0*/  UMOV UR4, 0xf0000000 ;  /* 0xf000000000047882 */ /* 0x000fe20000000000 */
[----:B------:R-:W-:Y:S01]  /*94c0*/  UMOV UR5, 0x380fffff ;  /* 0x380fffff00057882 */ /* 0x000fe20000000000 */
[----:B-----5:R-:W0:Y:S01]  /*94d0*/  F2F.F32.F64 R7, R16 ;  /* 0x0000001000077310 */ /* 0x020e220000301000 */
        /* <DEDUP_REMOVED lines=18> */
.L_x_2328:
[----:B------:R-:W-:-:S04]  /*9600*/  SHF.R.U32.HI R3, RZ, 0x18, R7 ;  /* 0x00000018ff037819 */ /* 0x000fc80000011607 */
[----:B------:R-:W-:-:S04]  /*9610*/  LOP3.LUT R0, R0, 0x80, R3, 0xf8, !PT ;  /* 0x0000008000007812 */ /* 0x000fc800078ef803 */
[----:B------:R-:W-:-:S07]  /*9620*/  PRMT R2, R0, 0x7610, R2 ;  /* 0x0000761000027816 */ /* 0x000fce0000000002 */
.L_x_2327:
[----:B------:R-:W-:Y:S05]  /*9630*/  BSYNC.RECONVERGENT B0 ;  /* 0x0000000000007941 */ /* 0x000fea0003800200 */
.L_x_2326:
[----:B------:R-:W-:Y:S01]  /*9640*/  STG.E.U8 desc[UR36][R4.64], R2 ;  /* 0x0000000204007986 */ /* 0x000fe2000c101124 */
[----:B------:R-:W-:Y:S05]  /*9650*/  EXIT ;  /* 0x000000000000794d */ /* 0x000fea0003800000 */
.L_x_2324:
        /* <DEDUP_REMOVED lines=21> */
.L_x_2331:
[----:B------:R-:W-:-:S04]  /*97b0*/  SHF.R.U32.HI R3, RZ, 0x18, R7 ;  /* 0x00000018ff037819 */ /* 0x000fc80000011607 */
[----:B------:R-:W-:-:S04]  /*97c0*/  LOP3.LUT R0, R0, 0x80, R3, 0xf8, !PT ;  /* 0x0000008000007812 */ /* 0x000fc800078ef803 */
[----:B------:R-:W-:-:S07]  /*97d0*/  PRMT R2, R0, 0x7610, R2 ;  /* 0x0000761000027816 */ /* 0x000fce0000000002 */
.L_x_2330:
[----:B------:R-:W-:Y:S05]  /*97e0*/  BSYNC.RECONVERGENT B0 ;  /* 0x0000000000007941 */ /* 0x000fea0003800200 */
.L_x_2329:
[----:B------:R-:W-:Y:S01]  /*97f0*/  STG.E.U8 desc[UR36][R4.64], R2 ;  /* 0x0000000204007986 */ /* 0x000fe2000c101124 */
[----:B------:R-:W-:Y:S05]  /*9800*/  EXIT ;  /* 0x000000000000794d */ /* 0x000fea0003800000 */
.L_x_2323:
        /* <DEDUP_REMOVED lines=26> */
.L_x_2333:
[----:B-----5:R-:W0:Y:S02]  /*99b0*/  F2I.U64.F64.TRUNC R16, R16 ;  /* 0x0000001000107311 */ /* 0x020e24000030d800 */
[----:B0-----:R-:W-:Y:S01]  /*99c0*/  STG.E.64 desc[UR36][R4.64], R16 ;  /* 0x0000001004007986 */ /* 0x001fe2000c101b24 */
[----:B------:R-:W-:Y:S05]  /*99d0*/  EXIT ;  /* 0x000000000000794d */ /* 0x000fea0003800000 */
.L_x_2332:
[----:B-----5:R-:W0:Y:S02]  /*99e0*/  F2I.U32.F64.TRUNC R17, R16 ;  /* 0x0000001000117311 */ /* 0x020e24000030d000 */
[----:B0-----:R-:W-:Y:S01]  /*99f0*/  STG.E desc[UR36][R4.64], R17 ;  /* 0x0000001104007986 */ /* 0x001fe2000c101924 */
[----:B------:R-:W-:Y:S05]  /*9a00*/  EXIT ;  /* 0x000000000000794d */ /* 0x000fea0003800000 */
.L_x_2322:
[----:B------:R-:W-:-:S13]  /*9a10*/  ISETP.GT.AND P0, PT, R0, 0xe, PT ;  /* 0x0000000e0000780c */ /* 0x000fda0003f04270 */
[----:B------:R-:W-:Y:S05]  /*9a20*/  @P0 BRA `(.L_x_2334) ;  /* 0x00000000002c0947 */ /* 0x000fea0003800000 */
[----:B------:R-:W-:-:S13]  /*9a30*/  ISETP.NE.AND P0, PT, R0, 0xa, PT ;  /* 0x0000000a0000780c */ /* 0x000fda0003f05270 */
[----:B------:R-:W-:Y:S05]  /*9a40*/  @!P0 BRA `(.L_x_2335) ;  /* 0x0000000000188947 */ /* 0x000fea0003800000 */
[----:B------:R-:W-:-:S13]  /*9a50*/  ISETP.NE.AND P0, PT, R0, 0xb, PT ;  /* 0x0000000b0000780c */ /* 0x000fda0003f05270 */
[----:B------:R-:W-:Y:S05]  /*9a60*/  @P0 BRA `(.L_x_2315) ;  /* 0x0000000000340947 */ /* 0x000fea0003800000 */
[----:B-----5:R-:W-:-:S06]  /*9a70*/  DSETP.NEU.AND P0, PT, R16, RZ, PT ;  /* 0x000000ff1000722a */ /* 0x020fcc0003f0d000 */
[----:B------:R-:W-:-:S05]  /*9a80*/  SEL R3, RZ, 0x1, !P0 ;  /* 0x00000001ff037807 */ /* 0x000fca0004000000 */
[----:B------:R-:W-:Y:S01]  /*9a90*/  STG.E.U8 desc[UR36][R4.64], R3 ;  /* 0x0000000304007986 */ /* 0x000fe2000c101124 */
[----:B------:R-:W-:Y:S05]  /*9aa0*/  EXIT ;  /* 0x000000000000794d */ /* 0x000fea0003800000 */
.L_x_2335:
[----:B------:R-:W-:-:S05]  /*9ab0*/  CS2R R18, SRZ ;  /* 0x0000000000127805 */ /* 0x000fca000001ff00 */
[----:B-----5:R-:W-:Y:S01]  /*9ac0*/  STG.E.128 desc[UR36][R4.64], R16 ;  /* 0x0000001004007986 */ /* 0x020fe2000c101d24 */
[----:B------:R-:W-:Y:S05]  /*9ad0*/  EXIT ;  /* 0x000000000000794d */ /* 0x000fea0003800000 */
.L_x_2334:
[----:B------:R-:W-:-:S13]  /*9ae0*/  ISETP.NE.AND P0, PT, R0, 0xf, PT ;  /* 0x0000000f0000780c */ /* 0x000fda0003f05270 */
[----:B------:R-:W-:Y:S05]  /*9af0*/  @!P0 BRA `(.L_x_2336) ;  /* 0x0000000400088947 */ /* 0x000fea0003800000 */
[----:B------:R-:W-:-:S13]  /*9b00*/  ISETP.NE.AND P0, PT, R0, 0x17, PT ;  /* 0x000000170000780c */ /* 0x000fda0003f05270 */
[----:B------:R-:W-:Y:S05]  /*9b10*/  @!P0 BRA `(.L_x_2337) ;  /* 0x0000000000a08947 */ /* 0x000fea0003800000 */
[----:B------:R-:W-:-:S13]  /*9b20*/  ISETP.NE.AND P0, PT, R0, 0x18, PT ;  /* 0x000000180000780c */ /* 0x000fda0003f05270 */
[----:B------:R-:W-:Y:S05]  /*9b30*/  @!P0 BRA `(.L_x_2338) ;  /* 0x0000000000448947 */ /* 0x000fea0003800000 */
.L_x_2315:
        /* <DEDUP_REMOVED lines=15> */
[----:B--2--5:R-:W-:Y:S05]  /*9c30*/  CALL.ABS.NOINC R2 ;  /* 0x0000000002007343 */ /* 0x024fea0003c00000 */
.L_x_2339:
[----:B------:R-:W-:Y:S05]  /*9c40*/  EXIT ;  /* 0x000000000000794d */ /* 0x000fea0003800000 */
.L_x_2338:
[----:B------:R-:W-:Y:S01]  /*9c50*/  UMOV UR4, 0xf0000000 ;  /* 0xf000000000047882 */ /* 0x000fe20000000000 */
[----:B------:R-:W-:Y:S01]  /*9c60*/  UMOV UR5, 0x380fffff ;  /* 0x380fffff00057882 */ /* 0x000fe20000000000 */
[----:B-----5:R-:W0:Y:S01]  /*9c70*/  F2F.F32.F64 R7, R16 ;  /* 0x0000001000077310 */ /* 0x020e220000301000 */
        /* <DEDUP_REMOVED lines=14> */
.L_x_2341:
[----:B------:R-:W-:Y:S05]  /*9d60*/  BSYNC.RECONVERGENT B0 ;  /* 0x0000000000007941 */ /* 0x000fea0003800200 */
.L_x_2340:
[----:B------:R-:W-:-:S05]  /*9d70*/  LOP3.LUT R3, R0, 0x80, R3, 0xf8, !PT ;  /* 0x0000008000037812 */ /* 0x000fca00078ef803 */
[----:B------:R-:W-:Y:S01]  /*9d80*/  STG.E.U8 desc[UR36][R4.64], R3 ;  /* 0x0000000304007986 */ /* 0x000fe2000c101124 */
[----:B------:R-:W-:Y:S05]  /*9d90*/  EXIT ;  /* 0x000000000000794d */ /* 0x000fea0003800000 */
.L_x_2337:
[----:B------:R-:W-:Y:S01]  /*9da0*/  UMOV UR4, 0xf0000000 ;  /* 0xf000000000047882 */ /* 0x000fe20000000000 */
[----:B------:R-:W-:Y:S01]  /*9db0*/  UMOV UR5, 0x380fffff ;  /* 0x380fffff00057882 */ /* 0x000fe20000000000 */
[----:B-----5:R-:W0:Y:S01]  /*9dc0*/  F2F.F32.F64 R3, R16 ;  /* 0x0000001000037310 */ /* 0x020e220000301000 */
        /* <DEDUP_REMOVED lines=13> */
.L_x_2343:
[----:B------:R-:W-:Y:S01]  /*9ea0*/  IMAD.MOV.U32 R0, RZ, RZ, 0x7f ;  /* 0x0000007fff007424 */ /* 0x000fe200078e00ff */
[----:B------:R-:W-:-:S04]  /*9eb0*/  ISETP.GT.U32.AND P0, PT, R2, 0x7f800000, PT ;  /* 0x7f8000000200780c */ /* 0x000fc80003f04070 */
[----:B------:R-:W-:-:S09]  /*9ec0*/  SEL R0, R0, 0x7c, P0 ;  /* 0x0000007c00007807 */ /* 0x000fd20000000000 */
.L_x_2344:
[----:B------:R-:W-:Y:S05]  /*9ed0*/  BSYNC.RECONVERGENT B0 ;  /* 0x0000000000007941 */ /* 0x000fea0003800200 */
.L_x_2342:
[----:B------:R-:W-:-:S04]  /*9ee0*/  SHF.R.U32.HI R3, RZ, 0x18, R3 ;  /* 0x00000018ff037819 */ /* 0x000fc80000011603 */
[----:B------:R-:W-:-:S05]  /*9ef0*/  LOP3.LUT R3, R0, 0x80, R3, 0xf8, !PT ;  /* 0x0000008000037812 */ /* 0x000fca00078ef803 */
[----:B------:R-:W-:Y:S01]  /*9f00*/  STG.E.U8 desc[UR36][R4.64], R3 ;  /* 0x0000000304007986 */ /* 0x000fe2000c101124 */
[----:B------:R-:W-:Y:S05]  /*9f10*/  EXIT ;  /* 0x000000000000794d */ /* 0x000fea0003800000 */
.L_x_2336:
[----:B------:R-:W-:Y:S01]  /*9f20*/  UMOV UR4, 0xf0000000 ;  /* 0xf000000000047882 */ /* 0x000fe20000000000 */
[----:B------:R-:W-:Y:S01]  /*9f30*/  UMOV UR5, 0x380fffff ;  /* 0x380fffff00057882 */ /* 0x000fe20000000000 */
[----:B-----5:R-:W0:Y:S01]  /*9f40*/  F2F.F32.F64 R0, R16 ;  /* 0x0000001000007310 */ /* 0x020e220000301000 */
[----:B------:R-:W-:-:S14]  /*9f50*/  DSETP.GEU.AND P0, PT, |R16|, UR4, PT ;  /* 0x0000000410007e2a */ /* 0x000fdc000bf0e200 */
[----:B0-----:R-:W-:-:S05]  /*9f60*/  @!P0 FMUL R0, R0, 1.175494350822287508e-38 ;  /* 0x0080000000008820 */ /* 0x001fca0000400000 */
[----:B------:R-:W-:-:S05]  /*9f70*/  F2FP.BF16.F32.PACK_AB R0, RZ, R0 ;  /* 0x00000000ff00723e */ /* 0x000fca00000010ff */
[----:B------:R-:W-:Y:S01]  /*9f80*/  STG.E.U16 desc[UR36][R4.64], R0 ;  /* 0x0000000004007986 */ /* 0x000fe2000c101524 */
[----:B------:R-:W-:Y:S05]  /*9f90*/  EXIT ;  /* 0x000000000000794d */ /* 0x000fea0003800000 */
.L_x_2345:
        /* <DEDUP_REMOVED lines=14> */
.L_x_7033:


//--------------------- .text._ZN2at6native18elementwise_kernelILi128ELi2EZNS0_22gpu_kernel_impl_nocastIZZZNS0_16tanh_kernel_cudaERNS_18TensorIteratorBaseEENKUlvE0_clEvENKUlvE_clEvEUldE_EEvS4_RKT_EUliE_EEviT1_ --------------------------
	.section	.text._ZN2at6native18elementwise_kernelILi128ELi2EZNS0_22gpu_kernel_impl_nocastIZZZNS0_16tanh_kernel_cudaERNS_18TensorIteratorBaseEENKUlvE0_clEvENKUlvE_clEvEUldE_EEvS4_RKT_EUliE_EEviT1_,"ax",@progbits
	.align	128
        .global         _ZN2at6native18elementwise_kernelILi128ELi2EZNS0_22gpu_kernel_impl_nocastIZZZNS0_16tanh_kernel_cudaERNS_18TensorIteratorBaseEENKUlvE0_clEvENKUlvE_clEvEUldE_EEvS4_RKT_EUliE_EEviT1_
        .type           _ZN2at6native18elementwise_kernelILi128ELi2EZNS0_22gpu_kernel_impl_nocastIZZZNS0_16tanh_kernel_cudaERNS_18TensorIteratorBaseEENKUlvE0_clEvENKUlvE_clEvEUldE_EEvS4_RKT_EUliE_EEviT1_,@function
        .size           _ZN2at6native18elementwise_kernelILi128ELi2EZNS0_22gpu_kernel_impl_nocastIZZZNS0_16tanh_kernel_cudaERNS_18TensorIteratorBaseEENKUlvE0_clEvENKUlvE_clEvEUldE_EEvS4_RKT_EUliE_EEviT1_,(.L_x_7034 - _ZN2at6native18elementwise_kernelILi128ELi2EZNS0_22gpu_kernel_impl_nocastIZZZNS0_16tanh_kernel_cudaERNS_18TensorIteratorBaseEENKUlvE0_clEvENKUlvE_clEvEUldE_EEvS4_RKT_EUliE_EEviT1_)
        .other          _ZN2at6native18elementwise_kernelILi128ELi2EZNS0_22gpu_kernel_impl_nocastIZZZNS0_16tanh_kernel_cudaERNS_18TensorIteratorBaseEENKUlvE0_clEvENKUlvE_clEvEUldE_EEvS4_RKT_EUliE_EEviT1_,@"STO_CUDA_ENTRY STV_DEFAULT"
_ZN2at6native18elementwise_kernelILi128ELi2EZNS0_22gpu_kernel_impl_nocastIZZZNS0_16tanh_kernel_cudaERNS_18TensorIteratorBaseEENKUlvE0_clEvENKUlvE_clEvEUldE_EEvS4_RKT_EUliE_EEviT1_:
.text._ZN2at6native18elementwise_kernelILi128ELi2EZNS0_22gpu_kernel_impl_nocastIZZZNS0_16tanh_kernel_cudaERNS_18TensorIteratorBaseEENKUlvE0_clEvENKUlvE_clEvEUldE_EEvS4_RKT_EUliE_EEviT1_:
        /* <DEDUP_REMOVED lines=14> */
[----:B0-----:R-:W2:Y:S01]  /*00e0*/  LDG.E.64 R4, desc[UR6][R4.64] ;  /* 0x0000000604047981 */ /* 0x001ea2000c1e1b00 */
[----:B------:R-:W-:Y:S01]  /*00f0*/  UMOV UR8, 0x24dd2f1a ;  /* 0x24dd2f1a00087882 */ /* 0x000fe20000000000 */
[----:B------:R-:W-:Y:S01]  /*0100*/  UMOV UR9, 0x3fe4f922 ;  /* 0x3fe4f92200097882 */ /* 0x000fe20000000000 */
[----:B--2---:R-:W-:Y:S02]  /*0110*/  LOP3.LUT R7, R5, 0x7fffffff, RZ, 0xc0, !PT ;  /* 0x7fffffff05077812 */ /* 0x004fe400078ec0ff */
[----:B------:R-:W-:-:S06]  /*0120*/  MOV R6, R4 ;  /* 0x0000000400067202 */ /* 0x000fcc0000000f00 */
[----:B------:R-:W-:-:S14]  /*0130*/  DSETP.GE.AND P0, PT, R6, UR8, PT ;  /* 0x0000000806007e2a */ /* 0x000fdc000bf06000 */
[----:B------:R-:W-:Y:S05]  /*0140*/  @!P0 BRA `(.L_x_2349) ;  /* 0x0000000000fc8947 */ /* 0x000fea0003800000 */
[----:B------:R-:W-:Y:S01]  /*0150*/  DADD R10, R6, R6 ;  /* 0x00000000060a7229 */ /* 0x000fe20000000006 */
[----:B------:R-:W-:Y:S01]  /*0160*/  UMOV UR8, 0xf0000000 ;  /* 0xf000000000087882 */ /* 0x000fe20000000000 */
[----:B------:R-:W-:Y:S01]  /*0170*/  UMOV UR9, 0x380fffff ;  /* 0x380fffff00097882 */ /* 0x000fe20000000000 */
[----:B------:R-:W-:Y:S02]  /*0180*/  MOV R12, 0xf89b6999 ;  /* 0xf89b6999000c7802 */ /* 0x000fe40000000f00 */
[----:B------:R-:W-:Y:S01]  /*0190*/  MOV R13, 0x3e928a27 ;  /* 0x3e928a27000d7802 */ /* 0x000fe20000000f00 */
        /* <DEDUP_REMOVED lines=58> */
.L_x_2349:
[----:B------:R-:W-:Y:S01]  /*0540*/  DMUL R6, R4, R4 ;  /* 0x0000000404067228 */ /* 0x000fe20000000000 */
[----:B------:R-:W-:Y:S01]  /*0550*/  MOV R8, 0x420afc3d ;  /* 0x420afc3d00087802 */ /* 0x000fe20000000f00 */
[----:B------:R-:W-:Y:S01]  /*0560*/  UMOV UR8, 0xe2f5e964 ;  /* 0xe2f5e96400087882 */ /* 0x000fe20000000000 */
[----:B------:R-:W-:Y:S01]  /*0570*/  MOV R9, 0x3f14359f ;  /* 0x3f14359f00097802 */ /* 0x000fe20000000f00 */
        /* <DEDUP_REMOVED lines=31> */
.L_x_2350:
[----:B------:R-:W0:Y:S01]  /*0770*/  LDC.64 R6, c[0x0][0x580] ;  /* 0x00016000ff067b82 */ /* 0x000e220000000a00 */
[----:B------:R-:W-:Y:S01]  /*0780*/  IADD3 R3, PT, PT, R3, 0x80, RZ ;  /* 0x0000008003037810 */ /* 0x000fe20007ffe0ff */
[----:B0-----:R0:W-:Y:S06]  /*0790*/  STG.E.64 desc[UR6][R6.64], R4 ;  /* 0x0000000406007986 */ /* 0x0011ec000c101b06 */
.L_x_2348:
[----:B------:R-:W-:Y:S05]  /*07a0*/  BSYNC.RECONVERGENT B0 ;  /* 0x0000000000007941 */ /* 0x000fea0003800200 */
.L_x_2347:
[----:B------:R-:W-:-:S13]  /*07b0*/  ISETP.GE.AND P0, PT, R3, UR4, PT ;  /* 0x0000000403007c0c */ /* 0x000fda000bf06270 */
[----:B------:R-:W-:Y:S05]  /*07c0*/  @P0 EXIT ;  /* 0x000000000000094d */ /* 0x000fea0003800000 */
[----:B------:R-:W1:Y:S02]  /*07d0*/  LDC.64 R2, c[0x0][0x588] ;  /* 0x00016200ff027b82 */ /* 0x000e640000000a00 */
[----:B-1----:R-:W0:Y:S01]  /*07e0*/  LDG.E.64 R2, desc[UR6][R2.64] ;  /* 0x0000000602027981 */ /* 0x002e22000c1e1b00 */
[----:B------:R-:W-:Y:S01]  /*07f0*/  UMOV UR4, 0x24dd2f1a ;  /* 0x24dd2f1a00047882 */ /* 0x000fe20000000000 */
[----:B------:R-:W-:Y:S01]  /*0800*/  UMOV UR5, 0x3fe4f922 ;  /* 0x3fe4f92200057882 */ /* 0x000fe20000000000 */
[----:B0-----:R-:W-:Y:S01]  /*0810*/  LOP3.LUT R5, R3, 0x7fffffff, RZ, 0xc0, !PT ;  /* 0x7fffffff03057812 */ /* 0x001fe200078ec0ff */
[----:B------:R-:W-:-:S06]  /*0820*/  IMAD.MOV.U32 R4, RZ, RZ, R2 ;  /* 0x000000ffff047224 */ /* 0x000fcc00078e0002 */
        /* <DEDUP_REMOVED lines=52> */
[----:B------:R-:W-:Y:S01]  /*0b70*/  DFMA R8, -R8, R10, R12 ;  /* 0x0000000a0808722b */ /* 0x000fe2000000010c */
[----:B------:R-:W0:Y:S07]  /*0b80*/  LDC.64 R12, c[0x0][0x580] ;  /* 0x00016000ff0c7b82 */ /* 0x000e2e0000000a00 */
[----:B------:R-:W-:-:S06]  /*0b90*/  DADD R8, -R8, 2 ;  /* 0x4000000008087429 */ /* 0x000fcc0000000100 */
[----:B------:R-:W1:Y:S02]  /*0ba0*/  MUFU.RCP64H R7, R9 ;  /* 0x0000000900077308 */ /* 0x000e640000001800 */
[----:B-1----:R-:W-:-:S08]  /*0bb0*/  DFMA R10, -R8, R6, 1 ;  /* 0x3ff00000080a742b */ /* 0x002fd00000000106 */
[----:B------:R-:W-:-:S08]  /*0bc0*/  DFMA R10, R10, R10, R10 ;  /* 0x0000000a0a0a722b */ /* 0x000fd0000000000a */
[----:B------:R-:W-:Y:S01]  /*0bd0*/  DFMA R10, R6, R10, R6 ;  /* 0x0000000a060a722b */ /* 0x000fe20000000006 */
[----:B------:R-:W-:Y:S01]  /*0be0*/  MOV R6, 0x0 ;  /* 0x0000000000067802 */ /* 0x000fe20000000f00 */
[----:B------:R-:W-:-:S06]  /*0bf0*/  IMAD.MOV.U32 R7, RZ, RZ, 0x40000000 ;  /* 0x40000000ff077424 */ /* 0x000fcc00078e00ff */
[----:B------:R-:W-:-:S10]  /*0c00*/  DFMA R10, R10, -R6, 1 ;  /* 0x3ff000000a0a742b */ /* 0x000fd40000000806 */
[----:B------:R-:W-:Y:S02]  /*0c10*/  FSEL R2, R11, 1.875, !P0 ;  /* 0x3ff000000b027808 */ /* 0x000fe40004000000 */
[----:B------:R-:W-:Y:S02]  /*0c20*/  FSEL R10, R10, RZ, !P0 ;  /* 0x000000ff0a0a7208 */ /* 0x000fe40004000000 */
[----:B------:R-:W-:-:S05]  /*0c30*/  LOP3.LUT R11, R2, 0x80000000, R3, 0xb8, !PT ;  /* 0x80000000020b7812 */ /* 0x000fca00078eb803 */
[----:B0-----:R-:W-:Y:S01]  /*0c40*/  STG.E.64 desc[UR6][R12.64], R10 ;  /* 0x0000000a0c007986 */ /* 0x001fe2000c101b06 */
[----:B------:R-:W-:Y:S05]  /*0c50*/  EXIT ;  /* 0x000000000000794d */ /* 0x000fea0003800000 */
.L_x_2351:
[----:B------:R-:W-:Y:S01]  /*0c60*/  DMUL R4, R2, R2 ;  /* 0x0000000202047228 */ /* 0x000fe20000000000 */
[----:B------:R-:W-:Y:S01]  /*0c70*/  MOV R6, 0x420afc3d ;  /* 0x420afc3d00067802 */ /* 0x000fe20000000f00 */
[----:B------:R-:W-:Y:S01]  /*0c80*/  UMOV UR4, 0xe2f5e964 ;  /* 0xe2f5e96400047882 */ /* 0x000fe20000000000 */
[----:B------:R-:W-:Y:S01]  /*0c90*/  MOV R7, 0x3f14359f ;  /* 0x3f14359f00077802 */ /* 0x000fe20000000f00 */
[----:B------:R-:W-:Y:S01]  /*0ca0*/  UMOV UR5, 0x3ef0bc46 ;  /* 0x3ef0bc4600057882 */ /* 0x000fe20000000000 */
[----:B------:R-:W0:Y:S04]  /*0cb0*/  LDC.64 R8, c[0x0][0x580] ;  /* 0x00016000ff087b82 */ /* 0x000e280000000a00 */
        /* <DEDUP_REMOVED lines=29> */
[----:B------:R-:W-:-:S07]  /*0e90*/  DFMA R6, R2, R6, R2 ;  /* 0x000000060206722b */ /* 0x000fce0000000002 */
[----:B0-----:R-:W-:Y:S01]  /*0ea0*/  STG.E.64 desc[UR6][R8.64], R6 ;  /* 0x0000000608007986 */ /* 0x001fe2000c101b06 */
[----:B------:R-:W-:Y:S05]  /*0eb0*/  EXIT ;  /* 0x000000000000794d */ /* 0x000fea0003800000 */
.L_x_2346:
        /* <DEDUP_REMOVED lines=8> */
[----:B------:R-:W-:Y:S01]  /*0f40*/  MOV R5, R3 ;  /* 0x0000000300057202 */ /* 0x000fe20000000f00 */
[----:B------:R-:W-:Y:S01]  /*0f50*/  IMAD.MOV.U32 R4, RZ, RZ, RZ ;  /* 0x000000ffff047224 */ /* 0x000fe200078e00ff */
[----:B------:R-:W-:Y:S01]  /*0f60*/  ISETP.NE.AND P0, PT, R2, RZ, PT ;  /* 0x000000ff0200720c */ /* 0x000fe20003f05270 */
[----:B------:R-:W1:Y:S01]  /*0f70*/  LDCU UR5, c[0x0][0x38c] ;  /* 0x00007180ff0577ac */ /* 0x000e620008000800 */
        /* <DEDUP_REMOVED lines=286> */
[----:B------:R-:W-:-:S04]  /*2160*/  IMAD R6, R13, UR8, R7 ;  /* 0x000000080d067c24 */ /* 0x000fc8000f8e0207 */
[----:B------:R-:W-:Y:S02]  /*2170*/  @P0 IMAD.MOV R10, RZ, RZ, -R10 ;  /* 0x000000ffff0a0224 */ /* 0x000fe400078e0a0a */
[----:B--2---:R-:W-:Y:S02]  /*2180*/  IMAD R5, R6, UR10, R5 ;  /* 0x0000000a06057c24 */ /* 0x004fe4000f8e0205 */
[----:B0-----:R-:W-:Y:S02]  /*2190*/  @P0 IMAD R10, R10, R17, R11 ;  /* 0x000000110a0a0224 */ /* 0x001fe400078e020b */
[----:B------:R-:W-:Y:S02]  /*21a0*/  IMAD R4, R6, UR11, R4 ;  /* 0x0000000b06047c24 */ /* 0x000fe4000f8e0204 */
[C---:B-1----:R-:W-:Y:S02]  /*21b0*/  @P0 IMAD R5, R10.reuse, R8, R5 ;  /* 0x000000080a050224 */ /* 0x042fe400078e0205 */
[----:B------:R-:W-:-:S07]  /*21c0*/  @P0 IMAD R4, R10, R9, R4 ;  /* 0x000000090a040224 */ /* 0x000fce00078e0204 */
.L_x_2354:
[----:B------:R-:W0:Y:S02]  /*21d0*/  LDCU.64 UR8, c[0x0][0x588] ;  /* 0x0000b100ff0877ac */ /* 0x000e240008000a00 */
[----:B0-----:R-:W-:-:S04]  /*21e0*/  IADD3 R6, P0, PT, R4, UR8, RZ ;  /* 0x0000000804067c10 */ /* 0x001fc8000ff1e0ff */
[----:B------:R-:W-:-:S06]  /*21f0*/  IADD3.X R7, PT, PT, RZ, UR9, RZ, P0, !PT ;  /* 0x00000009ff077c10 */ /* 0x000fcc00087fe4ff */
[----:B------:R-:W2:Y:S01]  /*2200*/  LDG.E.64 R6, desc[UR6][R6.64] ;  /* 0x0000000606067981 */ /* 0x000ea2000c1e1b00 */
[----:B------:R-:W-:Y:S01]  /*2210*/  UMOV UR8, 0x24dd2f1a ;  /* 0x24dd2f1a00087882 */ /* 0x000fe20000000000 */
[----:B------:R-:W-:Y:S01]  /*2220*/  UMOV UR9, 0x3fe4f922 ;  /* 0x3fe4f92200097882 */ /* 0x000fe20000000000 */
[----:B------:R-:W-:Y:S01]  /*2230*/  BSSY.RECONVERGENT B1, `(.L_x_2355) ;  /* 0x0000067000017945 */ /* 0x000fe20003800200 */
        /* <DEDUP_REMOVED lines=60> */
[----:B------:R-:W-:Y:S02]  /*2600*/  MOV R10, 0x0 ;  /* 0x00000000000a7802 */ /* 0x000fe40000000f00 */
[----:B------:R-:W-:-:S06]  /*2610*/  MOV R11, 0x40000000 ;  /* 0x40000000000b7802 */ /* 0x000fcc0000000f00 */
[----:B------:R-:W-:-:S10]  /*2620*/  DFMA R14, R14, -R10, 1 ;  /* 0x3ff000000e0e742b */ /* 0x000fd4000000080a */
[----:B------:R-:W-:Y:S02]  /*2630*/  FSEL R9, R15, 1.875, !P0 ;  /* 0x3ff000000f097808 */ /* 0x000fe40004000000 */
[----:B------:R-:W-:Y:S02]  /*2640*/  FSEL R6, R14, RZ, !P0 ;  /* 0x000000ff0e067208 */ /* 0x000fe40004000000 */
[----:B------:R-:W-:Y:S01]  /*2650*/  LOP3.LUT R7, R9, 0x80000000, R7, 0xb8, !PT ;  /* 0x8000000009077812 */ /* 0x000fe200078eb807 */
[----:B------:R-:W-:Y:S06]  /*2660*/  BRA `(.L_x_2357) ;  /* 0x00000000008c7947 */ /* 0x000fec0003800000 */
.L_x_2356:
        /* <DEDUP_REMOVED lines=35> */
.L_x_2357:
[----:B------:R-:W-:Y:S05]  /*28a0*/  BSYNC.RECONVERGENT B1 ;  /* 0x0000000000017941 */ /* 0x000fea0003800200 */
.L_x_2355:
[----:B------:R-:W0:Y:S01]  /*28b0*/  LDCU.64 UR8, c[0x0][0x580] ;  /* 0x0000b000ff0877ac */ /* 0x000e220008000a00 */
[----:B------:R-:W-:Y:S02]  /*28c0*/  IADD3 R3, PT, PT, R3, 0x80, RZ ;  /* 0x0000008003037810 */ /* 0x000fe40007ffe0ff */
[----:B0-----:R-:W-:-:S05]  /*28d0*/  IADD3 R4, P0, PT, R5, UR8, RZ ;  /* 0x0000000805047c10 */ /* 0x001fca000ff1e0ff */
[----:B------:R-:W-:-:S05]  /*28e0*/  IMAD.X R5, RZ, RZ, UR9, P0 ;  /* 0x00000009ff057e24 */ /* 0x000fca00080e06ff */
[----:B------:R0:W-:Y:S03]  /*28f0*/  STG.E.64 desc[UR6][R4.64], R6 ;  /* 0x0000000604007986 */ /* 0x0001e6000c101b06 */
.L_x_2353:
[----:B------:R-:W-:Y:S05]  /*2900*/  BSYNC.RECONVERGENT B0 ;  /* 0x0000000000007941 */ /* 0x000fea0003800200 */
.L_x_2352:
[----:B------:R-:W-:-:S13]  /*2910*/  ISETP.GE.AND P0, PT, R3, UR4, PT ;  /* 0x0000000403007c0c */ /* 0x000fda000bf06270 */
[----:B------:R-:W-:Y:S05]  /*2920*/  @P0 EXIT ;  /* 0x000000000000094d */ /* 0x000fea0003800000 */
        /* <DEDUP_REMOVED lines=286> */
[----:B------:R-:W-:-:S05]  /*3b10*/  @P0 MOV R8, RZ ;  /* 0x000000ff00080202 */ /* 0x000fca0000000f00 */
[----:B------:R-:W3:Y:S01]  /*3b20*/  @P0 LDC.64 R12, c[0x0][0x578] ;  /* 0x00015e00ff0c0b82 */ /* 0x000ee20000000a00 */
[----:B------:R-:W-:-:S04]  /*3b30*/  IMAD.MOV R4, RZ, RZ, -R9 ;  /* 0x000000ffff047224 */ /* 0x000fc800078e0a09 */
        /* <DEDUP_REMOVED lines=9> */
.L_x_2358:
[----:B------:R-:W0:Y:S02]  /*3bd0*/  LDCU.128 UR8, c[0x0][0x580] ;  /* 0x0000b000ff0877ac */ /* 0x000e240008000c00 */
[----:B0-----:R-:W-:-:S04]  /*3be0*/  IADD3 R2, P0, PT, R2, UR10, RZ ;  /* 0x0000000a02027c10 */ /* 0x001fc8000ff1e0ff */
[----:B------:R-:W-:-:S06]  /*3bf0*/  IADD3.X R3, PT, PT, RZ, UR11, RZ, P0, !PT ;  /* 0x0000000bff037c10 */ /* 0x000fcc00087fe4ff */
[----:B------:R-:W2:Y:S01]  /*3c00*/  LDG.E.64 R2, desc[UR6][R2.64] ;  /* 0x0000000602027981 */ /* 0x000ea2000c1e1b00 */
[----:B------:R-:W-:Y:S01]  /*3c10*/  UMOV UR4, 0x24dd2f1a ;  /* 0x24dd2f1a00047882 */ /* 0x000fe20000000000 */
[----:B------:R-:W-:Y:S01]  /*3c20*/  UMOV UR5, 0x3fe4f922 ;  /* 0x3fe4f92200057882 */ /* 0x000fe20000000000 */
[----:B------:R-:W-:Y:S01]  /*3c30*/  IADD3 R6, P1, PT, R7, UR8, RZ ;  /* 0x0000000807067c10 */ /* 0x000fe2000ff3e0ff */
[----:B------:R-:W-:Y:S03]  /*3c40*/  BSSY.RECONVERGENT B0, `(.L_x_2359) ;  /* 0x0000068000007945 */ /* 0x000fe60003800200 */
[----:B------:R-:W-:Y:S02]  /*3c50*/  IADD3.X R7, PT, PT, RZ, UR9, RZ, P1, !PT ;  /* 0x00000009ff077c10 */ /* 0x000fe40008ffe4ff */
[----:B--2---:R-:W-:Y:S02]  /*3c60*/  LOP3.LUT R5, R3, 0x7fffffff, RZ, 0xc0, !PT ;  /* 0x7fffffff03057812 */ /* 0x004fe400078ec0ff */
[----:B------:R-:W-:-:S06]  /*3c70*/  MOV R4, R2 ;  /* 0x0000000200047202 */ /* 0x000fcc0000000f00 */
[----:B------:R-:W-:-:S14]  /*3c80*/  DSETP.GE.AND P0, PT, R4, UR4, PT ;  /* 0x0000000404007e2a */ /* 0x000fdc000bf06000 */
[----:B------:R-:W-:Y:S05]  /*3c90*/  @!P0 BRA `(.L_x_2360) ;  /* 0x0000000000fc8947 */ /* 0x000fea0003800000 */
[----:B------:R-:W-:Y:S01]  /*3ca0*/  DADD R10, R4, R4 ;  /* 0x00000000040a7229 */ /* 0x000fe20000000004 */
[----:B------:R-:W-:Y:S01]  /*3cb0*/  UMOV UR4, 0xf0000000 ;  /* 0xf000000000047882 */ /* 0x000fe20000000000 */
[----:B------:R-:W-:Y:S01]  /*3cc0*/  UMOV UR5, 0x380fffff ;  /* 0x380fffff00057882 */ /* 0x000fe20000000000 */
[----:B------:R-:W-:Y:S01]  /*3cd0*/  MOV R12, 0xf89b6999 ;  /* 0xf89b6999000c7802 */ /* 0x000fe20000000f00 */
[----:B------:R-:W-:Y:S02]  /*3ce0*/  IMAD.MOV.U32 R13, RZ, RZ, 0x3e928a27 ;  /* 0x3e928a27ff0d7424 */ /* 0x000fe400078e00ff */
        /* <DEDUP_REMOVED lines=58> */
.L_x_2360:
        /* <DEDUP_REMOVED lines=35> */
.L_x_2361:
[----:B------:R-:W-:Y:S05]  /*42c0*/  BSYNC.RECONVERGENT B0 ;  /* 0x0000000000007941 */ /* 0x000fea0003800200 */
.L_x_2359:
[----:B------:R-:W-:Y:S01]  /*42d0*/  STG.E.64 desc[UR6][R6.64], R2 ;  /* 0x0000000206007986 */ /* 0x000fe2000c101b06 */
[----:B------:R-:W-:Y:S05]  /*42e0*/  EXIT ;  /* 0x000000000000794d */ /* 0x000fea0003800000 */
.L_x_2362:
        /* <DEDUP_REMOVED lines=9> */
.L_x_7034:


//--------------------- .text._ZN2at6native27unrolled_elementwise_kernelIZZZNS0_16tanh_kernel_cudaERNS_18TensorIteratorBaseEENKUlvE0_clEvENKUlvE_clEvEUldE_St5arrayIPcLm2EELi4E23TrivialOffsetCalculatorILi1EjESB_NS0_6memory15LoadWithoutCastENSC_16StoreWithoutCastEEEviT_T0_T2_T3_T4_T5_ --------------------------
	.section	.text._ZN2at6native27unrolled_elementwise_kernelIZZZNS0_16tanh_kernel_cudaERNS_18TensorIteratorBaseEENKUlvE0_clEvENKUlvE_clEvEUldE_St5arrayIPcLm2EELi4E23TrivialOffsetCalculatorILi1EjESB_NS0_6memory15LoadWithoutCastENSC_16StoreWithoutCastEEEviT_T0_T2_T3_T4_T5_,"ax",@progbits
	.align	128
        .global         _ZN2at6native27unrolled_elementwise_kernelIZZZNS0_16tanh_kernel_cudaERNS_18TensorIteratorBaseEENKUlvE0_clEvENKUlvE_clEvEUldE_St5arrayIPcLm2EELi4E23TrivialOffsetCalculatorILi1EjESB_NS0_6memory15LoadWithoutCastENSC_16StoreWithoutCastEEEviT_T0_T2_T3_T4_T5_
        .type           _ZN2at6native27unrolled_elementwise_kernelIZZZNS0_16tanh_kernel_cudaERNS_18TensorIteratorBaseEENKUlvE0_clEvENKUlvE_clEvEUldE_St5arrayIPcLm2EELi4E23TrivialOffsetCalculatorILi1EjESB_NS0_6memory15LoadWithoutCastENSC_16StoreWithoutCastEEEviT_T0_T2_T3_T4_T5_,@function
        .size           _ZN2at6native27unrolled_elementwise_kernelIZZZNS0_16tanh_kernel_cudaERNS_18TensorIteratorBaseEENKUlvE0_clEvENKUlvE_clEvEUldE_St5arrayIPcLm2EELi4E23TrivialOffsetCalculatorILi1EjESB_NS0_6memory15LoadWithoutCastENSC_16StoreWithoutCastEEEviT_T0_T2_T3_T4_T5_,(.L_x_7035 - _ZN2at6native27unrolled_elementwise_kernelIZZZNS0_16tanh_kernel_cudaERNS_18TensorIteratorBaseEENKUlvE0_clEvENKUlvE_clEvEUldE_St5arrayIPcLm2EELi4E23TrivialOffsetCalculatorILi1EjESB_NS0_6memory15LoadWithoutCastENSC_16StoreWithoutCastEEEviT_T0_T2_T3_T4_T5_)
        .other          _ZN2at6native27unrolled_elementwise_kernelIZZZNS0_16tanh_kernel_cudaERNS_18TensorIteratorBaseEENKUlvE0_clEvENKUlvE_clEvEUldE_St5arrayIPcLm2EELi4E23TrivialOffsetCalculatorILi1EjESB_NS0_6memory15LoadWithoutCastENSC_16StoreWithoutCastEEEviT_T0_T2_T3_T4_T5_,@"STO_CUDA_ENTRY STV_DEFAULT"
_ZN2at6native27unrolled_elementwise_kernelIZZZNS0_16tanh_kernel_cudaERNS_18TensorIteratorBaseEENKUlvE0_clEvENKUlvE_clEvEUldE_St5arrayIPcLm2EELi4E23TrivialOffsetCalculatorILi1EjESB_NS0_6memory15LoadWithoutCastENSC_16StoreWithoutCastEEEviT_T0_T2_T3_T4_T5_:
.text._ZN2at6native27unrolled_elementwise_kernelIZZZNS0_16tanh_kernel_cudaERNS_18TensorIteratorBaseEENKUlvE0_clEvENKUlvE_clEvEUldE_St5arrayIPcLm2EELi4E23TrivialOffsetCalculatorILi1EjESB_NS0_6memory15LoadWithoutCastENSC_16StoreWithoutCastEEEviT_T0_T2_T3_T4_T5_:
        /* <DEDUP_REMOVED lines=17> */
[----:B------:R-:W-:-:S06]  /*0110*/  CS2R R10, SRZ ;  /* 0x00000000000a7805 */ /* 0x000fcc000001ff00 */
[----:B-1----:R0:W5:Y:S05]  /*0120*/  @!P0 LDG.E.64 R10, desc[UR4][R12.64] ;  /* 0x000000040c0a8981 */ /* 0x00216a000c1e1b00 */
[----:B------:R-:W-:Y:S01]  /*0130*/  @!P3 IMAD R19, R0, 0x200, R7 ;  /* 0x000002000013b824 */ /* 0x000fe200078e0207 */
[----:B------:R-:W-:Y:S01]  /*0140*/  @!P3 IADD3 R7, PT, PT, R7, 0x80, RZ ;  /* 0x000000800707b810 */ /* 0x000fe20007ffe0ff */
[----:B------:R-:W1:Y:S03]  /*0150*/  @!P3 LDC.64 R4, c[0x0][0x390] ;  /* 0x0000e400ff04bb82 */ /* 0x000e660000000a00 */
[----:B------:R-:W-:Y:S01]  /*0160*/  ISETP.GE.AND P2, PT, R7, R8, PT ;  /* 0x000000080700720c */ /* 0x000fe20003f46270 */
[----:B--2---:R-:W-:-:S12]  /*0170*/  @!P1 IMAD.WIDE.U32 R14, R17, 0x8, R14 ;  /* 0x00000008110e9825 */ /* 0x004fd800078e000e */
[----:B------:R-:W2:Y:S01]  /*0180*/  @!P2 LDC.64 R2, c[0x0][0x390] ;  /* 0x0000e400ff02ab82 */ /* 0x000ea20000000a00 */
[----:B------:R-:W-:Y:S02]  /*0190*/  @!P2 IMAD R7, R0, 0x200, R7 ;  /* 0x000002000007a824 */ /* 0x000fe400078e0207 */
[----:B-1----:R-:W-:Y:S01]  /*01a0*/  @!P3 IMAD.WIDE.U32 R18, R19, 0x8, R4 ;  /* 0x000000081312b825 */ /* 0x002fe200078e0004 */
[----:B------:R-:W-:-:S06]  /*01b0*/  CS2R R4, SRZ ;  /* 0x0000000000047805 */ /* 0x000fcc000001ff00 */
[----:B------:R0:W5:Y:S01]  /*01c0*/  @!P3 LDG.E.64 R4, desc[UR4][R18.64] ;  /* 0x000000041204b981 */ /* 0x000162000c1e1b00 */
[----:B--2---:R-:W-:Y:S01]  /*01d0*/  @!P2 IMAD.WIDE.U32 R16, R7, 0x8, R2 ;  /* 0x000000080710a825 */ /* 0x004fe200078e0002 */
[----:B------:R-:W-:Y:S02]  /*01e0*/  CS2R R6, SRZ ;  /* 0x0000000000067805 */ /* 0x000fe4000001ff00 */
[----:B------:R-:W-:-:S04]  /*01f0*/  CS2R R2, SRZ ;  /* 0x0000000000027805 */ /* 0x000fc8000001ff00 */
[----:B------:R0:W5:Y:S04]  /*0200*/  @!P1 LDG.E.64 R6, desc[UR4][R14.64] ;  /* 0x000000040e069981 */ /* 0x000168000c1e1b00 */
[----:B------:R0:W5:Y:S01]  /*0210*/  @!P2 LDG.E.64 R2, desc[UR4][R16.64] ;  /* 0x000000041002a981 */ /* 0x000162000c1e1b00 */
[----:B------:R-:W-:Y:S01]  /*0220*/  ISETP.GE.AND P0, PT, R9, R8, PT ;  /* 0x000000080900720c */ /* 0x000fe20003f06270 */
[----:B------:R-:W-:-:S12]  /*0230*/  BSSY.RECONVERGENT B0, `(.L_x_2363) ;  /* 0x000006a000007945 */ /* 0x000fd80003800200 */
[----:B0-----:R-:W-:Y:S05]  /*0240*/  @P0 BRA `(.L_x_2364) ;  /* 0x0000000400a00947 */ /* 0x001fea0003800000 */
[----:B-----5:R-:W-:Y:S01]  /*0250*/  LOP3.LUT R13, R11, 0x7fffffff, RZ, 0xc0, !PT ;  /* 0x7fffffff0b0d7812 */ /* 0x020fe200078ec0ff */
[----:B------:R-:W-:Y:S01]  /*0260*/  UMOV UR6, 0x24dd2f1a ;  /* 0x24dd2f1a00067882 */ /* 0x000fe20000000000 */
[----:B------:R-:W-:Y:S01]  /*0270*/  MOV R12, R10 ;  /* 0x0000000a000c7202 */ /* 0x000fe20000000f00 */
[----:B------:R-:W-:-:S05]  /*0280*/  UMOV UR7, 0x3fe4f922 ;  /* 0x3fe4f92200077882 */ /* 0x000fca0000000000 */
        /* <DEDUP_REMOVED lines=65> */
.L_x_2365:
        /* <DEDUP_REMOVED lines=35> */
.L_x_2364:
[----:B------:R-:W-:Y:S05]  /*08d0*/  BSYNC.RECONVERGENT B0 ;  /* 0x0000000000007941 */ /* 0x000fea0003800200 */
.L_x_2363:
[----:B------:R-:W-:Y:S01]  /*08e0*/  VIADD R13, R9, 0x80 ;  /* 0x00000080090d7836 */ /* 0x000fe20000000000 */
[----:B------:R-:W-:Y:S04]  /*08f0*/  BSSY.RECONVERGENT B0, `(.L_x_2366) ;  /* 0x000006b000007945 */ /* 0x000fe80003800200 */
[----:B------:R-:W-:-:S13]  /*0900*/  ISETP.GE.AND P1, PT, R13, R8, PT ;  /* 0x000000080d00720c */ /* 0x000fda0003f26270 */
[----:B------:R-:W-:Y:S05]  /*0910*/  @P1 BRA `(.L_x_2367) ;  /* 0x0000000400a01947 */ /* 0x000fea0003800000 */
        /* <DEDUP_REMOVED lines=69> */
.L_x_2368:
        /* <DEDUP_REMOVED lines=35> */
.L_x_2367:
[----:B------:R-:W-:Y:S05]  /*0fa0*/  BSYNC.RECONVERGENT B0 ;  /* 0x0000000000007941 */ /* 0x000fea0003800200 */
.L_x_2366:
[----:B------:R-:W-:Y:S01]  /*0fb0*/  IADD3 R15, PT, PT, R9, 0x100, RZ ;  /* 0x00000100090f7810 */ /* 0x000fe20007ffe0ff */
[----:B------:R-:W-:Y:S03]  /*0fc0*/  BSSY.RECONVERGENT B0, `(.L_x_2369) ;  /* 0x000006b000007945 */ /* 0x000fe60003800200 */
[----:B------:R-:W-:-:S13]  /*0fd0*/  ISETP.GE.AND P1, PT, R15, R8, PT ;  /* 0x000000080f00720c */ /* 0x000fda0003f26270 */
[----:B------:R-:W-:Y:S05]  /*0fe0*/  @P1 BRA `(.L_x_2370) ;  /* 0x0000000400a01947 */ /* 0x000fea0003800000 */
[----:B-----5:R-:W-:Y:S01]  /*0ff0*/  LOP3.LUT R15, R5, 0x7fffffff, RZ, 0xc0, !PT ;  /* 0x7fffffff050f7812 */ /* 0x020fe200078ec0ff */
        /* <DEDUP_REMOVED lines=68> */
.L_x_2371:
        /* <DEDUP_REMOVED lines=35> */
.L_x_2370:
[----:B------:R-:W-:Y:S05]  /*1670*/  BSYNC.RECONVERGENT B0 ;  /* 0x0000000000007941 */ /* 0x000fea0003800200 */
.L_x_2369:
        /* <DEDUP_REMOVED lines=73> */
.L_x_2374:
        /* <DEDUP_REMOVED lines=35> */
.L_x_2373:
[----:B------:R-:W-:Y:S05]  /*1d40*/  BSYNC.RECONVERGENT B0 ;  /* 0x0000000000007941 */ /* 0x000fea0003800200 */
.L_x_2372:
[----:B------:R-:W0:Y:S01]  /*1d50*/  @!P0 LDC.64 R14, c[0x0][0x388] ;  /* 0x0000e200ff0e8b82 */ /* 0x000e220000000a00 */
[----:B------:R-:W-:Y:S01]  /*1d60*/  @!P0 LEA R17, R0, R9, 0x9 ;  /* 0x0000000900118211 */ /* 0x000fe200078e48ff */
[----:B------:R-:W-:Y:S01]  /*1d70*/  @!P0 IMAD.MOV.U32 R9, RZ, RZ, R13 ;  /* 0x000000ffff098224 */ /* 0x000fe200078e000d */
[----:B------:R-:W-:Y:S04]  /*1d80*/  BSSY.RECONVERGENT B0, `(.L_x_2375) ;  /* 0x000000f000007945 */ /* 0x000fe80003800200 */
[----:B------:R-:W-:Y:S01]  /*1d90*/  ISETP.GE.AND P1, PT, R9, R8, PT ;  /* 0x000000080900720c */ /* 0x000fe20003f26270 */
[----:B0-----:R-:W-:-:S05]  /*1da0*/  @!P0 IMAD.WIDE.U32 R12, R17, 0x8, R14 ;  /* 0x00000008110c8825 */ /* 0x001fca00078e000e */
[----:B-----5:R0:W-:Y:S07]  /*1db0*/  @!P0 STG.E.64 desc[UR4][R12.64], R10 ;  /* 0x0000000a0c008986 */ /* 0x0201ee000c101b04 */
[----:B------:R-:W-:Y:S05]  /*1dc0*/  @P1 BRA `(.L_x_2376) ;  /* 0x0000000000281947 */ /* 0x000fea0003800000 */
[----:B0-----:R-:W0:Y:S01]  /*1dd0*/  LDC.64 R10, c[0x0][0x388] ;  /* 0x0000e200ff0a7b82 */ /* 0x001e220000000a00 */
[----:B------:R-:W-:Y:S01]  /*1de0*/  LEA R13, R0, R9, 0x9 ;  /* 0x00000009000d7211 */ /* 0x000fe200078e48ff */
[----:B------:R-:W-:-:S05]  /*1df0*/  VIADD R9, R9, 0x80 ;  /* 0x0000008009097836 */ /* 0x000fca0000000000 */
[----:B------:R-:W-:-:S13]  /*1e00*/  ISETP.GE.AND P0, PT, R9, R8, PT ;  /* 0x000000080900720c */ /* 0x000fda0003f06270 */
[----:B------:R-:W-:Y:S01]  /*1e10*/  @!P0 LEA R15, R0, R9, 0x9 ;  /* 0x00000009000f8211 */ /* 0x000fe200078e48ff */
[----:B------:R-:W-:Y:S02]  /*1e20*/  @!P0 VIADD R9, R9, 0x80 ;  /* 0x0000008009098836 */ /* 0x000fe40000000000 */
[----:B0-----:R-:W-:-:S04]  /*1e30*/  IMAD.WIDE.U32 R12, R13, 0x8, R10 ;  /* 0x000000080d0c7825 */ /* 0x001fc800078e000a */
[----:B------:R-:W-:Y:S01]  /*1e40*/  @!P0 IMAD.WIDE.U32 R10, R15, 0x8, R10 ;  /* 0x000000080f0a8825 */ /* 0x000fe200078e000a */
[----:B------:R1:W-:Y:S04]  /*1e50*/  STG.E.64 desc[UR4][R12.64], R6 ;  /* 0x000000060c007986 */ /* 0x0003e8000c101b04 */
[----:B------:R1:W-:Y:S02]  /*1e60*/  @!P0 STG.E.64 desc[UR4][R10.64], R4 ;  /* 0x000000040a008986 */ /* 0x0003e4000c101b04 */
.L_x_2376:
[----:B------:R-:W-:Y:S05]  /*1e70*/  BSYNC.RECONVERGENT B0 ;  /* 0x0000000000007941 */ /* 0x000fea0003800200 */
.L_x_2375:
[----:B------:R-:W-:-:S13]  /*1e80*/  ISETP.GE.AND P0, PT, R9, R8, PT ;  /* 0x000000080900720c */ /* 0x000fda0003f06270 */
[----:B------:R-:W-:Y:S05]  /*1e90*/  @P0 EXIT ;  /* 0x000000000000094d */ /* 0x000fea0003800000 */
[----:B-1----:R-:W1:Y:S01]  /*1ea0*/  LDC.64 R4, c[0x0][0x388] ;  /* 0x0000e200ff047b82 */ /* 0x002e620000000a00 */
[----:B------:R-:W-:-:S05]  /*1eb0*/  LEA R9, R0, R9, 0x9 ;  /* 0x0000000900097211 */ /* 0x000fca00078e48ff */
[----:B-1----:R-:W-:-:S05]  /*1ec0*/  IMAD.WIDE.U32 R4, R9, 0x8, R4 ;  /* 0x0000000809047825 */ /* 0x002fca00078e0004 */
[----:B------:R-:W-:Y:S01]  /*1ed0*/  STG.E.64 desc[UR4][R4.64], R2 ;  /* 0x0000000204007986 */ /* 0x000fe2000c101b04 */
[----:B------:R-:W-:Y:S05]  /*1ee0*/  EXIT ;  /* 0x000000000000794d */ /* 0x000fea0003800000 */
.L_x_2377:
        /* <DEDUP_REMOVED lines=9> */
.L_x_7035:


//--------------------- .text._ZN2at6native29vectorized_elementwise_kernelILi2EZZZNS0_16tanh_kernel_cudaERNS_18TensorIteratorBaseEENKUlvE0_clEvENKUlvE_clEvEUldE_St5arrayIPcLm2EEEEviT0_T1_ --------------------------
	.section	.text._ZN2at6native29vectorized_elementwise_kernelILi2EZZZNS0_16tanh_kernel_cudaERNS_18TensorIteratorBaseEENKUlvE0_clEvENKUlvE_clEvEUldE_St5arrayIPcLm2EEEEviT0_T1_,"ax",@progbits
	.align	128
        .global         _ZN2at6native29vectorized_elementwise_kernelILi2EZZZNS0_16tanh_kernel_cudaERNS_18TensorIteratorBaseEENKUlvE0_clEvENKUlvE_clEvEUldE_St5arrayIPcLm2EEEEviT0_T1_
        .type           _ZN2at6native29vectorized_elementwise_kernelILi2EZZZNS0_16tanh_kernel_cudaERNS_18TensorIteratorBaseEENKUlvE0_clEvENKUlvE_clEvEUldE_St5arrayIPcLm2EEEEviT0_T1_,@function
        .size           _ZN2at6native29vectorized_elementwise_kernelILi2EZZZNS0_16tanh_kernel_cudaERNS_18TensorIteratorBaseEENKUlvE0_clEvENKUlvE_clEvEUldE_St5arrayIPcLm2EEEEviT0_T1_,(.L_x_7036 - _ZN2at6native29vectorized_elementwise_kernelILi2EZZZNS0_16tanh_kernel_cudaERNS_18TensorIteratorBaseEENKUlvE0_clEvENKUlvE_clEvEUldE_St5arrayIPcLm2EEEEviT0_T1_)
        .other          _ZN2at6native29vectorized_elementwise_kernelILi2EZZZNS0_16tanh_kernel_cudaERNS_18TensorIteratorBaseEENKUlvE0_clEvENKUlvE_clEvEUldE_St5arrayIPcLm2EEEEviT0_T1_,@"STO_CUDA_ENTRY STV_DEFAULT"
_ZN2at6native29vectorized_elementwise_kernelILi2EZZZNS0_16tanh_kernel_cudaERNS_18TensorIteratorBaseEENKUlvE0_clEvENKUlvE_clEvEUldE_St5arrayIPcLm2EEEEviT0_T1_:
.text._ZN2at6native29vectorized_elementwise_kernelILi2EZZZNS0_16tanh_kernel_cudaERNS_18TensorIteratorBaseEENKUlvE0_clEvENKUlvE_clEvEUldE_St5arrayIPcLm2EEEEviT0_T1_:
[----:B------:R-:W-:Y:S08]  /*0000*/  LDC R1, c[0x0][0x37c] ;  /* 0x0000df00ff017b82 */ /* 0x000ff00000000800 */
[----:B------:R-:W0:Y:S01]  /*0010*/  S2UR UR4, SR_CTAID.X ;  /* 0x00000000000479c3 */ /* 0x000e220000002500 */
[----:B------:R-:W1:Y:S01]  /*0020*/  LDCU UR5, c[0x0][0x380] ;  /* 0x00007000ff0577ac */ /* 0x000e620008000800 */
[----:B------:R-:W2:Y:S01]  /*0030*/  LDCU.64 UR8, c[0x0][0x358] ;  /* 0x00006b00ff0877ac */ /* 0x000ea20008000a00 */
[----:B0-----:R-:W-:-:S04]  /*0040*/  USHF.L.U32 UR4, UR4, 0xa, URZ ;  /* 0x0000000a04047899 */ /* 0x001fc800080006ff */
[----:B-1----:R-:W-:-:S04]  /*0050*/  UIADD3 UR5, UPT, UPT, -UR4, UR5, URZ ;  /* 0x0000000504057290 */ /* 0x002fc8000fffe1ff */
[----:B------:R-:W-:-:S09]  /*0060*/  UISETP.GT.U32.AND UP0, UPT, UR5, 0x3ff, UPT ;  /* 0x000003ff0500788c */ /* 0x000fd2000bf04070 */
[----:B--2---:R-:W-:Y:S05]  /*0070*/  BRA.U UP0, `(.L_x_2378) ;  /* 0x0000003d006c7547 */ /* 0x004fea000b800000 */
[----:B------:R-:W0:Y:S01]  /*0080*/  S2R R22, SR_TID.X ;  /* 0x0000000000167919 */ /* 0x000e220000002100 */
[----:B------:R-:W-:Y:S02]  /*0090*/  CS2R R2, SRZ ;  /* 0x0000000000027805 */ /* 0x000fe4000001ff00 */
[----:B0-----:R-:W-:Y:S01]  /*00a0*/  ISETP.GE.U32.AND P6, PT, R22, UR5, PT ;  /* 0x0000000516007c0c */ /* 0x001fe2000bfc6070 */
[----:B------:R-:W-:-:S12]  /*00b0*/  IMAD.MOV.U32 R0, RZ, RZ, R22 ;  /* 0x000000ffff007224 */ /* 0x000fd800078e0016 */
[C---:B------:R-:W-:Y:S01]  /*00c0*/  @!P6 VIADD R22, R0.reuse, 0x80 ;  /* 0x000000800016e836 */ /* 0x040fe20000000000 */
[----:B------:R-:W0:Y:S01]  /*00d0*/  @!P6 LDC.64 R8, c[0x0][0x390] ;  /* 0x0000e400ff08eb82 */ /* 0x000e220000000a00 */
[----:B------:R-:W-:-:S03]  /*00e0*/  @!P6 VIADD R5, R0, UR4 ;  /* 0x000000040005ec36 */ /* 0x000fc60008000000 */
[----:B------:R-:W-:-:S13]  /*00f0*/  ISETP.GE.U32.AND P5, PT, R22, UR5, PT ;  /* 0x0000000516007c0c */ /* 0x000fda000bfa6070 */
[C---:B------:R-:W-:Y:S01]  /*0100*/  @!P5 IADD3 R4, PT, PT, R22.reuse, UR4, RZ ;  /* 0x000000041604dc10 */ /* 0x040fe2000fffe0ff */
[----:B------:R-:W-:Y:S01]  /*0110*/  @!P5 VIADD R22, R22, 0x80 ;  /* 0x000000801616d836 */ /* 0x000fe20000000000 */
[----:B------:R-:W1:Y:S04]  /*0120*/  @!P5 LDC.64 R28, c[0x0][0x390] ;  /* 0x0000e400ff1cdb82 */ /* 0x000e680000000a00 */
[----:B------:R-:W-:Y:S01]  /*0130*/  ISETP.GE.U32.AND P4, PT, R22, UR5, PT ;  /* 0x0000000516007c0c */ /* 0x000fe2000bf86070 */
[----:B0-----:R-:W-:-:S05]  /*0140*/  @!P6 IMAD.WIDE.U32 R8, R5, 0x8, R8 ;  /* 0x000000080508e825 */ /* 0x001fca00078e0008 */
[----:B------:R0:W5:Y:S07]  /*0150*/  @!P6 LDG.E.64 R2, desc[UR8][R8.64] ;  /* 0x000000080802e981 */ /* 0x00016e000c1e1b00 */
[C---:B------:R-:W-:Y:S01]  /*0160*/  @!P4 VIADD R7, R22.reuse, UR4 ;  /* 0x000000041607cc36 */ /* 0x040fe20008000000 */
[----:B------:R-:W-:Y:S01]  /*0170*/  @!P4 IADD3 R22, PT, PT, R22, 0x80, RZ ;  /* 0x000000801616c810 */ /* 0x000fe20007ffe0ff */
[----:B------:R-:W2:Y:S03]  /*0180*/  @!P4 LDC.64 R16, c[0x0][0x390] ;  /* 0x0000e400ff10cb82 */ /* 0x000ea60000000a00 */
[----:B------:R-:W-:-:S13]  /*0190*/  ISETP.GE.U32.AND P3, PT, R22, UR5, PT ;  /* 0x0000000516007c0c */ /* 0x000fda000bf66070 */
[C---:B------:R-:W-:Y:S01]  /*01a0*/  @!P3 VIADD R19, R22.reuse, UR4 ;  /* 0x000000041613bc36 */ /* 0x040fe20008000000 */
[----:B------:R-:W3:Y:S01]  /*01b0*/  @!P3 LDC.64 R20, c[0x0][0x390] ;  /* 0x0000e400ff14bb82 */ /* 0x000ee20000000a00 */
[----:B------:R-:W-:-:S05]  /*01c0*/  @!P3 VIADD R22, R22, 0x80 ;  /* 0x000000801616b836 */ /* 0x000fca0000000000 */
[----:B------:R-:W-:-:S13]  /*01d0*/  ISETP.GE.U32.AND P2, PT, R22, UR5, PT ;  /* 0x0000000516007c0c */ /* 0x000fda000bf46070 */
[C---:B------:R-:W-:Y:S01]  /*01e0*/  @!P2 IADD3 R27, PT, PT, R22.reuse, UR4, RZ ;  /* 0x00000004161bac10 */ /* 0x040fe2000fffe0ff */
[----:B------:R-:W-:Y:S01]  /*01f0*/  @!P2 VIADD R22, R22, 0x80 ;  /* 0x000000801616a836 */ /* 0x000fe20000000000 */
[----:B0-----:R-:W0:Y:S04]  /*0200*/  @!P2 LDC.64 R8, c[0x0][0x390] ;  /* 0x0000e400ff08ab82 */ /* 0x001e280000000a00 */
[----:B------:R-:W-:-:S13]  /*0210*/  ISETP.GE.U32.AND P1, PT, R22, UR5, PT ;  /* 0x0000000516007c0c */ /* 0x000fda000bf26070 */
[C---:B------:R-:W-:Y:S01]  /*0220*/  @!P1 VIADD R25, R22.reuse, UR4 ;  /* 0x0000000416199c36 */ /* 0x040fe20008000000 */
[----:B------:R-:W-:Y:S01]  /*0230*/  @!P1 IADD3 R22, PT, PT, R22, 0x80, RZ ;  /* 0x0000008016169810 */ /* 0x000fe20007ffe0ff */
[----:B------:R-:W4:Y:S03]  /*0240*/  @!P1 LDC.64 R10, c[0x0][0x390] ;  /* 0x0000e400ff0a9b82 */ /* 0x000f260000000a00 */
[----:B------:R-:W-:-:S13]  /*0250*/  ISETP.GE.U32.AND P0, PT, R22, UR5, PT ;  /* 0x0000000516007c0c */ /* 0x000fda000bf06070 */
[C---:B------:R-:W-:Y:S01]  /*0260*/  @!P0 VIADD R23, R22.reuse, UR4 ;  /* 0x0000000416178c36 */ /* 0x040fe20008000000 */
[----:B------:R-:W-:Y:S01]  /*0270*/  @!P0 IADD3 R22, PT, PT, R22, 0x80, RZ ;  /* 0x0000008016168810 */ /* 0x000fe20007ffe0ff */
[----:B------:R-:W4:Y:S03]  /*0280*/  @!P0 LDC.64 R12, c[0x0][0x390] ;  /* 0x0000e400ff0c8b82 */ /* 0x000f260000000a00 */
[----:B------:R-:W-:-:S13]  /*0290*/  ISETP.GE.U32.AND P6, PT, R22, UR5, PT ;  /* 0x0000000516007c0c */ /* 0x000fda000bfc6070 */
[----:B------:R-:W4:Y:S01]  /*02a0*/  @!P6 LDC.64 R14, c[0x0][0x390] ;  /* 0x0000e400ff0eeb82 */ /* 0x000f220000000a00 */
[----:B-1----:R-:W-:Y:S01]  /*02b0*/  @!P5 IMAD.WIDE.U32 R28, R4, 0x8, R28 ;  /* 0x00000008041cd825 */ /* 0x002fe200078e001c */
[----:B------:R-:W-:-:S03]  /*02c0*/  CS2R R4, SRZ ;  /* 0x0000000000047805 */ /* 0x000fc6000001ff00 */
[----:B------:R-:W-:Y:S02]  /*02d0*/  @!P6 VIADD R22, R22, UR4 ;  /* 0x000000041616ec36 */ /* 0x000fe40008000000 */
[----:B0-----:R-:W-:Y:S01]  /*02e0*/  @!P2 IMAD.WIDE.U32 R8, R27, 0x8, R8 ;  /* 0x000000081b08a825 */ /* 0x001fe200078e0008 */
[----:B------:R0:W5:Y:S03]  /*02f0*/  @!P5 LDG.E.64 R4, desc[UR8][R28.64] ;  /* 0x000000081c04d981 */ /* 0x000166000c1e1b00 */
[----:B--2---:R-:W-:Y:S01]  /*0300*/  @!P4 IMAD.WIDE.U32 R16, R7, 0x8, R16 ;  /* 0x000000080710c825 */ /* 0x004fe200078e0010 */
[----:B------:R-:W-:-:S03]  /*0310*/  CS2R R6, SRZ ;  /* 0x0000000000067805 */ /* 0x000fc6000001ff00 */
[----:B---3--:R-:W-:Y:S01]  /*0320*/  @!P3 IMAD.WIDE.U32 R20, R19, 0x8, R20 ;  /* 0x000000081314b825 */ /* 0x008fe200078e0014 */
[----:B------:R-:W-:Y:S02]  /*0330*/  CS2R R18, SRZ ;  /* 0x0000000000127805 */ /* 0x000fe4000001ff00 */
[----:B------:R1:W5:Y:S01]  /*0340*/  @!P4 LDG.E.64 R6, desc[UR8][R16.64] ;  /* 0x000000081006c981 */ /* 0x000362000c1e1b00 */
[----:B----4-:R-:W-:Y:S01]  /*0350*/  @!P1 IMAD.WIDE.U32 R24, R25, 0x8, R10 ;  /* 0x0000000819189825 */ /* 0x010fe200078e000a */
[----:B------:R-:W-:Y:S02]  /*0360*/  CS2R R10, SRZ ;  /* 0x00000000000a7805 */ /* 0x000fe4000001ff00 */
[----:B------:R1:W5:Y:S01]  /*0370*/  @!P3 LDG.E.64 R18, desc[UR8][R20.64] ;  /* 0x000000081412b981 */ /* 0x000362000c1e1b00 */
[----:B------:R-:W-:-:S04]  /*0380*/  @!P0 IMAD.WIDE.U32 R26, R23, 0x8, R12 ;  /* 0x00000008171a8825 */ /* 0x000fc800078e000c */
[----:B0-----:R-:W-:Y:S01]  /*0390*/  @!P6 IMAD.WIDE.U32 R28, R22, 0x8, R14 ;  /* 0x00000008161ce825 */ /* 0x001fe200078e000e */
[----:B------:R-:W-:Y:S02]  /*03a0*/  CS2R R22, SRZ ;  /* 0x0000000000167805 */ /* 0x000fe4000001ff00 */
[----:B------:R-:W-:Y:S02]  /*03b0*/  CS2R R14, SRZ ;  /* 0x00000000000e7805 */ /* 0x000fe4000001ff00 */
[----:B------:R1:W5:Y:S04]  /*03c0*/  @!P6 LDG.E.64 R10, desc[UR8][R28.64] ;  /* 0x000000081c0ae981 */ /* 0x000368000c1e1b00 */
[----:B------:R1:W5:Y:S04]  /*03d0*/  @!P2 LDG.E.64 R22, desc[UR8][R8.64] ;  /* 0x000000080816a981 */ /* 0x000368000c1e1b00 */
[----:B------:R1:W5:Y:S01]  /*03e0*/  @!P1 LDG.E.64 R14, desc[UR8][R24.64] ;  /* 0x00000008180e9981 */ /* 0x000362000c1e1b00 */
[----:B------:R-:W-:-:S06]  /*03f0*/  CS2R R12, SRZ ;  /* 0x00000000000c7805 */ /* 0x000fcc000001ff00 */
[----:B------:R1:W5:Y:S01]  /*0400*/  @!P0 LDG.E.64 R12, desc[UR8][R26.64] ;  /* 0x000000081a0c8981 */ /* 0x000362000c1e1b00 */
[----:B------:R-:W-:Y:S01]  /*0410*/  ISETP.GE.U32.AND P0, PT, R0, UR5, PT ;  /* 0x0000000500007c0c */ /* 0x000fe2000bf06070 */
[----:B------:R-:W-:-:S12]  /*0420*/  BSSY.RECONVERGENT B0, `(.L_x_2379) ;  /* 0x000006a000007945 */ /* 0x000fd80003800200 */
[----:B-1----:R-:W-:Y:S05]  /*0430*/  @P0 BRA `(.L_x_2380) ;  /* 0x0000000400a00947 */ /* 0x002fea0003800000 */
        /* <DEDUP_REMOVED lines=50> */
[C---:B------:R-:W-:Y:S02]  /*0760*/  DFMA R24, R16.reuse, R20, UR6 ;  /* 0x0000000610187e2b */ /* 0x040fe40008000014 */
[----:B------:R-:W0:Y:S06]  /*0770*/  F2F.F64.F32 R20, R8 ;  /* 0x0000000800147310 */ /* 0x000e2c0000201800 */
[----:B------:R-:W-:-:S08]  /*0780*/  DMUL R24, R16, R24 ;  /* 0x0000001810187228 */ /* 0x000fd00000000000 */
[----:B------:R-:W-:Y:S02]  /*0790*/  DFMA R24, R16, R24, R16 ;  /* 0x000000181018722b */ /* 0x000fe40000000010 */
[----:B0-----:R-:W-:-:S08]  /*07a0*/  DADD R16, -R20, 1 ;  /* 0x3ff0000014107429 */ /* 0x001fd00000000100 */
[----:B------:R-:W-:Y:S01]  /*07b0*/  DFMA R16, -R24, R20, R16 ;  /* 0x000000141810722b */ /* 0x000fe20000000110 */
[----:B------:R-:W-:-:S07]  /*07c0*/  IMAD.MOV.U32 R20, RZ, RZ, RZ ;  /* 0x000000ffff147224 */ /* 0x000fce00078e00ff */
        /* <DEDUP_REMOVED lines=12> */
.L_x_2381:
        /* <DEDUP_REMOVED lines=35> */
.L_x_2380:
[----:B------:R-:W-:Y:S05]  /*0ac0*/  BSYNC.RECONVERGENT B0 ;  /* 0x0000000000007941 */ /* 0x000fea0003800200 */
.L_x_2379:
[----:B------:R-:W-:Y:S01]  /*0ad0*/  VIADD R8, R0, 0x80 ;  /* 0x0000008000087836 */ /* 0x000fe20000000000 */
[----:B------:R-:W-:Y:S04]  /*0ae0*/  BSSY.RECONVERGENT B0, `(.L_x_2382) ;  /* 0x000006b000007945 */ /* 0x000fe80003800200 */
[----:B------:R-:W-:-:S13]  /*0af0*/  ISETP.GE.U32.AND P1, PT, R8, UR5, PT ;  /* 0x0000000508007c0c */ /* 0x000fda000bf26070 */
        /* <DEDUP_REMOVED lines=56> */
[----:B------:R-:W-:-:S08]  /*0e80*/  DFMA R20, -R26, R24, R20 ;  /* 0x000000181a14722b */ /* 0x000fd00000000114 */
[----:B------:R-:W-:Y:S01]  /*0e90*/  DADD R24, -R20, 2 ;  /* 0x4000000014187429 */ /* 0x000fe20000000100 */
[----:B------:R-:W-:-:S05]  /*0ea0*/  IMAD.MOV.U32 R20, RZ, RZ, RZ ;  /* 0x000000ffff147224 */ /* 0x000fca00078e00ff */
        /* <DEDUP_REMOVED lines=11> */
.L_x_2384:
        /* <DEDUP_REMOVED lines=35> */
.L_x_2383:
[----:B------:R-:W-:Y:S05]  /*1190*/  BSYNC.RECONVERGENT B0 ;  /* 0x0000000000007941 */ /* 0x000fea0003800200 */
.L_x_2382:
        /* <DEDUP_REMOVED lines=73> */
.L_x_2387:
        /* <DEDUP_REMOVED lines=35> */
.L_x_2386:
[----:B------:R-:W-:Y:S05]  /*1860*/  BSYNC.RECONVERGENT B0 ;  /* 0x0000000000007941 */ /* 0x000fea0003800200 */
.L_x_2385:
        /* <DEDUP_REMOVED lines=73> */
.L_x_2390:
        /* <DEDUP_REMOVED lines=35> */
.L_x_2389:
[----:B------:R-:W-:Y:S05]  /*1f30*/  BSYNC.RECONVERGENT B0 ;  /* 0x0000000000007941 */ /* 0x000fea0003800200 */
.L_x_2388:
        /* <DEDUP_REMOVED lines=73> */
.L_x_2393:
        /* <DEDUP_REMOVED lines=35> */
.L_x_2392:
[----:B------:R-:W-:Y:S05]  /*2600*/  BSYNC.RECONVERGENT B0 ;  /* 0x0000000000007941 */ /* 0x000fea0003800200 */
.L_x_2391:
        /* <DEDUP_REMOVED lines=73> */
.L_x_2396:
        /* <DEDUP_REMOVED lines=35> */
.L_x_2395:
[----:B------:R-:W-:Y:S05]  /*2cd0*/  BSYNC.RECONVERGENT B0 ;  /* 0x0000000000007941 */ /* 0x000fea0003800200 */
.L_x_2394:
        /* <DEDUP_REMOVED lines=73> */
.L_x_2399:
        /* <DEDUP_REMOVED lines=35> */
.L_x_2398:
[----:B------:R-:W-:Y:S05]  /*33a0*/  BSYNC.RECONVERGENT B0 ;  /* 0x0000000000007941 */ /* 0x000fea0003800200 */
.L_x_2397:
        /* <DEDUP_REMOVED lines=61> */
[----:B------:R-:W-:-:S05]  /*3780*/  MOV R20, RZ ;  /* 0x000000ff00147202 */ /* 0x000fca0000000f00 */
        /* <DEDUP_REMOVED lines=11> */
.L_x_2402:
        /* <DEDUP_REMOVED lines=35> */
.L_x_2401:
[----:B------:R-:W-:Y:S05]  /*3a70*/  BSYNC.RECONVERGENT B0 ;  /* 0x0000000000007941 */ /* 0x000fea0003800200 */
.L_x_2400:
[----:B------:R-:W0:Y:S01]  /*3a80*/  @!P0 LDC.64 R16, c[0x0][0x388] ;  /* 0x0000e200ff108b82 */ /* 0x000e220000000a00 */
[----:B------:R-:W-:Y:S01]  /*3a90*/  @!P0 VIADD R9, R0, UR4 ;  /* 0x0000000400098c36 */ /* 0x000fe20008000000 */
[----:B------:R-:W-:Y:S01]  /*3aa0*/  @!P0 MOV R0, R8 ;  /* 0x0000000800008202 */ /* 0x000fe20000000f00 */
[----:B------:R-:W-:Y:S04]  /*3ab0*/  BSSY.RECONVERGENT B0, `(.L_x_2403) ;  /* 0x000002f000007945 */ /* 0x000fe80003800200 */
[----:B------:R-:W-:Y:S01]  /*3ac0*/  BSSY.RELIABLE B1, `(.L_x_2404) ;  /* 0x0000027000017945 */ /* 0x000fe20003800100 */
[----:B0-----:R-:W-:-:S05]  /*3ad0*/  @!P0 IMAD.WIDE.U32 R16, R9, 0x8, R16 ;  /* 0x0000000809108825 */ /* 0x001fca00078e0010 */
[----:B-----5:R0:W-:Y:S01]  /*3ae0*/  @!P0 STG.E.64 desc[UR8][R16.64], R2 ;  /* 0x0000000210008986 */ /* 0x0201e2000c101b08 */
[----:B------:R-:W-:-:S13]  /*3af0*/  ISETP.GE.U32.AND P0, PT, R0, UR5, PT ;  /* 0x0000000500007c0c */ /* 0x000fda000bf06070 */
[----:B0-----:R-:W-:Y:S05]  /*3b00*/  @P0 BRA `(.L_x_2405) ;  /* 0x0000000000300947 */ /* 0x001fea0003800000 */
[----:B------:R-:W0:Y:S01]  /*3b10*/  LDC.64 R2, c[0x0][0x388] ;  /* 0x0000e200ff027b82 */ /* 0x000e220000000a00 */
[C---:B------:R-:W-:Y:S01]  /*3b20*/  VIADD R9, R0.reuse, UR4 ;  /* 0x0000000400097c36 */ /* 0x040fe20008000000 */
[----:B------:R-:W-:-:S04]  /*3b30*/  IADD3 R0, PT, PT, R0, 0x80, RZ ;  /* 0x0000008000007810 */ /* 0x000fc80007ffe0ff */
[----:B------:R-:W-:Y:S01]  /*3b40*/  ISETP.GE.U32.AND P0, PT, R0, UR5, PT ;  /* 0x0000000500007c0c */ /* 0x000fe2000bf06070 */
[----:B0-----:R-:W-:-:S05]  /*3b50*/  IMAD.WIDE.U32 R2, R9, 0x8, R2 ;  /* 0x0000000809027825 */ /* 0x001fca00078e0002 */
[----:B------:R0:W-:Y:S07]  /*3b60*/  STG.E.64 desc[UR8][R2.64], R4 ;  /* 0x0000000402007986 */ /* 0x0001ee000c101b08 */
[----:B------:R-:W-:Y:S05]  /*3b70*/  @P0 BRA `(.L_x_2406) ;  /* 0x0000000000300947 */ /* 0x000fea0003800000 */
[----:B0-----:R-:W0:Y:S01]  /*3b80*/  LDC.64 R2, c[0x0][0x388] ;  /* 0x0000e200ff027b82 */ /* 0x001e220000000a00 */
[C---:B------:R-:W-:Y:S01]  /*3b90*/  VIADD R5, R0.reuse, UR4 ;  /* 0x0000000400057c36 */ /* 0x040fe20008000000 */
[----:B------:R-:W-:-:S03]  /*3ba0*/  IADD3 R0, PT, PT, R0, 0x80, RZ ;  /* 0x0000008000007810 */ /* 0x000fc60007ffe0ff */
[----:B0-----:R-:W-:-:S05]  /*3bb0*/  IMAD.WIDE.U32 R2, R5, 0x8, R2 ;  /* 0x0000000805027825 */ /* 0x001fca00078e0002 */
[----:B------:R0:W-:Y:S02]  /*3bc0*/  STG.E.64 desc[UR8][R2.64], R6 ;  /* 0x0000000602007986 */ /* 0x0001e4000c101b08 */
.L_x_2405:
[----:B------:R-:W-:-:S13]  /*3bd0*/  ISETP.GE.U32.AND P0, PT, R0, UR5, PT ;  /* 0x0000000500007c0c */ /* 0x000fda000bf06070 */
[----:B------:R-:W-:Y:S05]  /*3be0*/  @P0 BRA `(.L_x_2407) ;  /* 0x0000000000300947 */ /* 0x000fea0003800000 */
[----:B0-----:R-:W0:Y:S01]  /*3bf0*/  LDC.64 R2, c[0x0][0x388] ;  /* 0x0000e200ff027b82 */ /* 0x001e220000000a00 */
[C---:B------:R-:W-:Y:S01]  /*3c00*/  VIADD R5, R0.reuse, UR4 ;  /* 0x0000000400057c36 */ /* 0x040fe20008000000 */
[----:B------:R-:W-:-:S03]  /*3c10*/  IADD3 R0, PT, PT, R0, 0x80, RZ ;  /* 0x0000008000007810 */ /* 0x000fc60007ffe0ff */
[----:B0-----:R-:W-:-:S05]  /*3c20*/  IMAD.WIDE.U32 R2, R5, 0x8, R2 ;  /* 0x0000000805027825 */ /* 0x001fca00078e0002 */
[----:B------:R1:W-:Y:S02]  /*3c30*/  STG.E.64 desc[UR8][R2.64], R18 ;  /* 0x0000001202007986 */ /* 0x0003e4000c101b08 */
.L_x_2406:
[----:B------:R-:W-:-:S13]  /*3c40*/  ISETP.GE.U32.AND P0, PT, R0, UR5, PT ;  /* 0x0000000500007c0c */ /* 0x000fda000bf06070 */
[----:B------:R-:W-:Y:S05]  /*3c50*/  @P0 BRA `(.L_x_2408) ;  /* 0x0000000000340947 */ /* 0x000fea0003800000 */
[----:B01----:R-:W0:Y:S01]  /*3c60*/  LDC.64 R2, c[0x0][0x388] ;  /* 0x0000e200ff027b82 */ /* 0x003e220000000a00 */
[C---:B------:R-:W-:Y:S01]  /*3c70*/  VIADD R5, R0.reuse, UR4 ;  /* 0x0000000400057c36 */ /* 0x040fe20008000000 */
[----:B------:R-:W-:-:S03]  /*3c80*/  IADD3 R0, PT, PT, R0, 0x80, RZ ;  /* 0x0000008000007810 */ /* 0x000fc60007ffe0ff */
[----:B0-----:R-:W-:-:S05]  /*3c90*/  IMAD.WIDE.U32 R2, R5, 0x8, R2 ;  /* 0x0000000805027825 */ /* 0x001fca00078e0002 */
[----:B------:R1:W-:Y:S02]  /*3ca0*/  STG.E.64 desc[UR8][R2.64], R22 ;  /* 0x0000001602007986 */ /* 0x0003e4000c101b08 */
.L_x_2407:
[----:B------:R-:W-:-:S13]  /*3cb0*/  ISETP.GE.U32.AND P0, PT, R0, UR5, PT ;  /* 0x0000000500007c0c */ /* 0x000fda000bf06070 */
[----:B------:R-:W-:Y:S05]  /*3cc0*/  @P0 BREAK.RELIABLE B1 ;  /* 0x0000000000010942 */ /* 0x000fea0003800100 */
[----:B------:R-:W-:Y:S05]  /*3cd0*/  @P0 BRA `(.L_x_2409) ;  /* 0x0000000000300947 */ /* 0x000fea0003800000 */
[----:B01----:R-:W0:Y:S01]  /*3ce0*/  LDC.64 R2, c[0x0][0x388] ;  /* 0x0000e200ff027b82 */ /* 0x003e220000000a00 */
[C---:B------:R-:W-:Y:S01]  /*3cf0*/  VIADD R5, R0.reuse, UR4 ;  /* 0x0000000400057c36 */ /* 0x040fe20008000000 */
[----:B------:R-:W-:-:S03]  /*3d00*/  IADD3 R0, PT, PT, R0, 0x80, RZ ;  /* 0x0000008000007810 */ /* 0x000fc60007ffe0ff */
[----:B0-----:R-:W-:-:S05]  /*3d10*/  IMAD.WIDE.U32 R2, R5, 0x8, R2 ;  /* 0x0000000805027825 */ /* 0x001fca00078e0002 */
[----:B------:R2:W-:Y:S02]  /*3d20*/  STG.E.64 desc[UR8][R2.64], R14 ;  /* 0x0000000e02007986 */ /* 0x0005e4000c101b08 */
.L_x_2408:
[----:B------:R-:W-:Y:S05]  /*3d30*/  BSYNC.RELIABLE B1 ;  /* 0x0000000000017941 */ /* 0x000fea0003800100 */
.L_x_2404:
[----:B------:R-:W-:-:S13]  /*3d40*/  ISETP.GE.U32.AND P0, PT, R0, UR5, PT ;  /* 0x0000000500007c0c */ /* 0x000fda000bf06070 */
[----:B012---:R-:W0:Y:S01]  /*3d50*/  @!P0 LDC.64 R2, c[0x0][0x388] ;  /* 0x0000e200ff028b82 */ /* 0x007e220000000a00 */
[C---:B------:R-:W-:Y:S01]  /*3d60*/  @!P0 VIADD R5, R0.reuse, UR4 ;  /* 0x0000000400058c36 */ /* 0x040fe20008000000 */
[----:B------:R-:W-:-:S03]  /*3d70*/  @!P0 IADD3 R0, PT, PT, R0, 0x80, RZ ;  /* 0x0000008000008810 */ /* 0x000fc60007ffe0ff */
[----:B0-----:R-:W-:-:S05]  /*3d80*/  @!P0 IMAD.WIDE.U32 R2, R5, 0x8, R2 ;  /* 0x0000000805028825 */ /* 0x001fca00078e0002 */
[----:B------:R2:W-:Y:S02]  /*3d90*/  @!P0 STG.E.64 desc[UR8][R2.64], R12 ;  /* 0x0000000c02008986 */ /* 0x0005e4000c101b08 */
.L_x_2409:
[----:B------:R-:W-:Y:S05]  /*3da0*/  BSYNC.RECONVERGENT B0 ;  /* 0x0000000000007941 */ /* 0x000fea0003800200 */
.L_x_2403:
[----:B------:R-:W-:Y:S05]  /*3db0*/  WARPSYNC.ALL ;  /* 0x0000000000007948 */ /* 0x000fea0003800000 */
[----:B------:R-:W-:-:S13]  /*3dc0*/  ISETP.GE.U32.AND P0, PT, R0, UR5, PT ;  /* 0x0000000500007c0c */ /* 0x000fda000bf06070 */
[----:B------:R-:W-:Y:S05]  /*3dd0*/  @P0 EXIT ;  /* 0x000000000000094d */ /* 0x000fea0003800000 */
[----:B012---:R-:W0:Y:S01]  /*3de0*/  LDC.64 R2, c[0x0][0x388] ;  /* 0x0000e200ff027b82 */ /* 0x007e220000000a00 */
[----:B------:R-:W-:-:S04]  /*3df0*/  VIADD R5, R0, UR4 ;  /* 0x0000000400057c36 */ /* 0x000fc80008000000 */
[----:B0-----:R-:W-:-:S05]  /*3e00*/  IMAD.WIDE.U32 R2, R5, 0x8, R2 ;  /* 0x0000000805027825 */ /* 0x001fca00078e0002 */
[----:B------:R-:W-:Y:S01]  /*3e10*/  STG.E.64 desc[UR8][R2.64], R10 ;  /* 0x0000000a02007986 */ /* 0x000fe2000c101b08 */
[----:B------:R-:W-:Y:S05]  /*3e20*/  EXIT ;  /* 0x000000000000794d */ /* 0x000fea0003800000 */
.L_x_2378:
[----:B------:R-:W0:Y:S01]  /*3e30*/  S2R R0, SR_TID.X ;  /* 0x0000000000007919 */ /* 0x000e220000002100 */
[----:B------:R-:W1:Y:S02]  /*3e40*/  LDCU.64 UR6, c[0x0][0x390] ;  /* 0x00007200ff0677ac */ /* 0x000e640008000a00 */
[----:B-1----:R-:W-:-:S06]  /*3e50*/  UIMAD.WIDE.U32 UR6, UR4, 0x8, UR6 ;  /* 0x00000008040678a5 */ /* 0x002fcc000f8e0006 */
[----:B------:R-:W-:Y:S01]  /*3e60*/  MOV R20, UR6 ;  /* 0x0000000600147c02 */ /* 0x000fe20008000f00 */
[----:B------:R-:W-:-:S04]  /*3e70*/  IMAD.U32 R21, RZ, RZ, UR7 ;  /* 0x00000007ff157e24 */ /* 0x000fc8000f8e00ff */
[----:B0-----:R-:W-:-:S05]  /*3e80*/  IMAD.WIDE.U32 R20, R0, 0x10, R20 ;  /* 0x0000001000147825 */ /* 0x001fca00078e0014 */
[----:B------:R-:W2:Y:S04]  /*3e90*/  LDG.E.128 R12, desc[UR8][R20.64] ;  /* 0x00000008140c7981 */ /* 0x000ea8000c1e1d00 */
[----:B------:R0:W5:Y:S04]  /*3ea0*/  LDG.E.128 R16, desc[UR8][R20.64+0x800] ;  /* 0x0008000814107981 */ /* 0x000168000c1e1d00 */
[----:B------:R0:W5:Y:S04]  /*3eb0*/  LDG.E.128 R4, desc[UR8][R20.64+0x1000] ;  /* 0x0010000814047981 */ /* 0x000168000c1e1d00 */
[----:B------:R0:W5:Y:S01]  /*3ec0*/  LDG.E.128 R8, desc[UR8][R20.64+0x1800] ;  /* 0x0018000814087981 */ /* 0x000162000c1e1d00 */
[----:B------:R-:W-:Y:S01]  /*3ed0*/  UMOV UR6, 0x24dd2f1a ;  /* 0x24dd2f1a00067882 */ /* 0x000fe20000000000 */
[----:B------:R-:W-:Y:S01]  /*3ee0*/  UMOV UR7, 0x3fe4f922 ;  /* 0x3fe4f92200077882 */ /* 0x000fe20000000000 */
[----:B------:R-:W-:Y:S01]  /*3ef0*/  BSSY.RECONVERGENT B0, `(.L_x_2410) ;  /* 0x0000067000007945 */ /* 0x000fe20003800200 */
[----:B--2---:R-:W-:-:S02]  /*3f00*/  LOP3.LUT R3, R13, 0x7fffffff, RZ, 0xc0, !PT ;  /* 0x7fffffff0d037812 */ /* 0x004fc400078ec0ff */
[----:B------:R-:W-:-:S06]  /*3f10*/  MOV R2, R12 ;  /* 0x0000000c00027202 */ /* 0x000fcc0000000f00 */
[----:B------:R-:W-:-:S14]  /*3f20*/  DSETP.GE.AND P0, PT, R2, UR6, PT ;  /* 0x0000000602007e2a */ /* 0x000fdc000bf06000 */
[----:B0-----:R-:W-:Y:S05]  /*3f30*/  @!P0 BRA `(.L_x_2411) ;  /* 0x0000000000fc8947 */ /* 0x001fea0003800000 */
        /* <DEDUP_REMOVED lines=63> */
.L_x_2411:
        /* <DEDUP_REMOVED lines=35> */
.L_x_2412:
[----:B------:R-:W-:Y:S05]  /*4560*/  BSYNC.RECONVERGENT B0 ;  /* 0x0000000000007941 */ /* 0x000fea0003800200 */
.L_x_2410:
[----:B------:R-:W-:Y:S01]  /*4570*/  LOP3.LUT R3, R15, 0x7fffffff, RZ, 0xc0, !PT ;  /* 0x7fffffff0f037812 */ /* 0x000fe200078ec0ff */
[----:B------:R-:W-:Y:S01]  /*4580*/  BSSY.RECONVERGENT B0, `(.L_x_2413) ;  /* 0x0000066000007945 */ /* 0x000fe20003800200 */
[----:B------:R-:W-:-:S06]  /*4590*/  MOV R2, R14 ;  /* 0x0000000e00027202 */ /* 0x000fcc0000000f00 */
        /* <DEDUP_REMOVED lines=65> */
.L_x_2414:
        /* <DEDUP_REMOVED lines=35> */
.L_x_2415:
[----:B------:R-:W-:Y:S05]  /*4be0*/  BSYNC.RECONVERGENT B0 ;  /* 0x0000000000007941 */ /* 0x000fea0003800200 */
.L_x_2413:
[----:B-----5:R-:W-:Y:S01]  /*4bf0*/  LOP3.LUT R3, R17, 0x7fffffff, RZ, 0xc0, !PT ;  /* 0x7fffffff11037812 */ /* 0x020fe200078ec0ff */
        /* <DEDUP_REMOVED lines=67> */
.L_x_2417:
        /* <DEDUP_REMOVED lines=35> */
.L_x_2418:
[----:B------:R-:W-:Y:S05]  /*5260*/  BSYNC.RECONVERGENT B0 ;  /* 0x0000000000007941 */ /* 0x000fea0003800200 */
.L_x_2416:
        /* <DEDUP_REMOVED lines=68> */
.L_x_2420:
        /* <DEDUP_REMOVED lines=35> */
.L_x_2421:
[----:B------:R-:W-:Y:S05]  /*58e0*/  BSYNC.RECONVERGENT B0 ;  /* 0x0000000000007941 */ /* 0x000fea0003800200 */
.L_x_2419:
        /* <DEDUP_REMOVED lines=68> */
.L_x_2423:
        /* <DEDUP_REMOVED lines=35> */
.L_x_2424:
[----:B------:R-:W-:Y:S05]  /*5f60*/  BSYNC.RECONVERGENT B0 ;  /* 0x0000000000007941 */ /* 0x000fea0003800200 */
.L_x_2422:
        /* <DEDUP_REMOVED lines=68> */
.L_x_2426:
        /* <DEDUP_REMOVED lines=35> */
.L_x_2427:
[----:B------:R-:W-:Y:S05]  /*65e0*/  BSYNC.RECONVERGENT B0 ;  /* 0x0000000000007941 */ /* 0x000fea0003800200 */
.L_x_2425:
        /* <DEDUP_REMOVED lines=68> */
.L_x_2429:
        /* <DEDUP_REMOVED lines=35> */
.L_x_2430:
[----:B------:R-:W-:Y:S05]  /*6c60*/  BSYNC.RECONVERGENT B0 ;  /* 0x0000000000007941 */ /* 0x000fea0003800200 */
.L_x_2428:
        /* <DEDUP_REMOVED lines=68> */
.L_x_2432:
        /* <DEDUP_REMOVED lines=35> */
.L_x_2433:
[----:B------:R-:W-:Y:S05]  /*72e0*/  BSYNC.RECONVERGENT B0 ;  /* 0x0000000000007941 */ /* 0x000fea0003800200 */
.L_x_2431:
[----:B------:R-:W0:Y:S01]  /*72f0*/  LDCU.64 UR6, c[0x0][0x388] ;  /* 0x00007100ff0677ac */ /* 0x000e220008000a00 */
[----:B------:R-:W-:Y:S01]  /*7300*/  MOV R3, 0x10 ;  /* 0x0000001000037802 */ /* 0x000fe20000000f00 */
[----:B0-----:R-:W-:-:S06]  /*7310*/  UIMAD.WIDE.U32 UR6, UR4, 0x8, UR6 ;  /* 0x00000008040678a5 */ /* 0x001fcc000f8e0006 */
[----:B------:R-:W-:-:S05]  /*7320*/  IMAD.WIDE.U32 R2, R0, R3, UR6 ;  /* 0x0000000600027e25 */ /* 0x000fca000f8e0003 */
[----:B------:R-:W-:Y:S04]  /*7330*/  STG.E.128 desc[UR8][R2.64], R12 ;  /* 0x0000000c02007986 */ /* 0x000fe8000c101d08 */
[----:B------:R-:W-:Y:S04]  /*7340*/  STG.E.128 desc[UR8][R2.64+0x800], R16 ;  /* 0x0008001002007986 */ /* 0x000fe8000c101d08 */
[----:B------:R-:W-:Y:S04]  /*7350*/  STG.E.128 desc[UR8][R2.64+0x1000], R4 ;  /* 0x0010000402007986 */ /* 0x000fe8000c101d08 */
[----:B------:R-:W-:Y:S01]  /*7360*/  STG.E.128 desc[UR8][R2.64+0x1800], R8 ;  /* 0x0018000802007986 */ /* 0x000fe2000c101d08 */
[----:B------:R-:W-:Y:S05]  /*7370*/  EXIT ;  /* 0x000000000000794d */ /* 0x000fea0003800000 */
.L_x_2434:
        /* <DEDUP_REMOVED lines=16> */
.L_x_7036:


//--------------------- .text._ZN2at6native29vectorized_elementwise_kernelILi4EZZZNS0_16tanh_kernel_cudaERNS_18TensorIteratorBaseEENKUlvE0_clEvENKUlvE_clEvEUldE_St5arrayIPcLm2EEEEviT0_T1_ --------------------------
	.section	.text._ZN2at6native29vectorized_elementwise_kernelILi4EZZZNS0_16tanh_kernel_cudaERNS_18TensorIteratorBaseEENKUlvE0_clEvENKUlvE_clEvEUldE_St5arrayIPcLm2EEEEviT0_T1_,"ax",@progbits
	.align	128
        .global         _ZN2at6native29vectorized_elementwise_kernelILi4EZZZNS0_16tanh_kernel_cudaERNS_18TensorIteratorBaseEENKUlvE0_clEvENKUlvE_clEvEUldE_St5arrayIPcLm2EEEEviT0_T1_
        .type           _ZN2at6native29vectorized_elementwise_kernelILi4EZZZNS0_16tanh_kernel_cudaERNS_18TensorIteratorBaseEENKUlvE0_clEvENKUlvE_clEvEUldE_St5arrayIPcLm2EEEEviT0_T1_,@function
        .size           _ZN2at6native29vectorized_elementwise_kernelILi4EZZZNS0_16tanh_kernel_cudaERNS_18TensorIteratorBaseEENKUlvE0_clEvENKUlvE_clEvEUldE_St5arrayIPcLm2EEEEviT0_T1_,(.L_x_7037 - _ZN2at6native29vectorized_elementwise_kernelILi4EZZZNS0_16tanh_kernel_cudaERNS_18TensorIteratorBaseEENKUlvE0_clEvENKUlvE_clEvEUldE_St5arrayIPcLm2EEEEviT0_T1_)
        .other          _ZN2at6native29vectorized_elementwise_kernelILi4EZZZNS0_16tanh_kernel_cudaERNS_18TensorIteratorBaseEENKUlvE0_clEvENKUlvE_clEvEUldE_St5arrayIPcLm2EEEEviT0_T1_,@"STO_CUDA_ENTRY STV_DEFAULT"
_ZN2at6native29vectorized_elementwise_kernelILi4EZZZNS0_16tanh_kernel_cudaERNS_18TensorIteratorBaseEENKUlvE0_clEvENKUlvE_clEvEUldE_St5arrayIPcLm2EEEEviT0_T1_:
.text._ZN2at6native29vectorized_elementwise_kernelILi4EZZZNS0_16tanh_kernel_cudaERNS_18TensorIteratorBaseEENKUlvE0_clEvENKUlvE_clEvEUldE_St5arrayIPcLm2EEEEviT0_T1_:
        /* <DEDUP_REMOVED lines=137> */
.L_x_2438:
        /* <DEDUP_REMOVED lines=35> */
.L_x_2437:
[----:B------:R-:W-:Y:S05]  /*0ac0*/  BSYNC.RECONVERGENT B0 ;  /* 0x0000000000007941 */ /* 0x000fea0003800200 */
.L_x_2436:
        /* <DEDUP_REMOVED lines=73> */
.L_x_2441:
        /* <DEDUP_REMOVED lines=35> */
.L_x_2440:
[----:B------:R-:W-:Y:S05]  /*1190*/  BSYNC.RECONVERGENT B0 ;  /* 0x0000000000007941 */ /* 0x000fea0003800200 */
.L_x_2439:
        /* <DEDUP_REMOVED lines=73> */
.L_x_2444:
        /* <DEDUP_REMOVED lines=35> */
.L_x_2443:
[----:B------:R-:W-:Y:S05]  /*1860*/  BSYNC.RECONVERGENT B0 ;  /* 0x0000000000007941 */ /* 0x000fea0003800200 */
.L_x_2442:
        /* <DEDUP_REMOVED lines=73> */
.L_x_2447:
        /* <DEDUP_REMOVED lines=35> */
.L_x_2446:
[----:B------:R-:W-:Y:S05]  /*1f30*/  BSYNC.RECONVERGENT B0 ;  /* 0x0000000000007941 */ /* 0x000fea0003800200 */
.L_x_2445:
        /* <DEDUP_REMOVED lines=73> */
.L_x_2450:
        /* <DEDUP_REMOVED lines=35> */
.L_x_2449:
[----:B------:R-:W-:Y:S05]  /*2600*/  BSYNC.RECONVERGENT B0 ;  /* 0x0000000000007941 */ /* 0x000fea0003800200 */
.L_x_2448:
        /* <DEDUP_REMOVED lines=73> */
.L_x_2453:
        /* <DEDUP_REMOVED lines=35> */
.L_x_2452:
[----:B------:R-:W-:Y:S05]  /*2cd0*/  BSYNC.RECONVERGENT B0 ;  /* 0x0000000000007941 */ /* 0x000fea0003800200 */
.L_x_2451:
        /* <DEDUP_REMOVED lines=73> */
.L_x_2456:
        /* <DEDUP_REMOVED lines=35> */
.L_x_2455:
[----:B------:R-:W-:Y:S05]  /*33a0*/  BSYNC.RECONVERGENT B0 ;  /* 0x0000000000007941 */ /* 0x000fea0003800200 */
.L_x_2454:
        /* <DEDUP_REMOVED lines=73> */
.L_x_2459:
        /* <DEDUP_REMOVED lines=35> */
.L_x_2458:
[----:B------:R-:W-:Y:S05]  /*3a70*/  BSYNC.RECONVERGENT B0 ;  /* 0x0000000000007941 */ /* 0x000fea0003800200 */
.L_x_2457:
        /* <DEDUP_REMOVED lines=21> */
.L_x_2462:
[----:B------:R-:W-:-:S13]  /*3bd0*/  ISETP.GE.U32.AND P0, PT, R0, UR5, PT ;  /* 0x0000000500007c0c */ /* 0x000fda000bf06070 */
[----:B------:R-:W-:Y:S05]  /*3be0*/  @P0 BRA `(.L_x_2464) ;  /* 0x0000000000300947 */ /* 0x000fea0003800000 */
[----:B0-----:R-:W0:Y:S01]  /*3bf0*/  LDC.64 R2, c[0x0][0x388] ;  /* 0x0000e200ff027b82 */ /* 0x001e220000000a00 */
[C---:B------:R-:W-:Y:S01]  /*3c00*/  VIADD R5, R0.reuse, UR4 ;  /* 0x0000000400057c36 */ /* 0x040fe20008000000 */
[----:B------:R-:W-:-:S03]  /*3c10*/  IADD3 R0, PT, PT, R0, 0x80, RZ ;  /* 0x0000008000007810 */ /* 0x000fc60007ffe0ff */
[----:B0-----:R-:W-:-:S05]  /*3c20*/  IMAD.WIDE.U32 R2, R5, 0x8, R2 ;  /* 0x0000000805027825 */ /* 0x001fca00078e0002 */
[----:B------:R1:W-:Y:S02]  /*3c30*/  STG.E.64 desc[UR8][R2.64], R18 ;  /* 0x0000001202007986 */ /* 0x0003e4000c101b08 */
.L_x_2463:
[----:B------:R-:W-:-:S13]  /*3c40*/  ISETP.GE.U32.AND P0, PT, R0, UR5, PT ;  /* 0x0000000500007c0c */ /* 0x000fda000bf06070 */
[----:B------:R-:W-:Y:S05]  /*3c50*/  @P0 BRA `(.L_x_2465) ;  /* 0x0000000000340947 */ /* 0x000fea0003800000 */
[----:B01----:R-:W0:Y:S01]  /*3c60*/  LDC.64 R2, c[0x0][0x388] ;  /* 0x0000e200ff027b82 */ /* 0x003e220000000a00 */
[C---:B------:R-:W-:Y:S01]  /*3c70*/  VIADD R5, R0.reuse, UR4 ;  /* 0x0000000400057c36 */ /* 0x040fe20008000000 */
[----:B------:R-:W-:-:S03]  /*3c80*/  IADD3 R0, PT, PT, R0, 0x80, RZ ;  /* 0x0000008000007810 */ /* 0x000fc60007ffe0ff */
[----:B0-----:R-:W-:-:S05]  /*3c90*/  IMAD.WIDE.U32 R2, R5, 0x8, R2 ;  /* 0x0000000805027825 */ /* 0x001fca00078e0002 */
[----:B------:R1:W-:Y:S02]  /*3ca0*/  STG.E.64 desc[UR8][R2.64], R22 ;  /* 0x0000001602007986 */ /* 0x0003e4000c101b08 */
.L_x_2464:
        /* <DEDUP_REMOVED lines=8> */
.L_x_2465:
[----:B------:R-:W-:Y:S05]  /*3d30*/  BSYNC.RELIABLE B1 ;  /* 0x0000000000017941 */ /* 0x000fea0003800100 */
.L_x_2461:
[----:B------:R-:W-:-:S13]  /*3d40*/  ISETP.GE.U32.AND P0, PT, R0, UR5, PT ;  /* 0x0000000500007c0c */ /* 0x000fda000bf06070 */
[----:B012---:R-:W0:Y:S01]  /*3d50*/  @!P0 LDC.64 R2, c[0x0][0x388] ;  /* 0x0000e200ff028b82 */ /* 0x007e220000000a00 */
[C---:B------:R-:W-:Y:S01]  /*3d60*/  @!P0 VIADD R5, R0.reuse, UR4 ;  /* 0x0000000400058c36 */ /* 0x040fe20008000000 */
[----:B------:R-:W-:-:S03]  /*3d70*/  @!P0 IADD3 R0, PT, PT, R0, 0x80, RZ ;  /* 0x0000008000008810 */ /* 0x000fc60007ffe0ff */
[----:B0-----:R-:W-:-:S05]  /*3d80*/  @!P0 IMAD.WIDE.U32 R2, R5, 0x8, R2 ;  /* 0x0000000805028825 */ /* 0x001fca00078e0002 */
[----:B------:R2:W-:Y:S02]  /*3d90*/  @!P0 STG.E.64 desc[UR8][R2.64], R12 ;  /* 0x0000000c02008986 */ /* 0x0005e4000c101b08 */
.L_x_2466:
[----:B------:R-:W-:Y:S05]  /*3da0*/  BSYNC.RECONVERGENT B0 ;  /* 0x0000000000007941 */ /* 0x000fea0003800200 */
.L_x_2460:
        /* <DEDUP_REMOVED lines=8> */
.L_x_2435:
[----:B------:R-:W0:Y:S01]  /*3e30*/  S2R R0, SR_TID.X ;  /* 0x0000000000007919 */ /* 0x000e220000002100 */
[----:B------:R-:W1:Y:S02]  /*3e40*/  LDCU.64 UR6, c[0x0][0x390] ;  /* 0x00007200ff0677ac */ /* 0x000e640008000a00 */
[----:B-1----:R-:W-:-:S06]  /*3e50*/  UIMAD.WIDE.U32 UR6, UR4, 0x8, UR6 ;  /* 0x00000008040678a5 */ /* 0x002fcc000f8e0006 */
[----:B------:R-:W-:Y:S01]  /*3e60*/  MOV R20, UR6 ;  /* 0x0000000600147c02 */ /* 0x000fe20008000f00 */
[----:B------:R-:W-:-:S04]  /*3e70*/  IMAD.U32 R21, RZ, RZ, UR7 ;  /* 0x00000007ff157e24 */ /* 0x000fc8000f8e00ff */
[----:B0-----:R-:W-:-:S05]  /*3e80*/  IMAD.WIDE.U32 R20, R0, 0x20, R20 ;  /* 0x0000002000147825 */ /* 0x001fca00078e0014 */
[----:B------:R-:W2:Y:S04]  /*3e90*/  LDG.E.ENL2.256 R16, R12, desc[UR8][R20.64] ;  /* 0xfe000008140c797e */ /* 0x000ea80008121910 */
[----:B------:R0:W5:Y:S01]  /*3ea0*/  LDG.E.ENL2.256 R8, R4, desc[UR8][R20.64+0x1000] ;  /* 0xfe0080081404797e */ /* 0x0001620008121908 */
[----:B------:R-:W-:Y:S01]  /*3eb0*/  UMOV UR6, 0x24dd2f1a ;  /* 0x24dd2f1a00067882 */ /* 0x000fe20000000000 */
[----:B------:R-:W-:Y:S01]  /*3ec0*/  UMOV UR7, 0x3fe4f922 ;  /* 0x3fe4f92200077882 */ /* 0x000fe20000000000 */
[----:B------:R-:W-:Y:S01]  /*3ed0*/  BSSY.RECONVERGENT B0, `(.L_x_2467) ;  /* 0x0000067000007945 */ /* 0x000fe20003800200 */
[----:B--2---:R-:W-:Y:S02]  /*3ee0*/  LOP3.LUT R3, R13, 0x7fffffff, RZ, 0xc0, !PT ;  /* 0x7fffffff0d037812 */ /* 0x004fe400078ec0ff */
        /* <DEDUP_REMOVED lines=66> */
.L_x_2468:
        /* <DEDUP_REMOVED lines=35> */
.L_x_2469:
[----:B------:R-:W-:Y:S05]  /*4540*/  BSYNC.RECONVERGENT B0 ;  /* 0x0000000000007941 */ /* 0x000fea0003800200 */
.L_x_2467:
        /* <DEDUP_REMOVED lines=68> */
.L_x_2471:
        /* <DEDUP_REMOVED lines=35> */
.L_x_2472:
[----:B------:R-:W-:Y:S05]  /*4bc0*/  BSYNC.RECONVERGENT B0 ;  /* 0x0000000000007941 */ /* 0x000fea0003800200 */
.L_x_2470:
        /* <DEDUP_REMOVED lines=68> */
.L_x_2474:
        /* <DEDUP_REMOVED lines=35> */
.L_x_2475:
[----:B------:R-:W-:Y:S05]  /*5240*/  BSYNC.RECONVERGENT B0 ;  /* 0x0000000000007941 */ /* 0x000fea0003800200 */
.L_x_2473:
        /* <DEDUP_REMOVED lines=68> */
.L_x_2477:
        /* <DEDUP_REMOVED lines=35> */
.L_x_2478:
[----:B------:R-:W-:Y:S05]  /*58c0*/  BSYNC.RECONVERGENT B0 ;  /* 0x0000000000007941 */ /* 0x000fea0003800200 */
.L_x_2476:
        /* <DEDUP_REMOVED lines=68> */
.L_x_2480:
        /* <DEDUP_REMOVED lines=35> */
.L_x_2481:
[----:B------:R-:W-:Y:S05]  /*5f40*/  BSYNC.RECONVERGENT B0 ;  /* 0x0000000000007941 */ /* 0x000fea0003800200 */
.L_x_2479:
        /* <DEDUP_REMOVED lines=68> */
.L_x_2483:
        /* <DEDUP_REMOVED lines=35> */
.L_x_2484:
[----:B------:R-:W-:Y:S05]  /*65c0*/  BSYNC.RECONVERGENT B0 ;  /* 0x0000000000007941 */ /* 0x000fea0003800200 */
.L_x_2482:
        /* <DEDUP_REMOVED lines=68> */
.L_x_2486:
        /* <DEDUP_REMOVED lines=35> */
.L_x_2487:
[----:B------:R-:W-:Y:S05]  /*6c40*/  BSYNC.RECONVERGENT B0 ;  /* 0x0000000000007941 */ /* 0x000fea0003800200 */
.L_x_2485:
        /* <DEDUP_REMOVED lines=68> */
.L_x_2489:
        /* <DEDUP_REMOVED lines=35> */
.L_x_2490:
[----:B------:R-:W-:Y:S05]  /*72c0*/  BSYNC.RECONVERGENT B0 ;  /* 0x0000000000007941 */ /* 0x000fea0003800200 */
.L_x_2488:
[----:B------:R-:W0:Y:S01]  /*72d0*/  LDCU.64 UR6, c[0x0][0x388] ;  /* 0x00007100ff0677ac */ /* 0x000e220008000a00 */
[----:B------:R-:W-:Y:S01]  /*72e0*/  MOV R3, 0x20 ;  /* 0x0000002000037802 */ /* 0x000fe20000000f00 */
[----:B0-----:R-:W-:-:S06]  /*72f0*/  UIMAD.WIDE.U32 UR6, UR4, 0x8, UR6 ;  /* 0x00000008040678a5 */ /* 0x001fcc000f8e0006 */
[----:B------:R-:W-:-:S05]  /*7300*/  IMAD.WIDE.U32 R2, R0, R3, UR6 ;  /* 0x0000000600027e25 */ /* 0x000fca000f8e0003 */
[----:B------:R-:W-:Y:S04]  /*7310*/  STG.E.ENL2.256 desc[UR8][R2.64], R12, R16 ;  /* 0xf800000c0210797f */ /* 0x000fe8000f121808 */
[----:B------:R-:W-:Y:S01]  /*7320*/  STG.E.ENL2.256 desc[UR8][R2.64+0x1000], R4, R8 ;  /* 0xf80080040208797f */ /* 0x000fe2000f121808 */
[----:B------:R-:W-:Y:S05]  /*7330*/  EXIT ;  /* 0x000000000000794d */ /* 0x000fea0003800000 */
.L_x_2491:
        /* <DEDUP_REMOVED lines=12> */
.L_x_7037:


//--------------------- .text._ZN2at6native29vectorized_elementwise_kernelILi8EZZZNS0_16tanh_kernel_cudaERNS_18TensorIteratorBaseEENKUlvE0_clEvENKUlvE_clEvEUldE_St5arrayIPcLm2EEEEviT0_T1_ --------------------------
	.section	.text._ZN2at6native29vectorized_elementwise_kernelILi8EZZZNS0_16tanh_kernel_cudaERNS_18TensorIteratorBaseEENKUlvE0_clEvENKUlvE_clEvEUldE_St5arrayIPcLm2EEEEviT0_T1_,"ax",@progbits
	.align	128
        .global         _ZN2at6native29vectorized_elementwise_kernelILi8EZZZNS0_16tanh_kernel_cudaERNS_18TensorIteratorBaseEENKUlvE0_clEvENKUlvE_clEvEUldE_St5arrayIPcLm2EEEEviT0_T1_
        .type           _ZN2at6native29vectorized_elementwise_kernelILi8EZZZNS0_16tanh_kernel_cudaERNS_18TensorIteratorBaseEENKUlvE0_clEvENKUlvE_clEvEUldE_St5arrayIPcLm2EEEEviT0_T1_,@function
        .size           _ZN2at6native29vectorized_elementwise_kernelILi8EZZZNS0_16tanh_kernel_cudaERNS_18TensorIteratorBaseEENKUlvE0_clEvENKUlvE_clEvEUldE_St5arrayIPcLm2EEEEviT0_T1_,(.L_x_7038 - _ZN2at6native29vectorized_elementwise_kernelILi8EZZZNS0_16tanh_kernel_cudaERNS_18TensorIteratorBaseEENKUlvE0_clEvENKUlvE_clEvEUldE_St5arrayIPcLm2EEEEviT0_T1_)
        .other          _ZN2at6native29vectorized_elementwise_kernelILi8EZZZNS0_16tanh_kernel_cudaERNS_18TensorIteratorBaseEENKUlvE0_clEvENKUlvE_clEvEUldE_St5arrayIPcLm2EEEEviT0_T1_,@"STO_CUDA_ENTRY STV_DEFAULT"
_ZN2at6native29vectorized_elementwise_kernelILi8EZZZNS0_16tanh_kernel_cudaERNS_18TensorIteratorBaseEENKUlvE0_clEvENKUlvE_clEvEUldE_St5arrayIPcLm2EEEEviT0_T1_:
.text._ZN2at6native29vectorized_elementwise_kernelILi8EZZZNS0_16tanh_kernel_cudaERNS_18TensorIteratorBaseEENKUlvE0_clEvENKUlvE_clEvEUldE_St5arrayIPcLm2EEEEviT0_T1_:
        /* <DEDUP_REMOVED lines=137> */
.L_x_2495:
        /* <DEDUP_REMOVED lines=35> */
.L_x_2494:
[----:B------:R-:W-:Y:S05]  /*0ac0*/  BSYNC.RECONVERGENT B0 ;  /* 0x0000000000007941 */ /* 0x000fea0003800200 */
.L_x_2493:
        /* <DEDUP_REMOVED lines=73> */
.L_x_2498:
        /* <DEDUP_REMOVED lines=35> */
.L_x_2497:
[----:B------:R-:W-:Y:S05]  /*1190*/  BSYNC.RECONVERGENT B0 ;  /* 0x0000000000007941 */ /* 0x000fea0003800200 */
.L_x_2496:
        /* <DEDUP_REMOVED lines=73> */
.L_x_2501:
        /* <DEDUP_REMOVED lines=35> */
.L_x_2500:
[----:B------:R-:W-:Y:S05]  /*1860*/  BSYNC.RECONVERGENT B0 ;  /* 0x0000000000007941 */ /* 0x000fea0003800200 */
.L_x_2499:
        /* <DEDUP_REMOVED lines=73> */
.L_x_2504:
        /* <DEDUP_REMOVED lines=35> */
.L_x_2503:
[----:B------:R-:W-:Y:S05]  /*1f30*/  BSYNC.RECONVERGENT B0 ;  /* 0x0000000000007941 */ /* 0x000fea0003800200 */
.L_x_2502:
        /* <DEDUP_REMOVED lines=73> */
.L_x_2507:
        /* <DEDUP_REMOVED lines=35> */
.L_x_2506:
[----:B------:R-:W-:Y:S05]  /*2600*/  BSYNC.RECONVERGENT B0 ;  /* 0x0000000000007941 */ /* 0x000fea0003800200 */
.L_x_2505:
        /* <DEDUP_REMOVED lines=73> */
.L_x_2510:
        /* <DEDUP_REMOVED lines=35> */
.L_x_2509:
[----:B------:R-:W-:Y:S05]  /*2cd0*/  BSYNC.RECONVERGENT B0 ;  /* 0x0000000000007941 */ /* 0x000fea0003800200 */
.L_x_2508:
        /* <DEDUP_REMOVED lines=73> */
.L_x_2513:
        /* <DEDUP_REMOVED lines=35> */
.L_x_2512:
[----:B------:R-:W-:Y:S05]  /*33a0*/  BSYNC.RECONVERGENT B0 ;  /* 0x0000000000007941 */ /* 0x000fea0003800200 */
.L_x_2511:
        /* <DEDUP_REMOVED lines=73> */
.L_x_2516:
        /* <DEDUP_REMOVED lines=35> */
.L_x_2515:
[----:B------:R-:W-:Y:S05]  /*3a70*/  BSYNC.RECONVERGENT B0 ;  /* 0x0000000000007941 */ /* 0x000fea0003800200 */
.L_x_2514:
        /* <DEDUP_REMOVED lines=21> */
.L_x_2519:
[----:B------:R-:W-:-:S13]  /*3bd0*/  ISETP.GE.U32.AND P0, PT, R0, UR5, PT ;  /* 0x0000000500007c0c */ /* 0x000fda000bf06070 */
[----:B------:R-:W-:Y:S05]  /*3be0*/  @P0 BRA `(.L_x_2521) ;  /* 0x0000000000300947 */ /* 0x000fea0003800000 */
[----:B0-----:R-:W0:Y:S01]  /*3bf0*/  LDC.64 R2, c[0x0][0x388] ;  /* 0x0000e200ff027b82 */ /* 0x001e220000000a00 */
[C---:B------:R-:W-:Y:S01]  /*3c00*/  VIADD R5, R0.reuse, UR4 ;  /* 0x0000000400057c36 */ /* 0x040fe20008000000 */
[----:B------:R-:W-:-:S03]  /*3c10*/  IADD3 R0, PT, PT, R0, 0x80, RZ ;  /* 0x0000008000007810 */ /* 0x000fc60007ffe0ff */
[----:B0-----:R-:W-:-:S05]  /*3c20*/  IMAD.WIDE.U32 R2, R5, 0x8, R2 ;  /* 0x0000000805027825 */ /* 0x001fca00078e0002 */
[----:B------:R1:W-:Y:S02]  /*3c30*/  STG.E.64 desc[UR8][R2.64], R18 ;  /* 0x0000001202007986 */ /* 0x0003e4000c101b08 */
.L_x_2520:
[----:B------:R-:W-:-:S13]  /*3c40*/  ISETP.GE.U32.AND P0, PT, R0, UR5, PT ;  /* 0x0000000500007c0c */ /* 0x000fda000bf06070 */
[----:B------:R-:W-:Y:S05]  /*3c50*/  @P0 BRA `(.L_x_2522) ;  /* 0x0000000000340947 */ /* 0x000fea0003800000 */
[----:B01----:R-:W0:Y:S01]  /*3c60*/  LDC.64 R2, c[0x0][0x388] ;  /* 0x0000e200ff027b82 */ /* 0x003e220000000a00 */
[C---:B------:R-:W-:Y:S01]  /*3c70*/  VIADD R5, R0.reuse, UR4 ;  /* 0x0000000400057c36 */ /* 0x040fe20008000000 */
[----:B------:R-:W-:-:S03]  /*3c80*/  IADD3 R0, PT, PT, R0, 0x80, RZ ;  /* 0x0000008000007810 */ /* 0x000fc60007ffe0ff */
[----:B0-----:R-:W-:-:S05]  /*3c90*/  IMAD.WIDE.U32 R2, R5, 0x8, R2 ;  /* 0x0000000805027825 */ /* 0x001fca00078e0002 */
[----:B------:R1:W-:Y:S02]  /*3ca0*/  STG.E.64 desc[UR8][R2.64], R22 ;  /* 0x0000001602007986 */ /* 0x0003e4000c101b08 */
.L_x_2521:
        /* <DEDUP_REMOVED lines=8> */
.L_x_2522:
[----:B------:R-:W-:Y:S05]  /*3d30*/  BSYNC.RELIABLE B1 ;  /* 0x0000000000017941 */ /* 0x000fea0003800100 */
.L_x_2518:
[----:B------:R-:W-:-:S13]  /*3d40*/  ISETP.GE.U32.AND P0, PT, R0, UR5, PT ;  /* 0x0000000500007c0c */ /* 0x000fda000bf06070 */
[----:B012---:R-:W0:Y:S01]  /*3d50*/  @!P0 LDC.64 R2, c[0x0][0x388] ;  /* 0x0000e200ff028b82 */ /* 0x007e220000000a00 */
[C---:B------:R-:W-:Y:S01]  /*3d60*/  @!P0 VIADD R5, R0.reuse, UR4 ;  /* 0x0000000400058c36 */ /* 0x040fe20008000000 */
[----:B------:R-:W-:-:S03]  /*3d70*/  @!P0 IADD3 R0, PT, PT, R0, 0x80, RZ ;  /* 0x0000008000008810 */ /* 0x000fc60007ffe0ff */
[----:B0-----:R-:W-:-:S05]  /*3d80*/  @!P0 IMAD.WIDE.U32 R2, R5, 0x8, R2 ;  /* 0x0000000805028825 */ /* 0x001fca00078e0002 */
[----:B------:R2:W-:Y:S02]  /*3d90*/  @!P0 STG.E.64 desc[UR8][R2.64], R12 ;  /* 0x0000000c02008986 */ /* 0x0005e4000c101b08 */
.L_x_2523:
[----:B------:R-:W-:Y:S05]  /*3da0*/  BSYNC.RECONVERGENT B0 ;  /* 0x0000000000007941 */ /* 0x000fea0003800200 */
.L_x_2517:
        /* <DEDUP_REMOVED lines=8> */
.L_x_2492:
        /* <DEDUP_REMOVED lines=78> */
.L_x_2525:
        /* <DEDUP_REMOVED lines=35> */
.L_x_2526:
[----:B------:R-:W-:Y:S05]  /*4540*/  BSYNC.RECONVERGENT B0 ;  /* 0x0000000000007941 */ /* 0x000fea0003800200 */
.L_x_2524:
        /* <DEDUP_REMOVED lines=68> */
.L_x_2528:
        /* <DEDUP_REMOVED lines=35> */
.L_x_2529:
[----:B------:R-:W-:Y:S05]  /*4bc0*/  BSYNC.RECONVERGENT B0 ;  /* 0x0000000000007941 */ /* 0x000fea0003800200 */
.L_x_2527:
        /* <DEDUP_REMOVED lines=68> */
.L_x_2531:
        /* <DEDUP_REMOVED lines=35> */
.L_x_2532:
[----:B------:R-:W-:Y:S05]  /*5240*/  BSYNC.RECONVERGENT B0 ;  /* 0x0000000000007941 */ /* 0x000fea0003800200 */
.L_x_2530:
        /* <DEDUP_REMOVED lines=68> */
.L_x_2534:
        /* <DEDUP_REMOVED lines=35> */
.L_x_2535:
[----:B------:R-:W-:Y:S05]  /*58c0*/  BSYNC.RECONVERGENT B0 ;  /* 0x0000000000007941 */ /* 0x000fea0003800200 */
.L_x_2533:
        /* <DEDUP_REMOVED lines=68> */
.L_x_2537:
        /* <DEDUP_REMOVED lines=35> */
.L_x_2538:
[----:B------:R-:W-:Y:S05]  /*5f40*/  BSYNC.RECONVERGENT B0 ;  /* 0x0000000000007941 */ /* 0x000fea0003800200 */
.L_x_2536:
        /* <DEDUP_REMOVED lines=68> */
.L_x_2540:
        /* <DEDUP_REMOVED lines=35> */
.L_x_2541:
[----:B------:R-:W-:Y:S05]  /*65c0*/  BSYNC.RECONVERGENT B0 ;  /* 0x0000000000007941 */ /* 0x000fea0003800200 */
.L_x_2539:
        /* <DEDUP_REMOVED lines=68> */
.L_x_2543:
        /* <DEDUP_REMOVED lines=35> */
.L_x_2544:
[----:B------:R-:W-:Y:S05]  /*6c40*/  BSYNC.RECONVERGENT B0 ;  /* 0x0000000000007941 */ /* 0x000fea0003800200 */
.L_x_2542:
        /* <DEDUP_REMOVED lines=68> */
.L_x_2546:
        /* <DEDUP_REMOVED lines=35> */
.L_x_2547:
[----:B------:R-:W-:Y:S05]  /*72c0*/  BSYNC.RECONVERGENT B0 ;  /* 0x0000000000007941 */ /* 0x000fea0003800200 */
.L_x_2545:
[----:B------:R-:W0:Y:S01]  /*72d0*/  LDCU.64 UR6, c[0x0][0x388] ;  /* 0x00007100ff0677ac */ /* 0x000e220008000a00 */
[----:B------:R-:W-:Y:S01]  /*72e0*/  MOV R3, 0x40 ;  /* 0x0000004000037802 */ /* 0x000fe20000000f00 */
[----:B0-----:R-:W-:-:S06]  /*72f0*/  UIMAD.WIDE.U32 UR6, UR4, 0x8, UR6 ;  /* 0x00000008040678a5 */ /* 0x001fcc000f8e0006 */
[----:B------:R-:W-:-:S05]  /*7300*/  IMAD.WIDE.U32 R2, R0, R3, UR6 ;  /* 0x0000000600027e25 */ /* 0x000fca000f8e0003 */
[----:B------:R-:W-:Y:S04]  /*7310*/  STG.E.ENL2.256 desc[UR8][R2.64], R12, R16 ;  /* 0xf800000c0210797f */ /* 0x000fe8000f121808 */
[----:B------:R-:W-:Y:S01]  /*7320*/  STG.E.ENL2.256 desc[UR8][R2.64+0x20], R4, R8 ;  /* 0xf80001040208797f */ /* 0x000fe2000f121808 */
[----:B------:R-:W-:Y:S05]  /*7330*/  EXIT ;  /* 0x000000000000794d */ /* 0x000fea0003800000 */
.L_x_2548:
        /* <DEDUP_REMOVED lines=12> */
.L_x_7038:


//--------------------- .text._ZN2at6native18elementwise_kernelILi128ELi4EZNS0_15gpu_kernel_implIZZZNS0_16tanh_kernel_cudaERNS_18TensorIteratorBaseEENKUlvE_clEvENKUlvE1_clEvEUlN3c107complexINS7_4HalfEEEE_EEvS4_RKT_EUliE_EEviT1_ --------------------------
	.section	.text._ZN2at6native18elementwise_kernelILi128ELi4EZNS0_15gpu_kernel_implIZZZNS0_16tanh_kernel_cudaERNS_18TensorIteratorBaseEENKUlvE_clEvENKUlvE1_clEvEUlN3c107complexINS7_4HalfEEEE_EEvS4_RKT_EUliE_EEviT1_,"ax",@progbits
	.align	128
        .global         _ZN2at6native18elementwise_kernelILi128ELi4EZNS0_15gpu_kernel_implIZZZNS0_16tanh_kernel_cudaERNS_18TensorIteratorBaseEENKUlvE_clEvENKUlvE1_clEvEUlN3c107complexINS7_4HalfEEEE_EEvS4_RKT_EUliE_EEviT1_
        .type           _ZN2at6native18elementwise_kernelILi128ELi4EZNS0_15gpu_kernel_implIZZZNS0_16tanh_kernel_cudaERNS_18TensorIteratorBaseEENKUlvE_clEvENKUlvE1_clEvEUlN3c107complexINS7_4HalfEEEE_EEvS4_RKT_EUliE_EEviT1_,@function
        .size           _ZN2at6native18elementwise_kernelILi128ELi4EZNS0_15gpu_kernel_implIZZZNS0_16tanh_kernel_cudaERNS_18TensorIteratorBaseEENKUlvE_clEvENKUlvE1_clEvEUlN3c107complexINS7_4HalfEEEE_EEvS4_RKT_EUliE_EEviT1_,(.L_x_7039 - _ZN2at6native18elementwise_kernelILi128ELi4EZNS0_15gpu_kernel_implIZZZNS0_16tanh_kernel_cudaERNS_18TensorIteratorBaseEENKUlvE_clEvENKUlvE1_clEvEUlN3c107complexINS7_4HalfEEEE_EEvS4_RKT_EUliE_EEviT1_)
        .other          _ZN2at6native18elementwise_kernelILi128ELi4EZNS0_15gpu_kernel_implIZZZNS0_16tanh_kernel_cudaERNS_18TensorIteratorBaseEENKUlvE_clEvENKUlvE1_clEvEUlN3c107complexINS7_4HalfEEEE_EEvS4_RKT_EUliE_EEviT1_,@"STO_CUDA_ENTRY STV_DEFAULT"
_ZN2at6native18elementwise_kernelILi128ELi4EZNS0_15gpu_kernel_implIZZZNS0_16tanh_kernel_cudaERNS_18TensorIteratorBaseEENKUlvE_clEvENKUlvE1_clEvEUlN3c107complexINS7_4HalfEEEE_EEvS4_RKT_EUliE_EEviT1_:
.text._ZN2at6native18elementwise_kernelILi128ELi4EZNS0_15gpu_kernel_implIZZZNS0_16tanh_kernel_cudaERNS_18TensorIteratorBaseEENKUlvE_clEvENKUlvE1_clEvEUlN3c107complexINS7_4HalfEEEE_EEvS4_RKT_EUliE_EEviT1_:
        /* <DEDUP_REMOVED lines=319> */
.L_x_2551:
        /* <DEDUP_REMOVED lines=14> */
[----:B------:R0:W2:Y:S02]  /*14d0*/  LDG.E.S8 R2, desc[UR36][R2.64] ;  /* 0x0000002402027981 */ /* 0x0000a4000c1e1300 */
[----:B0-----:R-:W-:Y:S01]  /*14e0*/  PRMT R3, R3, 0x5410, RZ ;  /* 0x0000541003037816 */ /* 0x001fe200000000ff */
[----:B--2---:R-:W0:Y:S02]  /*14f0*/  I2F.S16 R0, R2 ;  /* 0x0000000200007306 */ /* 0x004e240000101400 */
[----:B0-----:R-:W-:Y:S01]  /*1500*/  F2FP.F16.F32.PACK_AB R0, RZ, R0 ;  /* 0x00000000ff00723e */ /* 0x001fe200000000ff */
[----:B------:R-:W-:Y:S06]  /*1510*/  BRA `(.L_x_2557) ;  /* 0x0000000c00f87947 */ /* 0x000fec0003800000 */
.L_x_2555:
[----:B------:R0:W2:Y:S02]  /*1520*/  LDG.E.U8 R2, desc[UR36][R2.64] ;  /* 0x0000002402027981 */ /* 0x0000a4000c1e1100 */
[----:B0-----:R-:W-:Y:S02]  /*1530*/  PRMT R3, R3, 0x5410, RZ ;  /* 0x0000541003037816 */ /* 0x001fe400000000ff */
[----:B--2---:R-:W-:-:S04]  /*1540*/  I2FP.F32.U32 R0, R2 ;  /* 0x0000000200007245 */ /* 0x004fc80000201000 */
[----:B------:R-:W-:Y:S01]  /*1550*/  F2FP.F16.F32.PACK_AB R0, RZ, R0 ;  /* 0x00000000ff00723e */ /* 0x000fe200000000ff */
[----:B------:R-:W-:Y:S06]  /*1560*/  BRA `(.L_x_2557) ;  /* 0x0000000c00e47947 */ /* 0x000fec0003800000 */
.L_x_2554:
[----:B------:R-:W-:-:S09]  /*1570*/  UISETP.NE.AND UP0, UPT, UR4, 0x2, UPT ;  /* 0x000000020400788c */ /* 0x000fd2000bf05270 */
[----:B------:R-:W-:Y:S05]  /*1580*/  BRA.U !UP0, `(.L_x_2558) ;  /* 0x0000000108387547 */ /* 0x000fea000b800000 */
[----:B------:R-:W-:-:S09]  /*1590*/  UISETP.NE.AND UP0, UPT, UR4, 0x3, UPT ;  /* 0x000000030400788c */ /* 0x000fd2000bf05270 */
[----:B------:R-:W-:Y:S05]  /*15a0*/  BRA.U !UP0, `(.L_x_2559) ;  /* 0x00000001081c7547 */ /* 0x000fea000b800000 */
[----:B------:R-:W-:-:S09]  /*15b0*/  UISETP.NE.AND UP0, UPT, UR4, 0x4, UPT ;  /* 0x000000040400788c */ /* 0x000fd2000bf05270 */
[----:B------:R-:W-:Y:S05]  /*15c0*/  BRA.U UP0, `(.L_x_2556) ;  /* 0x0000000d002c7547 */ /* 0x000fea000b800000 */
[----:B------:R-:W2:Y:S02]  /*15d0*/  LDG.E.64 R2, desc[UR36][R2.64] ;  /* 0x0000002402027981 */ /* 0x000ea4000c1e1b00 */
[----:B--2---:R0:W1:Y:S02]  /*15e0*/  I2F.S64 R0, R2 ;  /* 0x0000000200007312 */ /* 0x0040640000301400 */
[----:B0-----:R-:W-:Y:S02]  /*15f0*/  PRMT R3, R3, 0x5410, RZ ;  /* 0x0000541003037816 */ /* 0x001fe400000000ff */
[----:B-1----:R-:W-:Y:S01]  /*1600*/  F2FP.F16.F32.PACK_AB R0, RZ, R0 ;  /* 0x00000000ff00723e */ /* 0x002fe200000000ff */
[----:B------:R-:W-:Y:S06]  /*1610*/  BRA `(.L_x_2557) ;  /* 0x0000000c00b87947 */ /* 0x000fec0003800000 */
.L_x_2559:
[----:B------:R0:W2:Y:S02]  /*1620*/  LDG.E R2, desc[UR36][R2.64] ;  /* 0x0000002402027981 */ /* 0x0000a4000c1e1900 */
[----:B0-----:R-:W-:Y:S02]  /*1630*/  PRMT R3, R3, 0x5410, RZ ;  /* 0x0000541003037816 */ /* 0x001fe400000000ff */
[----:B--2---:R-:W-:-:S04]  /*1640*/  I2FP.F32.S32 R0, R2 ;  /* 0x0000000200007245 */ /* 0x004fc80000201400 */
[----:B------:R-:W-:Y:S01]  /*1650*/  F2FP.F16.F32.PACK_AB R0, RZ, R0 ;  /* 0x00000000ff00723e */ /* 0x000fe200000000ff */
[----:B------:R-:W-:Y:S06]  /*1660*/  BRA `(.L_x_2557) ;  /* 0x0000000c00a47947 */ /* 0x000fec0003800000 */
.L_x_2558:
[----:B------:R0:W2:Y:S02]  /*1670*/  LDG.E.U16 R2, desc[UR36][R2.64] ;  /* 0x0000002402027981 */ /* 0x0000a4000c1e1500 */
[----:B0-----:R-:W-:Y:S01]  /*1680*/  PRMT R3, R3, 0x5410, RZ ;  /* 0x0000541003037816 */ /* 0x001fe200000000ff */
[----:B--2---:R-:W0:Y:S02]  /*1690*/  I2F.S16 R0, R2 ;  /* 0x0000000200007306 */ /* 0x004e240000101400 */
[----:B0-----:R-:W-:Y:S01]  /*16a0*/  F2FP.F16.F32.PACK_AB R0, RZ, R0 ;  /* 0x00000000ff00723e */ /* 0x001fe200000000ff */
[----:B------:R-:W-:Y:S06]  /*16b0*/  BRA `(.L_x_2557) ;  /* 0x0000000c00907947 */ /* 0x000fec0003800000 */
.L_x_2553:
[----:B------:R-:W-:-:S09]  /*16c0*/  UISETP.GT.AND UP0, UPT, UR4, 0x6, UPT ;  /* 0x000000060400788c */ /* 0x000fd2000bf04270 */
[----:B------:R-:W-:Y:S05]  /*16d0*/  BRA.U UP0, `(.L_x_2560) ;  /* 0x0000000100347547 */ /* 0x000fea000b800000 */
[----:B------:R-:W-:-:S09]  /*16e0*/  UISETP.NE.AND UP0, UPT, UR4, 0x5, UPT ;  /* 0x000000050400788c */ /* 0x000fd2000bf05270 */
[----:B------:R-:W-:Y:S05]  /*16f0*/  BRA.U !UP0, `(.L_x_2561) ;  /* 0x0000000108187547 */ /* 0x000fea000b800000 */
[----:B------:R-:W-:-:S09]  /*1700*/  UISETP.NE.AND UP0, UPT, UR4, 0x6, UPT ;  /* 0x000000060400788c */ /* 0x000fd2000bf05270 */
[----:B------:R-:W-:Y:S05]  /*1710*/  BRA.U UP0, `(.L_x_2556) ;  /* 0x0000000900d87547 */ /* 0x000fea000b800000 */
[----:B------:R0:W2:Y:S02]  /*1720*/  LDG.E R0, desc[UR36][R2.64] ;  /* 0x0000002402007981 */ /* 0x0000a4000c1e1900 */
[----:B0-----:R-:W-:Y:S02]  /*1730*/  PRMT R3, R3, 0x5410, RZ ;  /* 0x0000541003037816 */ /* 0x001fe400000000ff */
[----:B--2---:R-:W-:Y:S01]  /*1740*/  F2FP.F16.F32.PACK_AB R0, RZ, R0 ;  /* 0x00000000ff00723e */ /* 0x004fe200000000ff */
[----:B------:R-:W-:Y:S06]  /*1750*/  BRA `(.L_x_2557) ;  /* 0x0000000c00687947 */ /* 0x000fec0003800000 */
.L_x_2561:
[----:B------:R0:W2:Y:S02]  /*1760*/  LDG.E.U16 R0, desc[UR36][R2.64] ;  /* 0x0000002402007981 */ /* 0x0000a4000c1e1500 */
[----:B0-----:R-:W-:Y:S01]  /*1770*/  PRMT R3, R3, 0x5410, RZ ;  /* 0x0000541003037816 */ /* 0x001fe200000000ff */
[----:B--2---:R-:W-:-:S05]  /*1780*/  HADD2.F32 R0, -RZ, R0.H0_H0 ;  /* 0x20000000ff007230 */ /* 0x004fca0000004100 */
[----:B------:R-:W-:Y:S01]  /*1790*/  F2FP.F16.F32.PACK_AB R0, RZ, R0 ;  /* 0x00000000ff00723e */ /* 0x000fe200000000ff */
[----:B------:R-:W-:Y:S06]  /*17a0*/  BRA `(.L_x_2557) ;  /* 0x0000000c00547947 */ /* 0x000fec0003800000 */
.L_x_2560:
[----:B------:R-:W-:-:S09]  /*17b0*/  UISETP.NE.AND UP0, UPT, UR4, 0x7, UPT ;  /* 0x000000070400788c */ /* 0x000fd2000bf05270 */
[----:B------:R-:W-:Y:S05]  /*17c0*/  BRA.U !UP0, `(.L_x_2562) ;  /* 0x0000000108307547 */ /* 0x000fea000b800000 */
[----:B------:R-:W-:-:S09]  /*17d0*/  UISETP.NE.AND UP0, UPT, UR4, 0x8, UPT ;  /* 0x000000080400788c */ /* 0x000fd2000bf05270 */
[----:B------:R-:W-:Y:S05]  /*17e0*/  BRA.U !UP0, `(.L_x_2563) ;  /* 0x0000000108187547 */ /* 0x000fea000b800000 */
[----:B------:R-:W-:-:S09]  /*17f0*/  UISETP.NE.AND UP0, UPT, UR4, 0x9, UPT ;  /* 0x000000090400788c */ /* 0x000fd2000bf05270 */
[----:B------:R-:W-:Y:S05]  /*1800*/  BRA.U UP0, `(.L_x_2556) ;  /* 0x00000009009c7547 */ /* 0x000fea000b800000 */
[----:B------:R-:W2:Y:S02]  /*1810*/  LDG.E.64 R2, desc[UR36][R2.64] ;  /* 0x0000002402027981 */ /* 0x000ea4000c1e1b00 */
[----:B--2---:R-:W-:-:S04]  /*1820*/  F2FP.F16.F32.PACK_AB R3, R3, R2 ;  /* 0x000000020303723e */ /* 0x004fc800000000ff */
[----:B------:R-:W-:Y:S01]  /*1830*/  PRMT R0, R3, 0x7610, R0 ;  /* 0x0000761003007816 */ /* 0x000fe20000000000 */
[----:B------:R-:W-:Y:S06]  /*1840*/  BRA `(.L_x_2557) ;  /* 0x0000000c002c7947 */ /* 0x000fec0003800000 */
.L_x_2563:
[----:B------:R-:W2:Y:S02]  /*1850*/  LDG.E R2, desc[UR36][R2.64] ;  /* 0x0000002402027981 */ /* 0x000ea4000c1e1900 */
[----:B--2---:R-:W-:Y:S02]  /*1860*/  PRMT R0, R2, 0x7610, R0 ;  /* 0x0000761002007816 */ /* 0x004fe40000000000 */
[----:B------:R-:W-:Y:S01]  /*1870*/  PRMT R3, R3, 0x7610, R2 ;  /* 0x0000761003037816 */ /* 0x000fe20000000002 */
[----:B------:R-:W-:Y:S06]  /*1880*/  BRA `(.L_x_2557) ;  /* 0x0000000c001c7947 */ /* 0x000fec0003800000 */
.L_x_2562:
[----:B------:R-:W2:Y:S01]  /*1890*/  LDG.E.64 R2, desc[UR36][R2.64] ;  /* 0x0000002402027981 */ /* 0x000ea2000c1e1b00 */
[----:B------:R-:W-:Y:S01]  /*18a0*/  UMOV UR4, 0xf0000000 ;  /* 0xf000000000047882 */ /* 0x000fe20000000000 */
[----:B------:R-:W-:Y:S01]  /*18b0*/  UMOV UR5, 0x380fffff ;  /* 0x380fffff00057882 */ /* 0x000fe20000000000 */
[----:B--2---:R0:W1:Y:S01]  /*18c0*/  F2F.F32.F64 R0, R2 ;  /* 0x0000000200007310 */ /* 0x0040620000301000 */
[----:B------:R-:W-:Y:S01]  /*18d0*/  DSETP.GEU.AND P0, PT, |R2|, UR4, PT ;  /* 0x0000000402007e2a */ /* 0x000fe2000bf0e200 */
[----:B0-----:R-:W-:-:S13]  /*18e0*/  PRMT R3, R3, 0x5410, RZ ;  /* 0x0000541003037816 */ /* 0x001fda00000000ff */
[----:B-1----:R-:W-:-:S05]  /*18f0*/  @!P0 FMUL R0, R0, 1.175494350822287508e-38 ;  /* 0x0080000000008820 */ /* 0x002fca0000400000 */
[----:B------:R-:W-:Y:S01]  /*1900*/  F2FP.F16.F32.PACK_AB R0, RZ, R0 ;  /* 0x00000000ff00723e */ /* 0x000fe200000000ff */
[----:B------:R-:W-:Y:S06]  /*1910*/  BRA `(.L_x_2557) ;  /* 0x0000000800f87947 */ /* 0x000fec0003800000 */
.L_x_2552:
        /* <DEDUP_REMOVED lines=8> */
[----:B------:R0:W2:Y:S02]  /*19a0*/  LDG.E.U8 R2, desc[UR36][R2.64] ;  /* 0x0000002402027981 */ /* 0x0000a4000c1e1100 */
[----:B0-----:R-:W-:Y:S02]  /*19b0*/  PRMT R3, R3, 0x5410, RZ ;  /* 0x0000541003037816 */ /* 0x001fe400000000ff */
[----:B--2---:R-:W-:-:S04]  /*19c0*/  ISETP.NE.AND P0, PT, R2, RZ, PT ;  /* 0x000000ff0200720c */ /* 0x004fc80003f05270 */
[----:B------:R-:W-:-:S04]  /*19d0*/  FSEL R0, RZ, 1, !P0 ;  /* 0x3f800000ff007808 */ /* 0x000fc80004000000 */
[----:B------:R-:W-:Y:S01]  /*19e0*/  F2FP.F16.F32.PACK_AB R0, RZ, R0 ;  /* 0x00000000ff00723e */ /* 0x000fe200000000ff */
[----:B------:R-:W-:Y:S06]  /*19f0*/  BRA `(.L_x_2557) ;  /* 0x0000000800c07947 */ /* 0x000fec0003800000 */
.L_x_2566:
[----:B------:R-:W2:Y:S01]  /*1a00*/  LDG.E.128 R4, desc[UR36][R2.64] ;  /* 0x0000002402047981 */ /* 0x000ea2000c1e1d00 */
[----:B------:R-:W-:Y:S01]  /*1a10*/  UMOV UR4, 0xf0000000 ;  /* 0xf000000000047882 */ /* 0x000fe20000000000 */
[----:B------:R-:W-:Y:S01]  /*1a20*/  UMOV UR5, 0x380fffff ;  /* 0x380fffff00057882 */ /* 0x000fe20000000000 */
[----:B--2---:R-:W0:Y:S01]  /*1a30*/  F2F.F32.F64 R8, R6 ;  /* 0x0000000600087310 */ /* 0x004e220000301000 */
[----:B------:R-:W-:Y:S02]  /*1a40*/  DSETP.GEU.AND P1, PT, |R6|, UR4, PT ;  /* 0x0000000406007e2a */ /* 0x000fe4000bf2e200 */
[----:B------:R-:W-:-:S05]  /*1a50*/  DSETP.GEU.AND P0, PT, |R4|, UR4, PT ;  /* 0x0000000404007e2a */ /* 0x000fca000bf0e200 */
[----:B------:R-:W1:Y:S07]  /*1a60*/  F2F.F32.F64 R0, R4 ;  /* 0x0000000400007310 */ /* 0x000e6e0000301000 */
[----:B0-----:R-:W-:-:S05]  /*1a70*/  @!P1 FMUL R8, R8, 1.175494350822287508e-38 ;  /* 0x0080000008089820 */ /* 0x001fca0000400000 */
[----:B------:R-:W-:Y:S01]  /*1a80*/  F2FP.F16.F32.PACK_AB R8, RZ, R8 ;  /* 0x00000008ff08723e */ /* 0x000fe200000000ff */
[----:B-1----:R-:W-:-:S03]  /*1a90*/  @!P0 FMUL R0, R0, 1.175494350822287508e-38 ;  /* 0x0080000000008820 */ /* 0x002fc60000400000 */
[----:B------:R-:W-:Y:S02]  /*1aa0*/  PRMT R3, R3, 0x5410, R8 ;  /* 0x0000541003037816 */ /* 0x000fe40000000008 */
[----:B------:R-:W-:Y:S01]  /*1ab0*/  F2FP.F16.F32.PACK_AB R0, RZ, R0 ;  /* 0x00000000ff00723e */ /* 0x000fe200000000ff */
[----:B------:R-:W-:Y:S06]  /*1ac0*/  BRA `(.L_x_2557) ;  /* 0x00000008008c7947 */ /* 0x000fec0003800000 */
.L_x_2565:
[----:B------:R-:W-:-:S09]  /*1ad0*/  UISETP.NE.AND UP0, UPT, UR4, 0xf, UPT ;  /* 0x0000000f0400788c */ /* 0x000fd2000bf05270 */
[----:B------:R-:W-:Y:S05]  /*1ae0*/  BRA.U !UP0, `(.L_x_2567) ;  /* 0x00000001089c7547 */ /* 0x000fea000b800000 */
[----:B------:R-:W-:-:S09]  /*1af0*/  UISETP.NE.AND UP0, UPT, UR4, 0x17, UPT ;  /* 0x000000170400788c */ /* 0x000fd2000bf05270 */
[----:B------:R-:W-:Y:S05]  /*1b00*/  BRA.U !UP0, `(.L_x_2568) ;  /* 0x00000001085c7547 */ /* 0x000fea000b800000 */
[----:B------:R-:W-:-:S09]  /*1b10*/  UISETP.NE.AND UP0, UPT, UR4, 0x18, UPT ;  /* 0x000000180400788c */ /* 0x000fd2000bf05270 */
[----:B------:R-:W-:Y:S05]  /*1b20*/  BRA.U UP0, `(.L_x_2556) ;  /* 0x0000000500d47547 */ /* 0x000fea000b800000 */
[----:B------:R0:W2:Y:S01]  /*1b30*/  LDG.E.U8 R0, desc[UR36][R2.64] ;  /* 0x0000002402007981 */ /* 0x0000a2000c1e1100 */
[----:B------:R-:W-:Y:S01]  /*1b40*/  IMAD.MOV.U32 R6, RZ, RZ, 0x1f ;  /* 0x0000001fff067424 */ /* 0x000fe200078e00ff */
[----:B0-----:R-:W-:Y:S02]  /*1b50*/  PRMT R3, R3, 0x5410, RZ ;  /* 0x0000541003037816 */ /* 0x001fe400000000ff */
        /* <DEDUP_REMOVED lines=16> */
[----:B------:R-:W-:Y:S01]  /*1c60*/  F2FP.F16.F32.PACK_AB R0, RZ, R0 ;  /* 0x00000000ff00723e */ /* 0x000fe200000000ff */
[----:B------:R-:W-:Y:S06]  /*1c70*/  BRA `(.L_x_2557) ;  /* 0x0000000800207947 */ /* 0x000fec0003800000 */
.L_x_2568:
[----:B------:R0:W2:Y:S02]  /*1c80*/  LDG.E.U8 R2, desc[UR36][R2.64] ;  /* 0x0000002402027981 */ /* 0x0000a4000c1e1100 */
[----:B0-----:R-:W-:Y:S01]  /*1c90*/  PRMT R3, R3, 0x5410, RZ ;  /* 0x0000541003037816 */ /* 0x001fe200000000ff */
        /* <DEDUP_REMOVED lines=12> */
.L_x_2567:
[----:B------:R0:W2:Y:S02]  /*1d60*/  LDG.E.U16 R0, desc[UR36][R2.64] ;  /* 0x0000002402007981 */ /* 0x0000a4000c1e1500 */
[----:B0-----:R-:W-:Y:S02]  /*1d70*/  PRMT R3, R3, 0x5410, RZ ;  /* 0x0000541003037816 */ /* 0x001fe400000000ff */
[----:B--2---:R-:W-:-:S04]  /*1d80*/  SHF.L.U32 R0, R0, 0x10, RZ ;  /* 0x0000001000007819 */ /* 0x004fc800000006ff */
[----:B------:R-:W-:Y:S01]  /*1d90*/  F2FP.F16.F32.PACK_AB R0, RZ, R0 ;  /* 0x00000000ff00723e */ /* 0x000fe200000000ff */
[----:B------:R-:W-:Y:S06]  /*1da0*/  BRA `(.L_x_2557) ;  /* 0x0000000400d47947 */ /* 0x000fec0003800000 */
.L_x_2564:
        /* <DEDUP_REMOVED lines=8> */
[----:B------:R0:W2:Y:S02]  /*1e30*/  LDG.E.U16 R0, desc[UR36][R2.64] ;  /* 0x0000002402007981 */ /* 0x0000a4000c1e1500 */
[----:B0-----:R-:W-:Y:S02]  /*1e40*/  PRMT R3, R3, 0x5410, RZ ;  /* 0x0000541003037816 */ /* 0x001fe400000000ff */
[----:B--2---:R-:W-:-:S04]  /*1e50*/  I2FP.F32.U32 R0, R0 ;  /* 0x0000000000007245 */ /* 0x004fc80000201000 */
[----:B------:R-:W-:Y:S01]  /*1e60*/  F2FP.F16.F32.PACK_AB R0, RZ, R0 ;  /* 0x00000000ff00723e */ /* 0x000fe200000000ff */
[----:B------:R-:W-:Y:S06]  /*1e70*/  BRA `(.L_x_2557) ;  /* 0x0000000400a07947 */ /* 0x000fec0003800000 */
.L_x_2571:
        /* <DEDUP_REMOVED lines=21> */
.L_x_2575:
[----:B------:R-:W-:Y:S05]  /*1fd0*/  BSYNC.RECONVERGENT B1 ;  /* 0x0000000000017941 */ /* 0x000fea0003800200 */
.L_x_2574:
[----:B------:R-:W-:Y:S01]  /*1fe0*/  IMAD.SHL.U32 R0, R0, 0x100000, RZ ;  /* 0x0010000000007824 */ /* 0x000fe200078e00ff */
[----:B------:R-:W-:-:S04]  /*1ff0*/  LEA R2, R2, 0x3b800000, 0x17 ;  /* 0x3b80000002027811 */ /* 0x000fc800078eb8ff */
[----:B------:R-:W-:-:S07]  /*2000*/  LOP3.LUT R0, R2, R0, R7, 0xfe, !PT ;  /* 0x0000000002007212 */ /* 0x000fce00078efe07 */
.L_x_2573:
[----:B------:R-:W-:Y:S05]  /*2010*/  BSYNC.RECONVERGENT B0 ;  /* 0x0000000000007941 */ /* 0x000fea0003800200 */
.L_x_2572:
[----:B------:R-:W-:Y:S02]  /*2020*/  F2FP.F16.F32.PACK_AB R0, RZ, R0 ;  /* 0x00000000ff00723e */ /* 0x000fe400000000ff */
[----:B------:R-:W-:Y:S01]  /*2030*/  PRMT R3, R3, 0x5410, RZ ;  /* 0x0000541003037816 */ /* 0x000fe200000000ff */
[----:B------:R-:W-:Y:S06]  /*2040*/  BRA `(.L_x_2557) ;  /* 0x00000004002c7947 */ /* 0x000fec0003800000 */
.L_x_2570:
        /* <DEDUP_REMOVED lines=21> */
.L_x_2579:
[----:B------:R-:W-:Y:S05]  /*21a0*/  BSYNC.RECONVERGENT B1 ;  /* 0x0000000000017941 */ /* 0x000fea0003800200 */
.L_x_2578:
[----:B------:R-:W-:Y:S01]  /*21b0*/  IMAD.SHL.U32 R0, R0, 0x200000, RZ ;  /* 0x0020000000007824 */ /* 0x000fe200078e00ff */
[----:B------:R-:W-:-:S04]  /*21c0*/  LEA R2, R2, 0x37800000, 0x17 ;  /* 0x3780000002027811 */ /* 0x000fc800078eb8ff */
[----:B------:R-:W-:-:S07]  /*21d0*/  LOP3.LUT R0, R2, R0, R7, 0xfe, !PT ;  /* 0x0000000002007212 */ /* 0x000fce00078efe07 */
.L_x_2577:
[----:B------:R-:W-:Y:S05]  /*21e0*/  BSYNC.RECONVERGENT B0 ;  /* 0x0000000000007941 */ /* 0x000fea0003800200 */
.L_x_2576:
[----:B------:R-:W-:Y:S02]  /*21f0*/  F2FP.F16.F32.PACK_AB R0, RZ, R0 ;  /* 0x00000000ff00723e */ /* 0x000fe400000000ff */
[----:B------:R-:W-:Y:S01]  /*2200*/  PRMT R3, R3, 0x5410, RZ ;  /* 0x0000541003037816 */ /* 0x000fe200000000ff */
[----:B------:R-:W-:Y:S06]  /*2210*/  BRA `(.L_x_2557) ;  /* 0x0000000000b87947 */ /* 0x000fec0003800000 */
.L_x_2569:
[----:B------:R-:W-:-:S09]  /*2220*/  UISETP.NE.AND UP0, UPT, UR4, 0x1c, UPT ;  /* 0x0000001c0400788c */ /* 0x000fd2000bf05270 */
[----:B------:R-:W-:Y:S05]  /*2230*/  BRA.U !UP0, `(.L_x_2580) ;  /* 0x0000000108a07547 */ /* 0x000fea000b800000 */
[----:B------:R-:W-:-:S09]  /*2240*/  UISETP.NE.AND UP0, UPT, UR4, 0x1d, UPT ;  /* 0x0000001d0400788c */ /* 0x000fd2000bf05270 */
[----:B------:R-:W-:Y:S05]  /*2250*/  BRA.U !UP0, `(.L_x_2581) ;  /* 0x0000000108847547 */ /* 0x000fea000b800000 */
[----:B------:R-:W-:-:S09]  /*2260*/  UISETP.NE.AND UP0, UPT, UR4, 0x2c, UPT ;  /* 0x0000002c0400788c */ /* 0x000fd2000bf05270 */
[----:B------:R-:W-:Y:S05]  /*2270*/  BRA.U !UP0, `(.L_x_2582) ;  /* 0x00000001084c7547 */ /* 0x000fea000b800000 */
.L_x_2556:
        /* <DEDUP_REMOVED lines=16> */
.L_x_2583:
[----:B------:R-:W-:Y:S02]  /*2380*/  PRMT R0, RZ, 0x7610, R0 ;  /* 0x00007610ff007816 */ /* 0x000fe40000000000 */
[----:B------:R-:W-:Y:S01]  /*2390*/  PRMT R3, R3, 0x5410, RZ ;  /* 0x0000541003037816 */ /* 0x000fe200000000ff */
[----:B------:R-:W-:Y:S06]  /*23a0*/  BRA `(.L_x_2557) ;  /* 0x0000000000547947 */ /* 0x000fec0003800000 */
.L_x_2582:
        /* <DEDUP_REMOVED lines=8> */
.L_x_2585:
[----:B------:R-:W-:Y:S05]  /*2430*/  BSYNC.RECONVERGENT B0 ;  /* 0x0000000000007941 */ /* 0x000fea0003800200 */
.L_x_2584:
[----:B------:R-:W-:Y:S02]  /*2440*/  PRMT R3, R3, 0x5410, RZ ;  /* 0x0000541003037816 */ /* 0x000fe400000000ff */
[----:B------:R-:W-:Y:S01]  /*2450*/  F2FP.F16.F32.PACK_AB R0, RZ, R0 ;  /* 0x00000000ff00723e */ /* 0x000fe200000000ff */
[----:B------:R-:W-:Y:S06]  /*2460*/  BRA `(.L_x_2557) ;  /* 0x0000000000247947 */ /* 0x000fec0003800000 */
.L_x_2581:
[----:B------:R-:W2:Y:S02]  /*2470*/  LDG.E.64 R2, desc[UR36][R2.64] ;  /* 0x0000002402027981 */ /* 0x000ea4000c1e1b00 */
[----:B--2---:R0:W1:Y:S02]  /*2480*/  I2F.U64 R0, R2 ;  /* 0x0000000200007312 */ /* 0x0040640000301000 */
[----:B0-----:R-:W-:Y:S02]  /*2490*/  PRMT R3, R3, 0x5410, RZ ;  /* 0x0000541003037816 */ /* 0x001fe400000000ff */
[----:B-1----:R-:W-:Y:S01]  /*24a0*/  F2FP.F16.F32.PACK_AB R0, RZ, R0 ;  /* 0x00000000ff00723e */ /* 0x002fe200000000ff */
[----:B------:R-:W-:Y:S06]  /*24b0*/  BRA `(.L_x_2557) ;  /* 0x0000000000107947 */ /* 0x000fec0003800000 */
.L_x_2580:
[----:B------:R0:W2:Y:S02]  /*24c0*/  LDG.E R2, desc[UR36][R2.64] ;  /* 0x0000002402027981 */ /* 0x0000a4000c1e1900 */
[----:B0-----:R-:W-:Y:S02]  /*24d0*/  PRMT R3, R3, 0x5410, RZ ;  /* 0x0000541003037816 */ /* 0x001fe400000000ff */
[----:B--2---:R-:W-:-:S04]  /*24e0*/  I2FP.F32.U32 R0, R2 ;  /* 0x0000000200007245 */ /* 0x004fc80000201000 */
[----:B------:R-:W-:-:S07]  /*24f0*/  F2FP.F16.F32.PACK_AB R0, RZ, R0 ;  /* 0x00000000ff00723e */ /* 0x000fce00000000ff */
.L_x_2557:
[----:B------:R-:W-:Y:S01]  /*2500*/  HADD2.F32 R4, -RZ, R0.H0_H0 ;  /* 0x20000000ff047230 */ /* 0x000fe20000004100 */
[----:B------:R-:W-:Y:S01]  /*2510*/  BSSY.RECONVERGENT B0, `(.L_x_2586) ;  /* 0x000004d000007945 */ /* 0x000fe20003800200 */
[----:B------:R-:W-:-:S03]  /*2520*/  HADD2.F32 R3, -RZ, R3.H1_H1 ;  /* 0x30000003ff037230 */ /* 0x000fc60000004100 */
[----:B------:R-:W-:Y:S01]  /*2530*/  LOP3.LUT R2, R4, 0x7fffffff, RZ, 0xc0, !PT ;  /* 0x7fffffff04027812 */ /* 0x000fe200078ec0ff */
[----:B------:R-:W-:-:S03]  /*2540*/  IMAD.MOV.U32 R0, RZ, RZ, R4 ;  /* 0x000000ffff007224 */ /* 0x000fc600078e0004 */
[----:B------:R-:W-:-:S13]  /*2550*/  ISETP.GE.U32.AND P0, PT, R2, 0x7f800000, PT ;  /* 0x7f8000000200780c */ /* 0x000fda0003f06070 */
[----:B------:R-:W-:Y:S05]  /*2560*/  @!P0 BRA `(.L_x_2587) ;  /* 0x0000000000348947 */ /* 0x000fea0003800000 */
[----:B------:R-:W-:-:S13]  /*2570*/  LOP3.LUT P0, RZ, R4, 0x7fffff, RZ, 0xc0, !PT ;  /* 0x007fffff04ff7812 */ /* 0x000fda000780c0ff */
[----:B------:R-:W-:Y:S01]  /*2580*/  @P0 FMUL.FTZ R2, R0, R3 ;  /* 0x0000000300020220 */ /* 0x000fe20000410000 */
[----:B------:R-:W-:-:S04]  /*2590*/  @P0 FSETP.NEU.FTZ.AND P1, PT, R3, RZ, PT ;  /* 0x000000ff0300020b */ /* 0x000fc80003f3d000 */
[----:B------:R-:W-:Y:S01]  /*25a0*/  @P0 FSEL R5, R3, R2, !P1 ;  /* 0x0000000203050208 */ /* 0x000fe20004800000 */
[----:B------:R-:W-:Y:S08]  /*25b0*/  @P0 BRA `(.L_x_2588) ;  /* 0x0000000400080947 */ /* 0x000ff00003800000 */
[----:B------:R-:W-:-:S13]  /*25c0*/  FSETP.NEU.FTZ.AND P0, PT, |R3|, +INF , PT ;  /* 0x7f8000000300780b */ /* 0x000fda0003f1d200 */
[----:B------:R-:W-:-:S04]  /*25d0*/  @P0 FMUL.RZ R2, R3, 0.15915493667125701904 ;  /* 0x3e22f98303020820 */ /* 0x000fc8000040c000 */
[----:B------:R-:W-:Y:S08]  /*25e0*/  @P0 MUFU.SIN R0, R2 ;  /* 0x0000000200000308 */ /* 0x000ff00000000400 */
[----:B------:R-:W0:Y:S02]  /*25f0*/  @P0 MUFU.COS R5, R2 ;  /* 0x0000000200050308 */ /* 0x000e240000000000 */
[----:B0-----:R-:W-:Y:S01]  /*2600*/  @P0 FMUL.FTZ R3, R0, R5 ;  /* 0x0000000500030220 */ /* 0x001fe20000410000 */
[----:B------:R-:W-:-:S04]  /*2610*/  IADD3 R0, PT, PT, R4, -0x40000000, RZ ;  /* 0xc000000004007810 */ /* 0x000fc80007ffe0ff */
[----:B------:R-:W-:Y:S01]  /*2620*/  LOP3.LUT R5, RZ, 0x80000000, R3, 0xb8, !PT ;  /* 0x80000000ff057812 */ /* 0x000fe200078eb803 */
[----:B------:R-:W-:Y:S06]  /*2630*/  BRA `(.L_x_2588) ;  /* 0x0000000000e87947 */ /* 0x000fec0003800000 */
.L_x_2587:
[----:B------:R-:W-:-:S13]  /*2640*/  FSETP.NE.FTZ.AND P0, PT, |R3|, +INF , PT ;  /* 0x7f8000000300780b */ /* 0x000fda0003f15200 */
[----:B------:R-:W-:-:S04]  /*2650*/  @!P0 FADD.FTZ R0, R3, -R3 ;  /* 0x8000000303008221 */ /* 0x000fc80000010000 */
[----:B------:R-:W-:Y:S01]  /*2660*/  @!P0 IMAD.MOV.U32 R5, RZ, RZ, R0 ;  /* 0x000000ffff058224 */ /* 0x000fe200078e0000 */
[----:B------:R-:W-:Y:S06]  /*2670*/  @!P0 BRA `(.L_x_2588) ;  /* 0x0000000000d88947 */ /* 0x000fec0003800000 */
[----:B------:R-:W-:-:S13]  /*2680*/  ISETP.GE.U32.AND P0, PT, R2, 0x41300000, PT ;  /* 0x413000000200780c */ /* 0x000fda0003f06070 */
[----:B------:R-:W-:Y:S05]  /*2690*/  @!P0 BRA `(.L_x_2589) ;  /* 0x0000000000308947 */ /* 0x000fea0003800000 */
[----:B------:R-:W-:Y:S01]  /*26a0*/  FMUL.RZ R4, R3, 0.15915493667125701904 ;  /* 0x3e22f98303047820 */ /* 0x000fe2000040c000 */
[----:B------:R-:W-:Y:S01]  /*26b0*/  FMUL.FTZ R2, |R0|, -1.4426950216293334961 ;  /* 0xbfb8aa3b00027820 */ /* 0x000fe20000410200 */
[----:B------:R-:W-:Y:S02]  /*26c0*/  IMAD.MOV.U32 R5, RZ, RZ, 0x3f800000 ;  /* 0x3f800000ff057424 */ /* 0x000fe400078e00ff */
[----:B------:R-:W0:Y:S03]  /*26d0*/  MUFU.SIN R3, R4 ;  /* 0x0000000400037308 */ /* 0x000e260000000400 */
[----:B------:R-:W-:-:S05]  /*26e0*/  LOP3.LUT R0, R5, 0x80000000, R0, 0xb8, !PT ;  /* 0x8000000005007812 */ /* 0x000fca00078eb800 */
[----:B------:R-:W1:Y:S08]  /*26f0*/  MUFU.COS R6, R4 ;  /* 0x0000000400067308 */ /* 0x000e700000000000 */
[----:B------:R-:W2:Y:S01]  /*2700*/  MUFU.EX2 R2, R2 ;  /* 0x0000000200027308 */ /* 0x000ea20000000800 */
[----:B0-----:R-:W-:-:S04]  /*2710*/  FMUL.FTZ R3, R3, 4 ;  /* 0x4080000003037820 */ /* 0x001fc80000410000 */
[----:B-1----:R-:W-:-:S04]  /*2720*/  FMUL.FTZ R3, R6, R3 ;  /* 0x0000000306037220 */ /* 0x002fc80000410000 */
[----:B--2---:R-:W-:-:S04]  /*2730*/  FMUL.FTZ R3, R2, R3 ;  /* 0x0000000302037220 */ /* 0x004fc80000410000 */
[----:B------:R-:W-:Y:S01]  /*2740*/  FMUL.FTZ R5, R2, R3 ;  /* 0x0000000302057220 */ /* 0x000fe20000410000 */
[----:B------:R-:W-:Y:S06]  /*2750*/  BRA `(.L_x_2588) ;  /* 0x0000000000a07947 */ /* 0x000fec0003800000 */
.L_x_2589:
[C---:B------:R-:W-:Y:S01]  /*2760*/  FMUL.FTZ R2, |R0|.reuse, 1.4426950216293334961 ;  /* 0x3fb8aa3b00027820 */ /* 0x040fe20000410200 */
[----:B------:R-:W-:Y:S02]  /*2770*/  HFMA2 R5, -RZ, RZ, 3.4921875, 0 ;  /* 0x42fc0000ff057431 */ /* 0x000fe400000001ff */
[----:B------:R-:W-:Y:S01]  /*2780*/  FMUL.RZ R9, R3, 0.15915493667125701904 ;  /* 0x3e22f98303097820 */ /* 0x000fe2000040c000 */
[----:B------:R-:W-:Y:S02]  /*2790*/  IMAD.MOV.U32 R3, RZ, RZ, 0x363d0ada ;  /* 0x363d0adaff037424 */ /* 0x000fe400078e00ff */
[----:B------:R-:W-:Y:S01]  /*27a0*/  FMUL.FTZ R6, R0, R0 ;  /* 0x0000000000067220 */ /* 0x000fe20000410000 */
[----:B------:R-:W0:Y:S03]  /*27b0*/  FRND.TRUNC R2, R2 ;  /* 0x0000000200027307 */ /* 0x000e26000020d000 */
[----:B------:R-:W-:-:S04]  /*27c0*/  FFMA.FTZ R3, R6, R3, 0.00019836159481201320887 ;  /* 0x394fff4906037423 */ /* 0x000fc80000010003 */
[C---:B------:R-:W-:Y:S01]  /*27d0*/  FFMA.FTZ R7, R6.reuse, R3, 0.0083333496004343032837 ;  /* 0x3c08889a06077423 */ /* 0x040fe20000010003 */
[----:B------:R-:W1:Y:S03]  /*27e0*/  MUFU.COS R8, R9 ;  /* 0x0000000900087308 */ /* 0x000e660000000000 */
[----:B------:R-:W-:-:S04]  /*27f0*/  FFMA.FTZ R7, R6, R7, 0.16666667163372039795 ;  /* 0x3e2aaaab06077423 */ /* 0x000fc80000010007 */
[----:B------:R-:W-:Y:S01]  /*2800*/  FMUL.FTZ R7, R6, R7 ;  /* 0x0000000706077220 */ /* 0x000fe20000410000 */
[----:B0-----:R-:W-:Y:S01]  /*2810*/  FSETP.GT.FTZ.AND P0, PT, |R2|, 126, PT ;  /* 0x42fc00000200780b */ /* 0x001fe20003f14200 */
[----:B------:R-:W-:Y:S01]  /*2820*/  MUFU.SIN R11, R9 ;  /* 0x00000009000b7308 */ /* 0x000fe20000000400 */
[----:B------:R-:W-:-:S04]  /*2830*/  LOP3.LUT R5, R5, 0x80000000, R2, 0xb8, !PT ;  /* 0x8000000005057812 */ /* 0x000fc800078eb802 */
[----:B------:R-:W-:Y:S02]  /*2840*/  FSEL R5, R5, R2, P0 ;  /* 0x0000000205057208 */ /* 0x000fe40000000000 */
[----:B------:R-:W-:Y:S01]  /*2850*/  FSETP.GE.FTZ.AND P0, PT, |R0|, 1, PT ;  /* 0x3f8000000000780b */ /* 0x000fe20003f16200 */
[----:B-1----:R-:W-:Y:S02]  /*2860*/  MUFU.RCP R8, R8 ;  /* 0x0000000800087308 */ /* 0x002fe40000001000 */
[----:B------:R-:W-:-:S04]  /*2870*/  FFMA.FTZ R4, R5, -0.69314718246459960938, |R0| ;  /* 0xbf31721805047823 */ /* 0x000fc80000010400 */
[C---:B------:R-:W-:Y:S01]  /*2880*/  FFMA.FTZ R4, R5.reuse, 1.9046542121259335545e-09, R4 ;  /* 0x3102e30805047823 */ /* 0x040fe20000010004 */
[----:B------:R-:W-:-:S03]  /*2890*/  FADD.FTZ R5, R5, 12583037 ;  /* 0x4b40007d05057421 */ /* 0x000fc60000010000 */
[----:B------:R-:W-:Y:S01]  /*28a0*/  FMUL.FTZ R4, R4, 1.4426950216293334961 ;  /* 0x3fb8aa3b04047820 */ /* 0x000fe20000410000 */
[----:B------:R-:W-:-:S05]  /*28b0*/  IMAD.SHL.U32 R5, R5, 0x800000, RZ ;  /* 0x0080000005057824 */ /* 0x000fca00078e00ff */
[----:B------:R-:W0:Y:S02]  /*28c0*/  MUFU.EX2 R4, R4 ;  /* 0x0000000400047308 */ /* 0x000e240000000800 */
[----:B0-----:R-:W-:-:S06]  /*28d0*/  FMUL.FTZ R5, R5, R4 ;  /* 0x0000000405057220 */ /* 0x001fcc0000410000 */
[----:B------:R-:W0:Y:S02]  /*28e0*/  MUFU.RCP R2, R5 ;  /* 0x0000000500027308 */ /* 0x000e240000001000 */
[----:B0-----:R-:W-:-:S04]  /*28f0*/  FMUL.FTZ R2, R2, -0.125 ;  /* 0xbe00000002027820 */ /* 0x001fc80000410000 */
[----:B------:R-:W-:Y:S01]  /*2900*/  FFMA.FTZ R3, R5, 2, R2 ;  /* 0x4000000005037823 */ /* 0x000fe20000010002 */
[----:B------:R-:W-:-:S04]  /*2910*/  FMUL.FTZ R5, R11, R8 ;  /* 0x000000080b057220 */ /* 0x000fc80000410000 */
[--C-:B------:R-:W-:Y:S01]  /*2920*/  LOP3.LUT R3, R3, 0x80000000, R0.reuse, 0xb8, !PT ;  /* 0x8000000003037812 */ /* 0x100fe200078eb800 */
[----:B------:R-:W-:Y:S01]  /*2930*/  @!P0 FFMA.FTZ R3, R0, R7, R0 ;  /* 0x0000000700038223 */ /* 0x000fe20000010000 */
[----:B------:R-:W-:-:S03]  /*2940*/  FFMA.FTZ R0, R5, R5, 1 ;  /* 0x3f80000005007423 */ /* 0x000fc60000010005 */
[-C--:B------:R-:W-:Y:S01]  /*2950*/  FFMA.FTZ R2, R3, R3.reuse, 1 ;  /* 0x3f80000003027423 */ /* 0x080fe20000010003 */
[----:B------:R-:W-:-:S03]  /*2960*/  FMUL.FTZ R4, R0, R3 ;  /* 0x0000000300047220 */ /* 0x000fc60000410000 */
[----:B------:R-:W0:Y:S01]  /*2970*/  MUFU.SQRT R7, R2 ;  /* 0x0000000200077308 */ /* 0x000e220000002000 */
[----:B------:R-:W-:-:S07]  /*2980*/  FFMA.FTZ R4, R3, R4, 1 ;  /* 0x3f80000003047423 */ /* 0x000fce0000010004 */
[----:B------:R-:W1:Y:S01]  /*2990*/  MUFU.RCP R4, R4 ;  /* 0x0000000400047308 */ /* 0x000e620000001000 */
[----:B0-----:R-:W-:-:S04]  /*29a0*/  FMUL.FTZ R0, R0, R7 ;  /* 0x0000000700007220 */ /* 0x001fc80000410000 */
[----:B------:R-:W-:Y:S01]  /*29b0*/  FMUL.FTZ R0, R3, R0 ;  /* 0x0000000003007220 */ /* 0x000fe20000410000 */
[----:B-1----:R-:W-:-:S03]  /*29c0*/  FMUL.FTZ R5, R5, R4 ;  /* 0x0000000405057220 */ /* 0x002fc60000410000 */
[----:B------:R-:W-:-:S07]  /*29d0*/  FMUL.FTZ R0, R0, R4 ;  /* 0x0000000400007220 */ /* 0x000fce0000410000 */
.L_x_2588:
[----:B------:R-:W-:Y:S05]  /*29e0*/  BSYNC.RECONVERGENT B0 ;  /* 0x0000000000007941 */ /* 0x000fea0003800200 */
.L_x_2586:
[----:B------:R-:W0:Y:S01]  /*29f0*/  LDCU.64 UR6, c[0x0][0x580] ;  /* 0x0000b000ff0677ac */ /* 0x000e220008000a00 */
[----:B------:R-:W-:Y:S01]  /*2a00*/  F2FP.F16.F32.PACK_AB R5, R5, R0 ;  /* 0x000000000505723e */ /* 0x000fe200000000ff */
        /* <DEDUP_REMOVED lines=17> */
.L_x_2593:
[----:B------:R-:W-:-:S06]  /*2b20*/  HADD2.F32 R5, -RZ, R5.H0_H0 ;  /* 0x20000005ff057230 */ /* 0x000fcc0000004100 */
[----:B------:R-:W0:Y:S02]  /*2b30*/  F2I.S64.TRUNC R4, R5 ;  /* 0x0000000500047311 */ /* 0x000e24000020d900 */
[----:B0-----:R3:W-:Y:S01]  /*2b40*/  STG.E.U8 desc[UR36][R2.64], R4 ;  /* 0x0000000402007986 */ /* 0x0017e2000c101124 */
[----:B------:R-:W-:Y:S05]  /*2b50*/  BRA `(.L_x_2595) ;  /* 0x0000000c00747947 */ /* 0x000fea0003800000 */
.L_x_2592:
        /* <DEDUP_REMOVED lines=10> */
.L_x_2597:
[----:B------:R-:W-:-:S06]  /*2c00*/  HADD2.F32 R5, -RZ, R5.H0_H0 ;  /* 0x20000005ff057230 */ /* 0x000fcc0000004100 */
[----:B------:R-:W0:Y:S02]  /*2c10*/  F2I.FTZ.TRUNC.NTZ R5, R5 ;  /* 0x0000000500057305 */ /* 0x000e24000021f100 */
[----:B0-----:R1:W-:Y:S01]  /*2c20*/  STG.E desc[UR36][R2.64], R5 ;  /* 0x0000000502007986 */ /* 0x0013e2000c101924 */
[----:B------:R-:W-:Y:S05]  /*2c30*/  BRA `(.L_x_2595) ;  /* 0x0000000c003c7947 */ /* 0x000fea0003800000 */
.L_x_2596:
[----:B------:R-:W-:-:S06]  /*2c40*/  HADD2.F32 R5, -RZ, R5.H0_H0 ;  /* 0x20000005ff057230 */ /* 0x000fcc0000004100 */
[----:B------:R-:W0:Y:S02]  /*2c50*/  F2I.FTZ.TRUNC.NTZ R5, R5 ;  /* 0x0000000500057305 */ /* 0x000e24000021f100 */
[----:B0-----:R2:W-:Y:S01]  /*2c60*/  STG.E.U16 desc[UR36][R2.64], R5 ;  /* 0x0000000502007986 */ /* 0x0015e2000c101524 */
[----:B------:R-:W-:Y:S05]  /*2c70*/  BRA `(.L_x_2595) ;  /* 0x0000000c002c7947 */ /* 0x000fea0003800000 */
.L_x_2591:
        /* <DEDUP_REMOVED lines=9> */
.L_x_2599:
[----:B------:R0:W-:Y:S01]  /*2d10*/  STG.E.U16 desc[UR36][R2.64], R5 ;  /* 0x0000000502007986 */ /* 0x0001e2000c101524 */
[----:B------:R-:W-:Y:S05]  /*2d20*/  BRA `(.L_x_2595) ;  /* 0x0000000c00007947 */ /* 0x000fea0003800000 */
.L_x_2598:
[----:B------:R-:W-:-:S09]  /*2d30*/  UISETP.NE.AND UP0, UPT, UR4, 0x7, UPT ;  /* 0x000000070400788c */ /* 0x000fd2000bf05270 */
[----:B------:R-:W-:Y:S05]  /*2d40*/  BRA.U !UP0, `(.L_x_2600) ;  /* 0x0000000108287547 */ /* 0x000fea000b800000 */
[----:B------:R-:W-:-:S09]  /*2d50*/  UISETP.NE.AND UP0, UPT, UR4, 0x8, UPT ;  /* 0x000000080400788c */ /* 0x000fd2000bf05270 */
[----:B------:R-:W-:Y:S05]  /*2d60*/  BRA.U !UP0, `(.L_x_2601) ;  /* 0x0000000108187547 */ /* 0x000fea000b800000 */
[----:B------:R-:W-:-:S09]  /*2d70*/  UISETP.NE.AND UP0, UPT, UR4, 0x9, UPT ;  /* 0x000000090400788c */ /* 0x000fd2000bf05270 */
[----:B------:R-:W-:Y:S05]  /*2d80*/  BRA.U UP0, `(.L_x_2594) ;  /* 0x0000000900487547 */ /* 0x000fea000b800000 */
[--C-:B------:R-:W-:Y:S02]  /*2d90*/  HADD2.F32 R4, -RZ, R5.reuse.H0_H0 ;  /* 0x20000005ff047230 */ /* 0x100fe40000004100 */
[----:B------:R-:W-:-:S05]  /*2da0*/  HADD2.F32 R5, -RZ, R5.H1_H1 ;  /* 0x30000005ff057230 */ /* 0x000fca0000004100 */
[----:B------:R0:W-:Y:S01]  /*2db0*/  STG.E.64 desc[UR36][R2.64], R4 ;  /* 0x0000000402007986 */ /* 0x0001e2000c101b24 */
[----:B------:R-:W-:Y:S05]  /*2dc0*/  BRA `(.L_x_2595) ;  /* 0x0000000800d87947 */ /* 0x000fea0003800000 */
.L_x_2601:
[----:B------:R0:W-:Y:S01]  /*2dd0*/  STG.E desc[UR36][R2.64], R5 ;  /* 0x0000000502007986 */ /* 0x0001e2000c101924 */
[----:B------:R-:W-:Y:S05]  /*2de0*/  BRA `(.L_x_2595) ;  /* 0x0000000800d07947 */ /* 0x000fea0003800000 */
.L_x_2600:
[----:B------:R-:W-:-:S05]  /*2df0*/  HADD2.F32 R4, -RZ, R5.H0_H0 ;  /* 0x20000005ff047230 */ /* 0x000fca0000004100 */
[----:B------:R-:W-:-:S06]  /*2e00*/  FMUL.FTZ R4, R4, 1 ;  /* 0x3f80000004047820 */ /* 0x000fcc0000410000 */
[----:B------:R-:W0:Y:S02]  /*2e10*/  F2F.F64.F32 R4, R4 ;  /* 0x0000000400047310 */ /* 0x000e240000201800 */
[----:B0-----:R0:W-:Y:S01]  /*2e20*/  STG.E.64 desc[UR36][R2.64], R4 ;  /* 0x0000000402007986 */ /* 0x0011e2000c101b24 */
[----:B------:R-:W-:Y:S05]  /*2e30*/  BRA `(.L_x_2595) ;  /* 0x0000000800bc7947 */ /* 0x000fea0003800000 */
.L_x_2590:
        /* <DEDUP_REMOVED lines=9> */
[----:B------:R-:W-:-:S13]  /*2ed0*/  FSETP.NEU.FTZ.AND P0, PT, R0, RZ, PT ;  /* 0x000000ff0000720b */ /* 0x000fda0003f1d000 */
[----:B------:R-:W-:-:S05]  /*2ee0*/  @!P0 HADD2.F32 R5, -RZ, R5.H1_H1 ;  /* 0x30000005ff058230 */ /* 0x000fca0000004100 */
[----:B------:R-:W-:-:S04]  /*2ef0*/  FSETP.NEU.OR P0, PT, R5, RZ, P0 ;  /* 0x000000ff0500720b */ /* 0x000fc8000070d400 */
[----:B------:R-:W-:-:S05]  /*2f00*/  SEL R5, RZ, 0x1, !P0 ;  /* 0x00000001ff057807 */ /* 0x000fca0004000000 */
[----:B------:R0:W-:Y:S01]  /*2f10*/  STG.E.U8 desc[UR36][R2.64], R5 ;  /* 0x0000000502007986 */ /* 0x0001e2000c101124 */
[----:B------:R-:W-:Y:S05]  /*2f20*/  BRA `(.L_x_2595) ;  /* 0x0000000800807947 */ /* 0x000fea0003800000 */
.L_x_2604:
[--C-:B------:R-:W-:Y:S02]  /*2f30*/  HADD2.F32 R6, -RZ, R5.reuse.H1_H1 ;  /* 0x30000005ff067230 */ /* 0x100fe40000004100 */
[----:B------:R-:W-:-:S03]  /*2f40*/  HADD2.F32 R0, -RZ, R5.H0_H0 ;  /* 0x20000005ff007230 */ /* 0x000fc60000004100 */
[----:B------:R-:W-:Y:S02]  /*2f50*/  FMUL.FTZ R6, R6, 1 ;  /* 0x3f80000006067820 */ /* 0x000fe40000410000 */
[----:B------:R-:W-:-:S04]  /*2f60*/  FMUL.FTZ R0, R0, 1 ;  /* 0x3f80000000007820 */ /* 0x000fc80000410000 */
[----:B------:R-:W-:Y:S08]  /*2f70*/  F2F.F64.F32 R4, R0 ;  /* 0x0000000000047310 */ /* 0x000ff00000201800 */
[----:B------:R-:W0:Y:S02]  /*2f80*/  F2F.F64.F32 R6, R6 ;  /* 0x0000000600067310 */ /* 0x000e240000201800 */
[----:B0-----:R0:W-:Y:S01]  /*2f90*/  STG.E.128 desc[UR36][R2.64], R4 ;  /* 0x0000000402007986 */ /* 0x0011e2000c101d24 */
[----:B------:R-:W-:Y:S05]  /*2fa0*/  BRA `(.L_x_2595) ;  /* 0x0000000800607947 */ /* 0x000fea0003800000 */
.L_x_2603:
        /* <DEDUP_REMOVED lines=19> */
.L_x_2608:
[----:B------:R-:W-:Y:S05]  /*30e0*/  BSYNC.RECONVERGENT B0 ;  /* 0x0000000000007941 */ /* 0x000fea0003800200 */
.L_x_2607:
[----:B------:R-:W-:-:S05]  /*30f0*/  LOP3.LUT R5, R0, 0x80, R5, 0xf8, !PT ;  /* 0x0000008000057812 */ /* 0x000fca00078ef805 */
[----:B------:R0:W-:Y:S01]  /*3100*/  STG.E.U8 desc[UR36][R2.64], R5 ;  /* 0x0000000502007986 */ /* 0x0001e2000c101124 */
[----:B------:R-:W-:Y:S05]  /*3110*/  BRA `(.L_x_2595) ;  /* 0x0000000800047947 */ /* 0x000fea0003800000 */
.L_x_2606:
        /* <DEDUP_REMOVED lines=15> */
.L_x_2610:
[----:B------:R-:W-:Y:S05]  /*3210*/  BSYNC.RECONVERGENT B0 ;  /* 0x0000000000007941 */ /* 0x000fea0003800200 */
.L_x_2609:
[----:B------:R-:W-:-:S05]  /*3220*/  LOP3.LUT R5, R0, 0x80, R5, 0xf8, !PT ;  /* 0x0000008000057812 */ /* 0x000fca00078ef805 */
[----:B------:R0:W-:Y:S01]  /*3230*/  STG.E.U8 desc[UR36][R2.64], R5 ;  /* 0x0000000502007986 */ /* 0x0001e2000c101124 */
[----:B------:R-:W-:Y:S05]  /*3240*/  BRA `(.L_x_2595) ;  /* 0x0000000400b87947 */ /* 0x000fea0003800000 */
.L_x_2605:
[----:B------:R-:W-:-:S05]  /*3250*/  HADD2.F32 R0, -RZ, R5.H0_H0 ;  /* 0x20000005ff007230 */ /* 0x000fca0000004100 */
[----:B------:R-:W-:-:S05]  /*3260*/  F2FP.BF16.F32.PACK_AB R0, RZ, R0 ;  /* 0x00000000ff00723e */ /* 0x000fca00000010ff */
[----:B------:R0:W-:Y:S01]  /*3270*/  STG.E.U16 desc[UR36][R2.64], R0 ;  /* 0x0000000002007986 */ /* 0x0001e2000c101524 */
[----:B------:R-:W-:Y:S05]  /*3280*/  BRA `(.L_x_2595) ;  /* 0x0000000400a87947 */ /* 0x000fea0003800000 */
.L_x_2602:
        /* <DEDUP_REMOVED lines=12> */
.L_x_2613:
        /* <DEDUP_REMOVED lines=13> */
.L_x_2616:
[----:B------:R-:W-:-:S04]  /*3420*/  SHF.R.U32.HI R0, RZ, 0x14, R5 ;  /* 0x00000014ff007819 */ /* 0x000fc80000011605 */
[----:B------:R-:W-:-:S04]  /*3430*/  LOP3.LUT R0, R0, 0x1, RZ, 0xc0, !PT ;  /* 0x0000000100007812 */ /* 0x000fc800078ec0ff */
[----:B------:R-:W-:-:S04]  /*3440*/  IADD3 R0, PT, PT, R5, 0x487ffff, R0 ;  /* 0x0487ffff05007810 */ /* 0x000fc80007ffe000 */
[----:B------:R-:W-:-:S04]  /*3450*/  SHF.R.U32.HI R0, RZ, 0x14, R0 ;  /* 0x00000014ff007819 */ /* 0x000fc80000011600 */
[----:B------:R-:W-:-:S07]  /*3460*/  LOP3.LUT R4, R0, 0xff, RZ, 0xc0, !PT ;  /* 0x000000ff00047812 */ /* 0x000fce00078ec0ff */
.L_x_2617:
[----:B------:R-:W-:-:S04]  /*3470*/  SHF.R.U32.HI R5, RZ, 0x18, R5 ;  /* 0x00000018ff057819 */ /* 0x000fc80000011605 */
[----:B------:R-:W-:-:S04]  /*3480*/  LOP3.LUT R4, R4, 0x80, R5, 0xf8, !PT ;  /* 0x0000008004047812 */ /* 0x000fc800078ef805 */
[----:B------:R-:W-:-:S07]  /*3490*/  PRMT R0, R4, 0x7610, R0 ;  /* 0x0000761004007816 */ /* 0x000fce0000000000 */
.L_x_2615:
[----:B------:R-:W-:Y:S05]  /*34a0*/  BSYNC.RECONVERGENT B0 ;  /* 0x0000000000007941 */ /* 0x000fea0003800200 */
.L_x_2614:
[----:B------:R0:W-:Y:S01]  /*34b0*/  STG.E.U8 desc[UR36][R2.64], R0 ;  /* 0x0000000002007986 */ /* 0x0001e2000c101124 */
[----:B------:R-:W-:Y:S05]  /*34c0*/  BRA `(.L_x_2595) ;  /* 0x0000000400187947 */ /* 0x000fea0003800000 */
.L_x_2612:
        /* <DEDUP_REMOVED lines=13> */
.L_x_2620:
[----:B------:R-:W-:-:S04]  /*35a0*/  SHF.R.U32.HI R0, RZ, 0x15, R5 ;  /* 0x00000015ff007819 */ /* 0x000fc80000011605 */
[----:B------:R-:W-:-:S04]  /*35b0*/  LOP3.LUT R0, R0, 0x1, RZ, 0xc0, !PT ;  /* 0x0000000100007812 */ /* 0x000fc800078ec0ff */
[----:B------:R-:W-:-:S04]  /*35c0*/  IADD3 R0, PT, PT, R5, 0x88fffff, R0 ;  /* 0x088fffff05007810 */ /* 0x000fc80007ffe000 */
[----:B------:R-:W-:-:S04]  /*35d0*/  SHF.R.U32.HI R0, RZ, 0x15, R0 ;  /* 0x00000015ff007819 */ /* 0x000fc80000011600 */
[----:B------:R-:W-:-:S07]  /*35e0*/  LOP3.LUT R4, R0, 0xff, RZ, 0xc0, !PT ;  /* 0x000000ff00047812 */ /* 0x000fce00078ec0ff */
.L_x_2621:
[----:B------:R-:W-:-:S04]  /*35f0*/  SHF.R.U32.HI R5, RZ, 0x18, R5 ;  /* 0x00000018ff057819 */ /* 0x000fc80000011605 */
[----:B------:R-:W-:-:S04]  /*3600*/  LOP3.LUT R4, R4, 0x80, R5, 0xf8, !PT ;  /* 0x0000008004047812 */ /* 0x000fc800078ef805 */
[----:B------:R-:W-:-:S07]  /*3610*/  PRMT R0, R4, 0x7610, R0 ;  /* 0x0000761004007816 */ /* 0x000fce0000000000 */
.L_x_2619:
[----:B------:R-:W-:Y:S05]  /*3620*/  BSYNC.RECONVERGENT B0 ;  /* 0x0000000000007941 */ /* 0x000fea0003800200 */
.L_x_2618:
[----:B------:R0:W-:Y:S01]  /*3630*/  STG.E.U8 desc[UR36][R2.64], R0 ;  /* 0x0000000002007986 */ /* 0x0001e2000c101124 */
[----:B------:R-:W-:Y:S05]  /*3640*/  BRA `(.L_x_2595) ;  /* 0x0000000000b87947 */ /* 0x000fea0003800000 */
.L_x_2611:
[----:B------:R-:W-:-:S09]  /*3650*/  UISETP.NE.AND UP0, UPT, UR4, 0x1c, UPT ;  /* 0x0000001c0400788c */ /* 0x000fd2000bf05270 */
[----:B------:R-:W-:Y:S05]  /*3660*/  BRA.U !UP0, `(.L_x_2622) ;  /* 0x0000000108a47547 */ /* 0x000fea000b800000 */
[----:B------:R-:W-:-:S09]  /*3670*/  UISETP.NE.AND UP0, UPT, UR4, 0x1d, UPT ;  /* 0x0000001d0400788c */ /* 0x000fd2000bf05270 */
[----:B------:R-:W-:Y:S05]  /*3680*/  BRA.U !UP0, `(.L_x_2623) ;  /* 0x00000001088c7547 */ /* 0x000fea000b800000 */
[----:B------:R-:W-:-:S09]  /*3690*/  UISETP.NE.AND UP0, UPT, UR4, 0x2c, UPT ;  /* 0x0000002c0400788c */ /* 0x000fd2000bf05270 */
[----:B------:R-:W-:Y:S05]  /*36a0*/  BRA.U !UP0, `(.L_x_2624) ;  /* 0x0000000108447547 */ /* 0x000fea000b800000 */
.L_x_2594:
        /* <DEDUP_REMOVED lines=16> */
.L_x_2625:
[----:B------:R-:W-:Y:S05]  /*37b0*/  BRA `(.L_x_2595) ;  /* 0x00000000005c7947 */ /* 0x000fea0003800000 */
.L_x_2624:
        /* <DEDUP_REMOVED lines=16> */
.L_x_2623:
[----:B------:R-:W-:-:S06]  /*38c0*/  HADD2.F32 R5, -RZ, R5.H0_H0 ;  /* 0x20000005ff057230 */ /* 0x000fcc0000004100 */
[----:B------:R-:W0:Y:S02]  /*38d0*/  F2I.U64.TRUNC R4, R5 ;  /* 0x0000000500047311 */ /* 0x000e24000020d800 */
[----:B0-----:R0:W-:Y:S01]  /*38e0*/  STG.E.64 desc[UR36][R2.64], R4 ;  /* 0x0000000402007986 */ /* 0x0011e2000c101b24 */
[----:B------:R-:W-:Y:S05]  /*38f0*/  BRA `(.L_x_2595) ;  /* 0x00000000000c7947 */ /* 0x000fea0003800000 */
.L_x_2622:
[----:B------:R-:W-:-:S06]  /*3900*/  HADD2.F32 R5, -RZ, R5.H0_H0 ;  /* 0x20000005ff057230 */ /* 0x000fcc0000004100 */
[----:B------:R-:W0:Y:S02]  /*3910*/  F2I.FTZ.U32.TRUNC.NTZ R5, R5 ;  /* 0x0000000500057305 */ /* 0x000e24000021f000 */
[----:B0-----:R0:W-:Y:S02]  /*3920*/  STG.E desc[UR36][R2.64], R5 ;  /* 0x0000000502007986 */ /* 0x0011e4000c101924 */
.L_x_2595:
[----:B------:R-:W-:-:S07]  /*3930*/  IADD3 R17, PT, PT, R17, 0x80, RZ ;  /* 0x0000008011117810 */ /* 0x000fce0007ffe0ff */
.L_x_2550:
[----:B------:R-:W-:Y:S05]  /*3940*/  BSYNC.RECONVERGENT B6 ;  /* 0x0000000000067941 */ /* 0x000fea0003800200 */
.L_x_2549:
        /* <DEDUP_REMOVED lines=307> */
.L_x_2628:
        /* <DEDUP_REMOVED lines=19> */
.L_x_2632:
[----:B------:R0:W2:Y:S02]  /*4db0*/  LDG.E.U8 R2, desc[UR36][R2.64] ;  /* 0x0000002402027981 */ /* 0x0000a4000c1e1100 */
[----:B0-----:R-:W-:Y:S02]  /*4dc0*/  PRMT R3, R3, 0x5410, RZ ;  /* 0x0000541003037816 */ /* 0x001fe400000000ff */
[----:B--2---:R-:W-:-:S04]  /*4dd0*/  I2FP.F32.U32 R0, R2 ;  /* 0x0000000200007245 */ /* 0x004fc80000201000 */
[----:B------:R-:W-:Y:S01]  /*4de0*/  F2FP.F16.F32.PACK_AB R0, RZ, R0 ;  /* 0x00000000ff00723e */ /* 0x000fe200000000ff */
[----:B------:R-:W-:Y:S06]  /*4df0*/  BRA `(.L_x_2634) ;  /* 0x0000000c00e47947 */ /* 0x000fec0003800000 */
.L_x_2631:
        /* <DEDUP_REMOVED lines=11> */
.L_x_2636:
[----:B------:R0:W2:Y:S02]  /*4eb0*/  LDG.E R2, desc[UR36][R2.64] ;  /* 0x0000002402027981 */ /* 0x0000a4000c1e1900 */
[----:B0-----:R-:W-:Y:S02]  /*4ec0*/  PRMT R3, R3, 0x5410, RZ ;  /* 0x0000541003037816 */ /* 0x001fe400000000ff */
[----:B--2---:R-:W-:-:S04]  /*4ed0*/  I2FP.F32.S32 R0, R2 ;  /* 0x0000000200007245 */ /* 0x004fc80000201400 */
[----:B------:R-:W-:Y:S01]  /*4ee0*/  F2FP.F16.F32.PACK_AB R0, RZ, R0 ;  /* 0x00000000ff00723e */ /* 0x000fe200000000ff */
[----:B------:R-:W-:Y:S06]  /*4ef0*/  BRA `(.L_x_2634) ;  /* 0x0000000c00a47947 */ /* 0x000fec0003800000 */
.L_x_2635:
[----:B------:R0:W2:Y:S02]  /*4f00*/  LDG.E.U16 R2, desc[UR36][R2.64] ;  /* 0x0000002402027981 */ /* 0x0000a4000c1e1500 */
[----:B0-----:R-:W-:Y:S01]  /*4f10*/  PRMT R3, R3, 0x5410, RZ ;  /* 0x0000541003037816 */ /* 0x001fe200000000ff */
[----:B--2---:R-:W0:Y:S02]  /*4f20*/  I2F.S16 R0, R2 ;  /* 0x0000000200007306 */ /* 0x004e240000101400 */
[----:B0-----:R-:W-:Y:S01]  /*4f30*/  F2FP.F16.F32.PACK_AB R0, RZ, R0 ;  /* 0x00000000ff00723e */ /* 0x001fe200000000ff */
[----:B------:R-:W-:Y:S06]  /*4f40*/  BRA `(.L_x_2634) ;  /* 0x0000000c00907947 */ /* 0x000fec0003800000 */
.L_x_2630:
        /* <DEDUP_REMOVED lines=10> */
.L_x_2638:
[----:B------:R0:W2:Y:S02]  /*4ff0*/  LDG.E.U16 R0, desc[UR36][R2.64] ;  /* 0x0000002402007981 */ /* 0x0000a4000c1e1500 */
[----:B0-----:R-:W-:Y:S01]  /*5000*/  PRMT R3, R3, 0x5410, RZ ;  /* 0x0000541003037816 */ /* 0x001fe200000000ff */
[----:B--2---:R-:W-:-:S05]  /*5010*/  HADD2.F32 R0, -RZ, R0.H0_H0 ;  /* 0x20000000ff007230 */ /* 0x004fca0000004100 */
[----:B------:R-:W-:Y:S01]  /*5020*/  F2FP.F16.F32.PACK_AB R0, RZ, R0 ;  /* 0x00000000ff00723e */ /* 0x000fe200000000ff */
[----:B------:R-:W-:Y:S06]  /*5030*/  BRA `(.L_x_2634) ;  /* 0x0000000c00547947 */ /* 0x000fec0003800000 */
.L_x_2637:
        /* <DEDUP_REMOVED lines=10> */
.L_x_2640:
[----:B------:R-:W2:Y:S02]  /*50e0*/  LDG.E R2, desc[UR36][R2.64] ;  /* 0x0000002402027981 */ /* 0x000ea4000c1e1900 */
[----:B--2---:R-:W-:Y:S02]  /*50f0*/  PRMT R0, R2, 0x7610, R0 ;  /* 0x0000761002007816 */ /* 0x004fe40000000000 */
[----:B------:R-:W-:Y:S01]  /*5100*/  PRMT R3, R3, 0x7610, R2 ;  /* 0x0000761003037816 */ /* 0x000fe20000000002 */
[----:B------:R-:W-:Y:S06]  /*5110*/  BRA `(.L_x_2634) ;  /* 0x0000000c001c7947 */ /* 0x000fec0003800000 */
.L_x_2639:
        /* <DEDUP_REMOVED lines=9> */
.L_x_2629:
        /* <DEDUP_REMOVED lines=14> */
.L_x_2643:
        /* <DEDUP_REMOVED lines=13> */
.L_x_2642:
        /* <DEDUP_REMOVED lines=27> */
.L_x_2645:
[----:B------:R0:W2:Y:S02]  /*5510*/  LDG.E.U8 R2, desc[UR36][R2.64] ;  /* 0x0000002402027981 */ /* 0x0000a4000c1e1100 */
[----:B0-----:R-:W-:Y:S01]  /*5520*/  PRMT R3, R3, 0x5410, RZ ;  /* 0x0000541003037816 */ /* 0x001fe200000000ff */
        /* <DEDUP_REMOVED lines=12> */
.L_x_2644:
[----:B------:R0:W2:Y:S02]  /*55f0*/  LDG.E.U16 R0, desc[UR36][R2.64] ;  /* 0x0000002402007981 */ /* 0x0000a4000c1e1500 */
[----:B0-----:R-:W-:Y:S02]  /*5600*/  PRMT R3, R3, 0x5410, RZ ;  /* 0x0000541003037816 */ /* 0x001fe400000000ff */
[----:B--2---:R-:W-:-:S04]  /*5610*/  SHF.L.U32 R0, R0, 0x10, RZ ;  /* 0x0000001000007819 */ /* 0x004fc800000006ff */
[----:B------:R-:W-:Y:S01]  /*5620*/  F2FP.F16.F32.PACK_AB R0, RZ, R0 ;  /* 0x00000000ff00723e */ /* 0x000fe200000000ff */
[----:B------:R-:W-:Y:S06]  /*5630*/  BRA `(.L_x_2634) ;  /* 0x0000000400d47947 */ /* 0x000fec0003800000 */
.L_x_2641:
        /* <DEDUP_REMOVED lines=13> */
.L_x_2648:
        /* <DEDUP_REMOVED lines=21> */
.L_x_2652:
[----:B------:R-:W-:Y:S05]  /*5860*/  BSYNC.RECONVERGENT B1 ;  /* 0x0000000000017941 */ /* 0x000fea0003800200 */
.L_x_2651:
[----:B------:R-:W-:Y:S01]  /*5870*/  IMAD.SHL.U32 R0, R0, 0x100000, RZ ;  /* 0x0010000000007824 */ /* 0x000fe200078e00ff */
[----:B------:R-:W-:-:S04]  /*5880*/  LEA R2, R2, 0x3b800000, 0x17 ;  /* 0x3b80000002027811 */ /* 0x000fc800078eb8ff */
[----:B------:R-:W-:-:S07]  /*5890*/  LOP3.LUT R0, R2, R0, R7, 0xfe, !PT ;  /* 0x0000000002007212 */ /* 0x000fce00078efe07 */
.L_x_2650:
[----:B------:R-:W-:Y:S05]  /*58a0*/  BSYNC.RECONVERGENT B0 ;  /* 0x0000000000007941 */ /* 0x000fea0003800200 */
.L_x_2649:
[----:B------:R-:W-:Y:S02]  /*58b0*/  F2FP.F16.F32.PACK_AB R0, RZ, R0 ;  /* 0x00000000ff00723e */ /* 0x000fe400000000ff */
[----:B------:R-:W-:Y:S01]  /*58c0*/  PRMT R3, R3, 0x5410, RZ ;  /* 0x0000541003037816 */ /* 0x000fe200000000ff */
[----:B------:R-:W-:Y:S06]  /*58d0*/  BRA `(.L_x_2634) ;  /* 0x00000004002c7947 */ /* 0x000fec0003800000 */
.L_x_2647:
        /* <DEDUP_REMOVED lines=21> */
.L_x_2656:
[----:B------:R-:W-:Y:S05]  /*5a30*/  BSYNC.RECONVERGENT B1 ;  /* 0x0000000000017941 */ /* 0x000fea0003800200 */
.L_x_2655:
[----:B------:R-:W-:Y:S01]  /*5a40*/  IMAD.SHL.U32 R0, R0, 0x200000, RZ ;  /* 0x0020000000007824 */ /* 0x000fe200078e00ff */
[----:B------:R-:W-:-:S04]  /*5a50*/  LEA R2, R2, 0x37800000, 0x17 ;  /* 0x3780000002027811 */ /* 0x000fc800078eb8ff */
[----:B------:R-:W-:-:S07]  /*5a60*/  LOP3.LUT R0, R2, R0, R7, 0xfe, !PT ;  /* 0x0000000002007212 */ /* 0x000fce00078efe07 */
.L_x_2654:
[----:B------:R-:W-:Y:S05]  /*5a70*/  BSYNC.RECONVERGENT B0 ;  /* 0x0000000000007941 */ /* 0x000fea0003800200 */
.L_x_2653:
[----:B------:R-:W-:Y:S02]  /*5a80*/  F2FP.F16.F32.PACK_AB R0, RZ, R0 ;  /* 0x00000000ff00723e */ /* 0x000fe400000000ff */
[----:B------:R-:W-:Y:S01]  /*5a90*/  PRMT R3, R3, 0x5410, RZ ;  /* 0x0000541003037816 */ /* 0x000fe200000000ff */
[----:B------:R-:W-:Y:S06]  /*5aa0*/  BRA `(.L_x_2634) ;  /* 0x0000000000b87947 */ /* 0x000fec0003800000 */
.L_x_2646:
        /* <DEDUP_REMOVED lines=14> */
.L_x_2660:
[----:B------:R-:W-:Y:S05]  /*5b90*/  BSYNC.RECONVERGENT B0 ;  /* 0x0000000000007941 */ /* 0x000fea0003800200 */
.L_x_2659:
[----:B------:R-:W-:Y:S02]  /*5ba0*/  PRMT R3, R3, 0x5410, RZ ;  /* 0x0000541003037816 */ /* 0x000fe400000000ff */
[----:B------:R-:W-:Y:S01]  /*5bb0*/  F2FP.F16.F32.PACK_AB R0, RZ, R0 ;  /* 0x00000000ff00723e */ /* 0x000fe200000000ff */
[----:B------:R-:W-:Y:S06]  /*5bc0*/  BRA `(.L_x_2634) ;  /* 0x0000000000707947 */ /* 0x000fec0003800000 */
.L_x_2633:
        /* <DEDUP_REMOVED lines=16> */
.L_x_2661:
[----:B------:R-:W-:Y:S02]  /*5cd0*/  PRMT R0, RZ, 0x7610, R0 ;  /* 0x00007610ff007816 */ /* 0x000fe40000000000 */
[----:B------:R-:W-:Y:S01]  /*5ce0*/  PRMT R3, R3, 0x5410, RZ ;  /* 0x0000541003037816 */ /* 0x000fe200000000ff */
[----:B------:R-:W-:Y:S06]  /*5cf0*/  BRA `(.L_x_2634) ;  /* 0x0000000000247947 */ /* 0x000fec0003800000 */
.L_x_2658:
[----:B------:R-:W2:Y:S02]  /*5d00*/  LDG.E.64 R2, desc[UR36][R2.64] ;  /* 0x0000002402027981 */ /* 0x000ea4000c1e1b00 */
[----:B--2---:R0:W1:Y:S02]  /*5d10*/  I2F.U64 R0, R2 ;  /* 0x0000000200007312 */ /* 0x0040640000301000 */
[----:B0-----:R-:W-:Y:S02]  /*5d20*/  PRMT R3, R3, 0x5410, RZ ;  /* 0x0000541003037816 */ /* 0x001fe400000000ff */
[----:B-1----:R-:W-:Y:S01]  /*5d30*/  F2FP.F16.F32.PACK_AB R0, RZ, R0 ;  /* 0x00000000ff00723e */ /* 0x002fe200000000ff */
[----:B------:R-:W-:Y:S06]  /*5d40*/  BRA `(.L_x_2634) ;  /* 0x0000000000107947 */ /* 0x000fec0003800000 */
.L_x_2657:
[----:B------:R0:W2:Y:S02]  /*5d50*/  LDG.E R2, desc[UR36][R2.64] ;  /* 0x0000002402027981 */ /* 0x0000a4000c1e1900 */
[----:B0-----:R-:W-:Y:S02]  /*5d60*/  PRMT R3, R3, 0x5410, RZ ;  /* 0x0000541003037816 */ /* 0x001fe400000000ff */
[----:B--2---:R-:W-:-:S04]  /*5d70*/  I2FP.F32.U32 R0, R2 ;  /* 0x0000000200007245 */ /* 0x004fc80000201000 */
[----:B------:R-:W-:-:S07]  /*5d80*/  F2FP.F16.F32.PACK_AB R0, RZ, R0 ;  /* 0x00000000ff00723e */ /* 0x000fce00000000ff */
.L_x_2634:
[----:B------:R-:W-:Y:S01]  /*5d90*/  HADD2.F32 R0, -RZ, R0.H0_H0 ;  /* 0x20000000ff007230 */ /* 0x000fe20000004100 */
[----:B------:R-:W-:Y:S01]  /*5da0*/  BSSY.RECONVERGENT B0, `(.L_x_2662) ;  /* 0x000004d000007945 */ /* 0x000fe20003800200 */
[----:B------:R-:W-:-:S03]  /*5db0*/  HADD2.F32 R3, -RZ, R3.H1_H1 ;  /* 0x30000003ff037230 */ /* 0x000fc60000004100 */
[----:B------:R-:W-:-:S04]  /*5dc0*/  LOP3.LUT R2, R0, 0x7fffffff, RZ, 0xc0, !PT ;  /* 0x7fffffff00027812 */ /* 0x000fc800078ec0ff */
[----:B------:R-:W-:-:S13]  /*5dd0*/  ISETP.GT.U32.AND P0, PT, R2, 0x7f7fffff, PT ;  /* 0x7f7fffff0200780c */ /* 0x000fda0003f04070 */
[----:B------:R-:W-:Y:S05]  /*5de0*/  @P0 BRA `(.L_x_2663) ;  /* 0x0000000000f00947 */ /* 0x000fea0003800000 */
[----:B------:R-:W-:-:S13]  /*5df0*/  FSETP.NE.FTZ.AND P0, PT, |R3|, +INF , PT ;  /* 0x7f8000000300780b */ /* 0x000fda0003f15200 */
[----:B------:R-:W-:Y:S05]  /*5e00*/  @!P0 BRA `(.L_x_2664) ;  /* 0x0000000000dc8947 */ /* 0x000fea0003800000 */
[----:B------:R-:W-:-:S13]  /*5e10*/  ISETP.GT.U32.AND P0, PT, R2, 0x412fffff, PT ;  /* 0x412fffff0200780c */ /* 0x000fda0003f04070 */
[----:B------:R-:W-:Y:S05]  /*5e20*/  @P0 BRA `(.L_x_2665) ;  /* 0x0000000000a40947 */ /* 0x000fea0003800000 */
[C---:B------:R-:W-:Y:S01]  /*5e30*/  FMUL.FTZ R2, |R0|.reuse, 1.4426950216293334961 ;  /* 0x3fb8aa3b00027820 */ /* 0x040fe20000410200 */
[----:B------:R-:W-:Y:S02]  /*5e40*/  IMAD.MOV.U32 R5, RZ, RZ, 0x42fc0000 ;  /* 0x42fc0000ff057424 */ /* 0x000fe400078e00ff */
        /* <DEDUP_REMOVED lines=9> */
[----:B0-----:R-:W-:Y:S02]  /*5ee0*/  FSETP.GT.FTZ.AND P0, PT, |R2|, 126, PT ;  /* 0x42fc00000200780b */ /* 0x001fe40003f14200 */
[----:B------:R-:W-:-:S04]  /*5ef0*/  LOP3.LUT R5, R5, 0x80000000, R2, 0xb8, !PT ;  /* 0x8000000005057812 */ /* 0x000fc800078eb802 */
[----:B------:R-:W-:Y:S02]  /*5f00*/  FSEL R5, R5, R2, P0 ;  /* 0x0000000205057208 */ /* 0x000fe40000000000 */
[----:B------:R-:W-:Y:S01]  /*5f10*/  MUFU.SIN R2, R10 ;  /* 0x0000000a00027308 */ /* 0x000fe20000000400 */
[----:B------:R-:W-:Y:S02]  /*5f20*/  FSETP.GE.FTZ.AND P0, PT, |R0|, 1, PT ;  /* 0x3f8000000000780b */ /* 0x000fe40003f16200 */
[----:B------:R-:W-:-:S04]  /*5f30*/  FFMA.FTZ R4, R5, -0.69314718246459960938, |R0| ;  /* 0xbf31721805047823 */ /* 0x000fc80000010400 */
[C---:B------:R-:W-:Y:S01]  /*5f40*/  FFMA.FTZ R4, R5.reuse, 1.9046542121259335545e-09, R4 ;  /* 0x3102e30805047823 */ /* 0x040fe20000010004 */
[----:B------:R-:W-:Y:S01]  /*5f50*/  FADD.FTZ R5, R5, 12583037 ;  /* 0x4b40007d05057421 */ /* 0x000fe20000010000 */
[----:B-1----:R-:W0:Y:S02]  /*5f60*/  MUFU.RCP R3, R3 ;  /* 0x0000000300037308 */ /* 0x002e240000001000 */
[----:B------:R-:W-:Y:S02]  /*5f70*/  FMUL.FTZ R4, R4, 1.4426950216293334961 ;  /* 0x3fb8aa3b04047820 */ /* 0x000fe40000410000 */
[----:B------:R-:W-:-:S04]  /*5f80*/  SHF.L.U32 R5, R5, 0x17, RZ ;  /* 0x0000001705057819 */ /* 0x000fc800000006ff */
[----:B------:R-:W1:Y:S01]  /*5f90*/  MUFU.EX2 R4, R4 ;  /* 0x0000000400047308 */ /* 0x000e620000000800 */
[----:B0-----:R-:W-:Y:S01]  /*5fa0*/  FMUL.FTZ R2, R2, R3 ;  /* 0x0000000302027220 */ /* 0x001fe20000410000 */
[----:B-1----:R-:W-:-:S06]  /*5fb0*/  FMUL.FTZ R5, R5, R4 ;  /* 0x0000000405057220 */ /* 0x002fcc0000410000 */
[----:B------:R-:W0:Y:S02]  /*5fc0*/  MUFU.RCP R8, R5 ;  /* 0x0000000500087308 */ /* 0x000e240000001000 */
[----:B0-----:R-:W-:-:S04]  /*5fd0*/  FMUL.FTZ R4, R8, -0.125 ;  /* 0xbe00000008047820 */ /* 0x001fc80000410000 */
[----:B------:R-:W-:-:S05]  /*5fe0*/  FFMA.FTZ R7, R5, 2, R4 ;  /* 0x4000000005077823 */ /* 0x000fca0000010004 */
[--C-:B------:R-:W-:Y:S01]  /*5ff0*/  LOP3.LUT R7, R7, 0x80000000, R0.reuse, 0xb8, !PT ;  /* 0x8000000007077812 */ /* 0x100fe200078eb800 */
[----:B------:R-:W-:Y:S01]  /*6000*/  @!P0 FFMA.FTZ R7, R0, R9, R0 ;  /* 0x0000000900078223 */ /* 0x000fe20000010000 */
[----:B------:R-:W-:-:S03]  /*6010*/  FFMA.FTZ R0, R2, R2, 1 ;  /* 0x3f80000002007423 */ /* 0x000fc60000010002 */
[-C--:B------:R-:W-:Y:S01]  /*6020*/  FFMA.FTZ R3, R7, R7.reuse, 1 ;  /* 0x3f80000007037423 */ /* 0x080fe20000010007 */
[----:B------:R-:W-:-:S04]  /*6030*/  FMUL.FTZ R4, R0, R7 ;  /* 0x0000000700047220 */ /* 0x000fc80000410000 */
[----:B------:R-:W-:Y:S01]  /*6040*/  FFMA.FTZ R4, R7, R4, 1 ;  /* 0x3f80000007047423 */ /* 0x000fe20000010004 */
[----:B------:R-:W0:Y:S08]  /*6050*/  MUFU.SQRT R3, R3 ;  /* 0x0000000300037308 */ /* 0x000e300000002000 */
[----:B------:R-:W1:Y:S01]  /*6060*/  MUFU.RCP R9, R4 ;  /* 0x0000000400097308 */ /* 0x000e620000001000 */
[----:B0-----:R-:W-:-:S04]  /*6070*/  FMUL.FTZ R0, R0, R3 ;  /* 0x0000000300007220 */ /* 0x001fc80000410000 */
[----:B------:R-:W-:Y:S01]  /*6080*/  FMUL.FTZ R0, R7, R0 ;  /* 0x0000000007007220 */ /* 0x000fe20000410000 */
[----:B-1----:R-:W-:-:S03]  /*6090*/  FMUL.FTZ R5, R2, R9 ;  /* 0x0000000902057220 */ /* 0x002fc60000410000 */
[----:B------:R-:W-:Y:S01]  /*60a0*/  FMUL.FTZ R0, R0, R9 ;  /* 0x0000000900007220 */ /* 0x000fe20000410000 */
[----:B------:R-:W-:Y:S06]  /*60b0*/  BRA `(.L_x_2666) ;  /* 0x00000000006c7947 */ /* 0x000fec0003800000 */
.L_x_2665:
        /* <DEDUP_REMOVED lines=12> */
.L_x_2664:
[----:B------:R-:W-:-:S05]  /*6180*/  FADD.FTZ R0, R3, -R3 ;  /* 0x8000000303007221 */ /* 0x000fca0000010000 */
[----:B------:R-:W-:Y:S01]  /*6190*/  MOV R5, R0 ;  /* 0x0000000000057202 */ /* 0x000fe20000000f00 */
[----:B------:R-:W-:Y:S06]  /*61a0*/  BRA `(.L_x_2666) ;  /* 0x0000000000307947 */ /* 0x000fec0003800000 */
.L_x_2663:
[----:B------:R-:W-:-:S13]  /*61b0*/  LOP3.LUT P0, RZ, R0, 0x7fffff, RZ, 0xc0, !PT ;  /* 0x007fffff00ff7812 */ /* 0x000fda000780c0ff */
[----:B------:R-:W-:Y:S01]  /*61c0*/  @P0 FMUL.FTZ R2, R0, R3 ;  /* 0x0000000300020220 */ /* 0x000fe20000410000 */
[----:B------:R-:W-:-:S04]  /*61d0*/  @P0 FSETP.NEU.FTZ.AND P1, PT, R3, RZ, PT ;  /* 0x000000ff0300020b */ /* 0x000fc80003f3d000 */
[----:B------:R-:W-:Y:S01]  /*61e0*/  @P0 FSEL R5, R3, R2, !P1 ;  /* 0x0000000203050208 */ /* 0x000fe20004800000 */
[----:B------:R-:W-:Y:S08]  /*61f0*/  @P0 BRA `(.L_x_2666) ;  /* 0x00000000001c0947 */ /* 0x000ff00003800000 */
[----:B------:R-:W-:Y:S01]  /*6200*/  FSETP.NEU.FTZ.AND P0, PT, |R3|, +INF , PT ;  /* 0x7f8000000300780b */ /* 0x000fe20003f1d200 */
[----:B------:R-:W-:-:S12]  /*6210*/  VIADD R0, R0, 0xc0000000 ;  /* 0xc000000000007836 */ /* 0x000fd80000000000 */
[----:B------:R-:W-:-:S04]  /*6220*/  @P0 FMUL.RZ R2, R3, 0.15915493667125701904 ;  /* 0x3e22f98303020820 */ /* 0x000fc8000040c000 */
[----:B------:R-:W-:Y:S08]  /*6230*/  @P0 MUFU.SIN R4, R2 ;  /* 0x0000000200040308 */ /* 0x000ff00000000400 */
[----:B------:R-:W0:Y:S02]  /*6240*/  @P0 MUFU.COS R5, R2 ;  /* 0x0000000200050308 */ /* 0x000e240000000000 */
[----:B0-----:R-:W-:-:S05]  /*6250*/  @P0 FMUL.FTZ R3, R4, R5 ;  /* 0x0000000504030220 */ /* 0x001fca0000410000 */
[----:B------:R-:W-:-:S07]  /*6260*/  LOP3.LUT R5, RZ, 0x80000000, R3, 0xb8, !PT ;  /* 0x80000000ff057812 */ /* 0x000fce00078eb803 */
.L_x_2666:
[----:B------:R-:W-:Y:S05]  /*6270*/  BSYNC.RECONVERGENT B0 ;  /* 0x0000000000007941 */ /* 0x000fea0003800200 */
.L_x_2662:
[----:B------:R-:W0:Y:S01]  /*6280*/  LDCU.64 UR6, c[0x0][0x580] ;  /* 0x0000b000ff0677ac */ /* 0x000e220008000a00 */
[----:B------:R-:W-:Y:S01]  /*6290*/  F2FP.F16.F32.PACK_AB R5, R5, R0 ;  /* 0x000000000505723e */ /* 0x000fe200000000ff */
        /* <DEDUP_REMOVED lines=17> */
.L_x_2670:
[----:B------:R-:W-:-:S06]  /*63b0*/  HADD2.F32 R5, -RZ, R5.H0_H0 ;  /* 0x20000005ff057230 */ /* 0x000fcc0000004100 */
[----:B------:R-:W0:Y:S02]  /*63c0*/  F2I.S64.TRUNC R4, R5 ;  /* 0x0000000500047311 */ /* 0x000e24000020d900 */
[----:B0-----:R0:W-:Y:S01]  /*63d0*/  STG.E.U8 desc[UR36][R2.64], R4 ;  /* 0x0000000402007986 */ /* 0x0011e2000c101124 */
[----:B------:R-:W-:Y:S05]  /*63e0*/  BRA `(.L_x_2672) ;  /* 0x0000000c00707947 */ /* 0x000fea0003800000 */
.L_x_2669:
        /* <DEDUP_REMOVED lines=10> */
.L_x_2674:
[----:B------:R-:W-:-:S06]  /*6490*/  HADD2.F32 R5, -RZ, R5.H0_H0 ;  /* 0x20000005ff057230 */ /* 0x000fcc0000004100 */
[----:B------:R-:W0:Y:S02]  /*64a0*/  F2I.FTZ.TRUNC.NTZ R5, R5 ;  /* 0x0000000500057305 */ /* 0x000e24000021f100 */
[----:B0-----:R3:W-:Y:S01]  /*64b0*/  STG.E desc[UR36][R2.64], R5 ;  /* 0x0000000502007986 */ /* 0x0017e2000c101924 */
[----:B------:R-:W-:Y:S05]  /*64c0*/  BRA `(.L_x_2672) ;  /* 0x0000000c00387947 */ /* 0x000fea0003800000 */
.L_x_2673:
[----:B------:R-:W-:-:S06]  /*64d0*/  HADD2.F32 R5, -RZ, R5.H0_H0 ;  /* 0x20000005ff057230 */ /* 0x000fcc0000004100 */
[----:B------:R-:W0:Y:S02]  /*64e0*/  F2I.FTZ.TRUNC.NTZ R5, R5 ;  /* 0x0000000500057305 */ /* 0x000e24000021f100 */
[----:B0-----:R2:W-:Y:S01]  /*64f0*/  STG.E.U16 desc[UR36][R2.64], R5 ;  /* 0x0000000502007986 */ /* 0x0015e2000c101524 */
[----:B------:R-:W-:Y:S05]  /*6500*/  BRA `(.L_x_2672) ;  /* 0x0000000c00287947 */ /* 0x000fea0003800000 */
.L_x_2668:
        /* <DEDUP_REMOVED lines=9> */
.L_x_2676:
[----:B------:R0:W-:Y:S01]  /*65a0*/  STG.E.U16 desc[UR36][R2.64], R5 ;  /* 0x0000000502007986 */ /* 0x0001e2000c101524 */
[----:B------:R-:W-:Y:S05]  /*65b0*/  BRA `(.L_x_2672) ;  /* 0x0000000800fc7947 */ /* 0x000fea0003800000 */
.L_x_2675:
        /* <DEDUP_REMOVED lines=10> */
.L_x_2678:
[----:B------:R0:W-:Y:S01]  /*6660*/  STG.E desc[UR36][R2.64], R5 ;  /* 0x0000000502007986 */ /* 0x0001e2000c101924 */
[----:B------:R-:W-:Y:S05]  /*6670*/  BRA `(.L_x_2672) ;  /* 0x0000000800cc7947 */ /* 0x000fea0003800000 */
.L_x_2677:
[----:B------:R-:W-:-:S05]  /*6680*/  HADD2.F32 R4, -RZ, R5.H0_H0 ;  /* 0x20000005ff047230 */ /* 0x000fca0000004100 */
[----:B------:R-:W-:-:S06]  /*6690*/  FMUL.FTZ R4, R4, 1 ;  /* 0x3f80000004047820 */ /* 0x000fcc0000410000 */
[----:B------:R-:W0:Y:S02]  /*66a0*/  F2F.F64.F32 R4, R4 ;  /* 0x0000000400047310 */ /* 0x000e240000201800 */
[----:B0-----:R0:W-:Y:S01]  /*66b0*/  STG.E.64 desc[UR36][R2.64], R4 ;  /* 0x0000000402007986 */ /* 0x0011e2000c101b24 */
[----:B------:R-:W-:Y:S05]  /*66c0*/  BRA `(.L_x_2672) ;  /* 0x0000000800b87947 */ /* 0x000fea0003800000 */
.L_x_2667:
        /* <DEDUP_REMOVED lines=14> */
.L_x_2682:
        /* <DEDUP_REMOVED lines=18> */
.L_x_2685:
[----:B------:R-:W-:-:S04]  /*68d0*/  SHF.R.U32.HI R5, RZ, 0x18, R5 ;  /* 0x00000018ff057819 */ /* 0x000fc80000011605 */
[----:B------:R-:W-:-:S07]  /*68e0*/  LOP3.LUT R0, R0, 0x80, R5, 0xf8, !PT ;  /* 0x0000008000007812 */ /* 0x000fce00078ef805 */
.L_x_2684:
[----:B------:R-:W-:Y:S05]  /*68f0*/  BSYNC.RECONVERGENT B0 ;  /* 0x0000000000007941 */ /* 0x000fea0003800200 */
.L_x_2683:
[----:B------:R0:W-:Y:S01]  /*6900*/  STG.E.U8 desc[UR36][R2.64], R0 ;  /* 0x0000000002007986 */ /* 0x0001e2000c101124 */
[----:B------:R-:W-:Y:S05]  /*6910*/  BRA `(.L_x_2672) ;  /* 0x0000000800247947 */ /* 0x000fea0003800000 */
.L_x_2681:
        /* <DEDUP_REMOVED lines=18> */
.L_x_2688:
[----:B------:R-:W-:-:S04]  /*6a40*/  SHF.R.U32.HI R5, RZ, 0x18, R5 ;  /* 0x00000018ff057819 */ /* 0x000fc80000011605 */
[----:B------:R-:W-:-:S07]  /*6a50*/  LOP3.LUT R0, R0, 0x80, R5, 0xf8, !PT ;  /* 0x0000008000007812 */ /* 0x000fce00078ef805 */
.L_x_2687:
[----:B------:R-:W-:Y:S05]  /*6a60*/  BSYNC.RECONVERGENT B0 ;  /* 0x0000000000007941 */ /* 0x000fea0003800200 */
.L_x_2686:
[----:B------:R0:W-:Y:S01]  /*6a70*/  STG.E.U8 desc[UR36][R2.64], R0 ;  /* 0x0000000002007986 */ /* 0x0001e2000c101124 */
[----:B------:R-:W-:Y:S05]  /*6a80*/  BRA `(.L_x_2672) ;  /* 0x0000000400c87947 */ /* 0x000fea0003800000 */
.L_x_2680:
        /* <DEDUP_REMOVED lines=22> */
.L_x_2690:
[----:B------:R-:W-:-:S06]  /*6bf0*/  HADD2.F32 R5, -RZ, R5.H0_H0 ;  /* 0x20000005ff057230 */ /* 0x000fcc0000004100 */
[----:B------:R-:W0:Y:S02]  /*6c00*/  F2I.U64.TRUNC R4, R5 ;  /* 0x0000000500047311 */ /* 0x000e24000020d800 */
[----:B0-----:R0:W-:Y:S01]  /*6c10*/  STG.E.64 desc[UR36][R2.64], R4 ;  /* 0x0000000402007986 */ /* 0x0011e2000c101b24 */
[----:B------:R-:W-:Y:S05]  /*6c20*/  BRA `(.L_x_2672) ;  /* 0x0000000400607947 */ /* 0x000fea0003800000 */
.L_x_2689:
[----:B------:R-:W-:-:S06]  /*6c30*/  HADD2.F32 R5, -RZ, R5.H0_H0 ;  /* 0x20000005ff057230 */ /* 0x000fcc0000004100 */
[----:B------:R-:W0:Y:S02]  /*6c40*/  F2I.FTZ.U32.TRUNC.NTZ R5, R5 ;  /* 0x0000000500057305 */ /* 0x000e24000021f000 */
[----:B0-----:R0:W-:Y:S01]  /*6c50*/  STG.E desc[UR36][R2.64], R5 ;  /* 0x0000000502007986 */ /* 0x0011e2000c101924 */
[----:B------:R-:W-:Y:S05]  /*6c60*/  BRA `(.L_x_2672) ;  /* 0x0000000400507947 */ /* 0x000fea0003800000 */
.L_x_2679:
        /* <DEDUP_REMOVED lines=13> */
.L_x_2692:
        /* <DEDUP_REMOVED lines=8> */
.L_x_2691:
[----:B------:R-:W-:-:S09]  /*6dc0*/  UISETP.NE.AND UP0, UPT, UR4, 0xf, UPT ;  /* 0x0000000f0400788c */ /* 0x000fd2000bf05270 */
[----:B------:R-:W-:Y:S05]  /*6dd0*/  BRA.U !UP0, `(.L_x_2693) ;  /* 0x0000000108e87547 */ /* 0x000fea000b800000 */
[----:B------:R-:W-:-:S09]  /*6de0*/  UISETP.NE.AND UP0, UPT, UR4, 0x17, UPT ;  /* 0x000000170400788c */ /* 0x000fd2000bf05270 */
[----:B------:R-:W-:Y:S05]  /*6df0*/  BRA.U !UP0, `(.L_x_2694) ;  /* 0x0000000108907547 */ /* 0x000fea000b800000 */
[----:B------:R-:W-:-:S09]  /*6e00*/  UISETP.NE.AND UP0, UPT, UR4, 0x18, UPT ;  /* 0x000000180400788c */ /* 0x000fd2000bf05270 */
[----:B------:R-:W-:Y:S05]  /*6e10*/  BRA.U !UP0, `(.L_x_2695) ;  /* 0x0000000108447547 */ /* 0x000fea000b800000 */
.L_x_2671:
        /* <DEDUP_REMOVED lines=16> */
.L_x_2696:
[----:B------:R-:W-:Y:S05]  /*6f20*/  BRA `(.L_x_2672) ;  /* 0x0000000000a07947 */ /* 0x000fea0003800000 */
.L_x_2695:
        /* <DEDUP_REMOVED lines=13> */
.L_x_2698:
[----:B------:R-:W-:Y:S05]  /*7000*/  BSYNC.RECONVERGENT B0 ;  /* 0x0000000000007941 */ /* 0x000fea0003800200 */
.L_x_2697:
[----:B------:R-:W-:-:S05]  /*7010*/  LOP3.LUT R5, R0, 0x80, R5, 0xf8, !PT ;  /* 0x0000008000057812 */ /* 0x000fca00078ef805 */
[----:B------:R0:W-:Y:S01]  /*7020*/  STG.E.U8 desc[UR36][R2.64], R5 ;  /* 0x0000000502007986 */ /* 0x0001e2000c101124 */
[----:B------:R-:W-:Y:S05]  /*7030*/  BRA `(.L_x_2672) ;  /* 0x00000000005c7947 */ /* 0x000fea0003800000 */
.L_x_2694:
        /* <DEDUP_REMOVED lines=12> */
.L_x_2700:
[----:B------:R-:W-:Y:S02]  /*7100*/  ISETP.GT.U32.AND P0, PT, R4, 0x7f800000, PT ;  /* 0x7f8000000400780c */ /* 0x000fe40003f04070 */
[----:B------:R-:W-:-:S04]  /*7110*/  MOV R0, 0x7f ;  /* 0x0000007f00007802 */ /* 0x000fc80000000f00 */
[----:B------:R-:W-:-:S07]  /*7120*/  SEL R0, R0, 0x7c, P0 ;  /* 0x0000007c00007807 */ /* 0x000fce0000000000 */
.L_x_2701:
[----:B------:R-:W-:Y:S05]  /*7130*/  BSYNC.RECONVERGENT B0 ;  /* 0x0000000000007941 */ /* 0x000fea0003800200 */
.L_x_2699:
[----:B------:R-:W-:-:S04]  /*7140*/  SHF.R.U32.HI R5, RZ, 0x18, R5 ;  /* 0x00000018ff057819 */ /* 0x000fc80000011605 */
[----:B------:R-:W-:-:S05]  /*7150*/  LOP3.LUT R5, R0, 0x80, R5, 0xf8, !PT ;  /* 0x0000008000057812 */ /* 0x000fca00078ef805 */
[----:B------:R0:W-:Y:S01]  /*7160*/  STG.E.U8 desc[UR36][R2.64], R5 ;  /* 0x0000000502007986 */ /* 0x0001e2000c101124 */
[----:B------:R-:W-:Y:S05]  /*7170*/  BRA `(.L_x_2672) ;  /* 0x00000000000c7947 */ /* 0x000fea0003800000 */
.L_x_2693:
[----:B------:R-:W-:-:S05]  /*7180*/  HADD2.F32 R0, -RZ, R5.H0_H0 ;  /* 0x20000005ff007230 */ /* 0x000fca0000004100 */
[----:B------:R-:W-:-:S05]  /*7190*/  F2FP.BF16.F32.PACK_AB R0, RZ, R0 ;  /* 0x00000000ff00723e */ /* 0x000fca00000010ff */
[----:B------:R0:W-:Y:S02]  /*71a0*/  STG.E.U16 desc[UR36][R2.64], R0 ;  /* 0x0000000002007986 */ /* 0x0001e4000c101524 */
.L_x_2672:
[----:B------:R-:W-:-:S07]  /*71b0*/  VIADD R17, R17, 0x80 ;  /* 0x0000008011117836 */ /* 0x000fce0000000000 */
.L_x_2627:
[----:B------:R-:W-:Y:S05]  /*71c0*/  BSYNC.RECONVERGENT B6 ;  /* 0x0000000000067941 */ /* 0x000fea0003800200 */
.L_x_2626:
[----:B------:R-:W5:Y:S01]  /*71d0*/  LDCU UR4, c[0x0][0x380] ;  /* 0x00007000ff0477ac */ /* 0x000f620008000800 */
[----:B------:R-:W-:Y:S01]  /*71e0*/  BSSY.RECONVERGENT B6, `(.L_x_2702) ;  /* 0x0000386000067945 */ /* 0x000fe20003800200 */
[----:B-----5:R-:W-:-:S13]  /*71f0*/  ISETP.GE.AND P0, PT, R17, UR4, PT ;  /* 0x0000000411007c0c */ /* 0x020fda000bf06270 */
[----:B------:R-:W-:Y:S05]  /*7200*/  @P0 BRA `(.L_x_2703) ;  /* 0x00000038000c0947 */ /* 0x000fea0003800000 */
        /* <DEDUP_REMOVED lines=303> */
.L_x_2704:
        /* <DEDUP_REMOVED lines=19> */
.L_x_2708:
[----:B------:R0:W2:Y:S02]  /*8630*/  LDG.E.U8 R2, desc[UR36][R2.64] ;  /* 0x0000002402027981 */ /* 0x0000a4000c1e1100 */
[----:B0-----:R-:W-:Y:S02]  /*8640*/  PRMT R3, R3, 0x5410, RZ ;  /* 0x0000541003037816 */ /* 0x001fe400000000ff */
[----:B--2---:R-:W-:-:S04]  /*8650*/  I2FP.F32.U32 R0, R2 ;  /* 0x0000000200007245 */ /* 0x004fc80000201000 */
[----:B------:R-:W-:Y:S01]  /*8660*/  F2FP.F16.F32.PACK_AB R0, RZ, R0 ;  /* 0x00000000ff00723e */ /* 0x000fe200000000ff */
[----:B------:R-:W-:Y:S06]  /*8670*/  BRA `(.L_x_2710) ;  /* 0x0000000c00e47947 */ /* 0x000fec0003800000 */
.L_x_2707:
        /* <DEDUP_REMOVED lines=11> */
.L_x_2712:
[----:B------:R0:W2:Y:S02]  /*8730*/  LDG.E R2, desc[UR36][R2.64] ;  /* 0x0000002402027981 */ /* 0x0000a4000c1e1900 */
[----:B0-----:R-:W-:Y:S02]  /*8740*/  PRMT R3, R3, 0x5410, RZ ;  /* 0x0000541003037816 */ /* 0x001fe400000000ff */
[----:B--2---:R-:W-:-:S04]  /*8750*/  I2FP.F32.S32 R0, R2 ;  /* 0x0000000200007245 */ /* 0x004fc80000201400 */
[----:B------:R-:W-:Y:S01]  /*8760*/  F2FP.F16.F32.PACK_AB R0, RZ, R0 ;  /* 0x00000000ff00723e */ /* 0x000fe200000000ff */
[----:B------:R-:W-:Y:S06]  /*8770*/  BRA `(.L_x_2710) ;  /* 0x0000000c00a47947 */ /* 0x000fec0003800000 */
.L_x_2711:
[----:B------:R0:W2:Y:S02]  /*8780*/  LDG.E.U16 R2, desc[UR36][R2.64] ;  /* 0x0000002402027981 */ /* 0x0000a4000c1e1500 */
[----:B0-----:R-:W-:Y:S01]  /*8790*/  PRMT R3, R3, 0x5410, RZ ;  /* 0x0000541003037816 */ /* 0x001fe200000000ff */
[----:B--2---:R-:W0:Y:S02]  /*87a0*/  I2F.S16 R0, R2 ;  /* 0x0000000200007306 */ /* 0x004e240000101400 */
[----:B0-----:R-:W-:Y:S01]  /*87b0*/  F2FP.F16.F32.PACK_AB R0, RZ, R0 ;  /* 0x00000000ff00723e */ /* 0x001fe200000000ff */
[----:B------:R-:W-:Y:S06]  /*87c0*/  BRA `(.L_x_2710) ;  /* 0x0000000c00907947 */ /* 0x000fec0003800000 */
.L_x_2706:
        /* <DEDUP_REMOVED lines=10> */
.L_x_2714:
[----:B------:R0:W2:Y:S02]  /*8870*/  LDG.E.U16 R0, desc[UR36][R2.64] ;  /* 0x0000002402007981 */ /* 0x0000a4000c1e1500 */
[----:B0-----:R-:W-:Y:S01]  /*8880*/  PRMT R3, R3, 0x5410, RZ ;  /* 0x0000541003037816 */ /* 0x001fe200000000ff */
[----:B--2---:R-:W-:-:S05]  /*8890*/  HADD2.F32 R0, -RZ, R0.H0_H0 ;  /* 0x20000000ff007230 */ /* 0x004fca0000004100 */
[----:B------:R-:W-:Y:S01]  /*88a0*/  F2FP.F16.F32.PACK_AB R0, RZ, R0 ;  /* 0x00000000ff00723e */ /* 0x000fe200000000ff */
[----:B------:R-:W-:Y:S06]  /*88b0*/  BRA `(.L_x_2710) ;  /* 0x0000000c00547947 */ /* 0x000fec0003800000 */
.L_x_2713:
        /* <DEDUP_REMOVED lines=10> */
.L_x_2716:
[----:B------:R-:W2:Y:S02]  /*8960*/  LDG.E R2, desc[UR36][R2.64] ;  /* 0x0000002402027981 */ /* 0x000ea4000c1e1900 */
[----:B--2---:R-:W-:Y:S02]  /*8970*/  PRMT R0, R2, 0x7610, R0 ;  /* 0x0000761002007816 */ /* 0x004fe40000000000 */
[----:B------:R-:W-:Y:S01]  /*8980*/  PRMT R3, R3, 0x7610, R2 ;  /* 0x0000761003037816 */ /* 0x000fe20000000002 */
[----:B------:R-:W-:Y:S06]  /*8990*/  BRA `(.L_x_2710) ;  /* 0x0000000c001c7947 */ /* 0x000fec0003800000 */
.L_x_2715:
        /* <DEDUP_REMOVED lines=9> */
.L_x_2705:
        /* <DEDUP_REMOVED lines=14> */
.L_x_2719:
        /* <DEDUP_REMOVED lines=13> */
.L_x_2718:
        /* <DEDUP_REMOVED lines=8> */
[----:B0-----:R-:W-:Y:S01]  /*8c60*/  PRMT R3, R3, 0x5410, RZ ;  /* 0x0000541003037816 */ /* 0x001fe200000000ff */
        /* <DEDUP_REMOVED lines=16> */
[----:B------:R-:W-:Y:S01]  /*8d70*/  F2FP.F16.F32.PACK_AB R0, RZ, R0 ;  /* 0x00000000ff00723e */ /* 0x000fe200000000ff */
[----:B------:R-:W-:Y:S06]  /*8d80*/  BRA `(.L_x_2710) ;  /* 0x0000000800207947 */ /* 0x000fec0003800000 */
.L_x_2721:
[----:B------:R0:W2:Y:S02]  /*8d90*/  LDG.E.U8 R2, desc[UR36][R2.64] ;  /* 0x0000002402027981 */ /* 0x0000a4000c1e1100 */
[----:B0-----:R-:W-:Y:S01]  /*8da0*/  PRMT R3, R3, 0x5410, RZ ;  /* 0x0000541003037816 */ /* 0x001fe200000000ff */
        /* <DEDUP_REMOVED lines=12> */
.L_x_2720:
[----:B------:R0:W2:Y:S02]  /*8e70*/  LDG.E.U16 R0, desc[UR36][R2.64] ;  /* 0x0000002402007981 */ /* 0x0000a4000c1e1500 */
[----:B0-----:R-:W-:Y:S01]  /*8e80*/  PRMT R3, R3, 0x5410, RZ ;  /* 0x0000541003037816 */ /* 0x001fe200000000ff */
[----:B--2---:R-:W-:-:S05]  /*8e90*/  IMAD.U32 R0, R0, 0x10000, RZ ;  /* 0x0001000000007824 */ /* 0x004fca00078e00ff */
[----:B------:R-:W-:Y:S01]  /*8ea0*/  F2FP.F16.F32.PACK_AB R0, RZ, R0 ;  /* 0x00000000ff00723e */ /* 0x000fe200000000ff */
[----:B------:R-:W-:Y:S06]  /*8eb0*/  BRA `(.L_x_2710) ;  /* 0x0000000400d47947 */ /* 0x000fec0003800000 */
.L_x_2717:
        /* <DEDUP_REMOVED lines=13> */
.L_x_2724:
        /* <DEDUP_REMOVED lines=21> */
.L_x_2728:
[----:B------:R-:W-:Y:S05]  /*90e0*/  BSYNC.RECONVERGENT B1 ;  /* 0x0000000000017941 */ /* 0x000fea0003800200 */
.L_x_2727:
[----:B------:R-:W-:Y:S02]  /*90f0*/  SHF.L.U32 R0, R0, 0x14, RZ ;  /* 0x0000001400007819 */ /* 0x000fe400000006ff */
[----:B------:R-:W-:-:S04]  /*9100*/  LEA R2, R2, 0x3b800000, 0x17 ;  /* 0x3b80000002027811 */ /* 0x000fc800078eb8ff */
[----:B------:R-:W-:-:S07]  /*9110*/  LOP3.LUT R0, R2, R0, R7, 0xfe, !PT ;  /* 0x0000000002007212 */ /* 0x000fce00078efe07 */
.L_x_2726:
[----:B------:R-:W-:Y:S05]  /*9120*/  BSYNC.RECONVERGENT B0 ;  /* 0x0000000000007941 */ /* 0x000fea0003800200 */
.L_x_2725:
[----:B------:R-:W-:Y:S02]  /*9130*/  F2FP.F16.F32.PACK_AB R0, RZ, R0 ;  /* 0x00000000ff00723e */ /* 0x000fe400000000ff */
[----:B------:R-:W-:Y:S01]  /*9140*/  PRMT R3, R3, 0x5410, RZ ;  /* 0x0000541003037816 */ /* 0x000fe200000000ff */
[----:B------:R-:W-:Y:S06]  /*9150*/  BRA `(.L_x_2710) ;  /* 0x00000004002c7947 */ /* 0x000fec0003800000 */
.L_x_2723:
        /* <DEDUP_REMOVED lines=21> */
.L_x_2732:
[----:B------:R-:W-:Y:S05]  /*92b0*/  BSYNC.RECONVERGENT B1 ;  /* 0x0000000000017941 */ /* 0x000fea0003800200 */
.L_x_2731:
[----:B------:R-:W-:Y:S01]  /*92c0*/  IMAD.SHL.U32 R0, R0, 0x200000, RZ ;  /* 0x0020000000007824 */ /* 0x000fe200078e00ff */
[----:B------:R-:W-:-:S04]  /*92d0*/  LEA R2, R2, 0x37800000, 0x17 ;  /* 0x3780000002027811 */ /* 0x000fc800078eb8ff */
[----:B------:R-:W-:-:S07]  /*92e0*/  LOP3.LUT R0, R2, R0, R7, 0xfe, !PT ;  /* 0x0000000002007212 */ /* 0x000fce00078efe07 */
.L_x_2730:
[----:B------:R-:W-:Y:S05]  /*92f0*/  BSYNC.RECONVERGENT B0 ;  /* 0x0000000000007941 */ /* 0x000fea0003800200 */
.L_x_2729:
[----:B------:R-:W-:Y:S02]  /*9300*/  F2FP.F16.F32.PACK_AB R0, RZ, R0 ;  /* 0x00000000ff00723e */ /* 0x000fe400000000ff */
[----:B------:R-:W-:Y:S01]  /*9310*/  PRMT R3, R3, 0x5410, RZ ;  /* 0x0000541003037816 */ /* 0x000fe200000000ff */
[----:B------:R-:W-:Y:S06]  /*9320*/  BRA `(.L_x_2710) ;  /* 0x0000000000b87947 */ /* 0x000fec0003800000 */
.L_x_2722:
        /* <DEDUP_REMOVED lines=14> */
.L_x_2736:
[----:B------:R-:W-:Y:S05]  /*9410*/  BSYNC.RECONVERGENT B0 ;  /* 0x0000000000007941 */ /* 0x000fea0003800200 */
.L_x_2735:
[----:B------:R-:W-:Y:S02]  /*9420*/  PRMT R3, R3, 0x5410, RZ ;  /* 0x0000541003037816 */ /* 0x000fe400000000ff */
[----:B------:R-:W-:Y:S01]  /*9430*/  F2FP.F16.F32.PACK_AB R0, RZ, R0 ;  /* 0x00000000ff00723e */ /* 0x000fe200000000ff */
[----:B------:R-:W-:Y:S06]  /*9440*/  BRA `(.L_x_2710) ;  /* 0x0000000000707947 */ /* 0x000fec0003800000 */
.L_x_2709:
        /* <DEDUP_REMOVED lines=16> */
.L_x_2737:
[----:B------:R-:W-:Y:S02]  /*9550*/  PRMT R0, RZ, 0x7610, R0 ;  /* 0x00007610ff007816 */ /* 0x000fe40000000000 */
[----:B------:R-:W-:Y:S01]  /*9560*/  PRMT R3, R3, 0x5410, RZ ;  /* 0x0000541003037816 */ /* 0x000fe200000000ff */
[----:B------:R-:W-:Y:S06]  /*9570*/  BRA `(.L_x_2710) ;  /* 0x0000000000247947 */ /* 0x000fec0003800000 */
.L_x_2734:
[----:B------:R-:W2:Y:S02]  /*9580*/  LDG.E.64 R2, desc[UR36][R2.64] ;  /* 0x0000002402027981 */ /* 0x000ea4000c1e1b00 */
[----:B--2---:R0:W1:Y:S02]  /*9590*/  I2F.U64 R0, R2 ;  /* 0x0000000200007312 */ /* 0x0040640000301000 */
[----:B0-----:R-:W-:Y:S02]  /*95a0*/  PRMT R3, R3, 0x5410, RZ ;  /* 0x0000541003037816 */ /* 0x001fe400000000ff */
[----:B-1----:R-:W-:Y:S01]  /*95b0*/  F2FP.F16.F32.PACK_AB R0, RZ, R0 ;  /* 0x00000000ff00723e */ /* 0x002fe200000000ff */
[----:B------:R-:W-:Y:S06]  /*95c0*/  BRA `(.L_x_2710) ;  /* 0x0000000000107947 */ /* 0x000fec0003800000 */
.L_x_2733:
[----:B------:R0:W2:Y:S02]  /*95d0*/  LDG.E R2, desc[UR36][R2.64] ;  /* 0x0000002402027981 */ /* 0x0000a4000c1e1900 */
[----:B0-----:R-:W-:Y:S02]  /*95e0*/  PRMT R3, R3, 0x5410, RZ ;  /* 0x0000541003037816 */ /* 0x001fe400000000ff */
[----:B--2---:R-:W-:-:S04]  /*95f0*/  I2FP.F32.U32 R0, R2 ;  /* 0x0000000200007245 */ /* 0x004fc80000201000 */
[----:B------:R-:W-:-:S07]  /*9600*/  F2FP.F16.F32.PACK_AB R0, RZ, R0 ;  /* 0x00000000ff00723e */ /* 0x000fce00000000ff */
.L_x_2710:
        /* <DEDUP_REMOVED lines=11> */
[----:B------:R-:W-:Y:S01]  /*96c0*/  MOV R5, 0x42fc0000 ;  /* 0x42fc000000057802 */ /* 0x000fe20000000f00 */
        /* <DEDUP_REMOVED lines=18> */
[----:B------:R-:W-:Y:S01]  /*97f0*/  FMUL.FTZ R4, R4, 1.4426950216293334961 ;  /* 0x3fb8aa3b04047820 */ /* 0x000fe20000410000 */
[----:B------:R-:W-:-:S05]  /*9800*/  IMAD.SHL.U32 R5, R5, 0x800000, RZ ;  /* 0x0080000005057824 */ /* 0x000fca00078e00ff */
        /* <DEDUP_REMOVED lines=19> */
.L_x_2741:
[----:B------:R-:W-:Y:S01]  /*9940*/  FMUL.RZ R4, R3, 0.15915493667125701904 ;  /* 0x3e22f98303047820 */ /* 0x000fe2000040c000 */
[----:B------:R-:W-:Y:S01]  /*9950*/  FMUL.FTZ R2, |R0|, -1.4426950216293334961 ;  /* 0xbfb8aa3b00027820 */ /* 0x000fe20000410200 */
[----:B------:R-:W-:Y:S02]  /*9960*/  HFMA2 R5, -RZ, RZ, 1.875, 0 ;  /* 0x3f800000ff057431 */ /* 0x000fe400000001ff */
[----:B------:R-:W0:Y:S08]  /*9970*/  MUFU.SIN R3, R4 ;  /* 0x0000000400037308 */ /* 0x000e300000000400 */
[----:B------:R-:W1:Y:S01]  /*9980*/  MUFU.COS R6, R4 ;  /* 0x0000000400067308 */ /* 0x000e620000000000 */
[----:B------:R-:W-:-:S07]  /*9990*/  LOP3.LUT R0, R5, 0x80000000, R0, 0xb8, !PT ;  /* 0x8000000005007812 */ /* 0x000fce00078eb800 */
[----:B------:R-:W2:Y:S01]  /*99a0*/  MUFU.EX2 R2, R2 ;  /* 0x0000000200027308 */ /* 0x000ea20000000800 */
[----:B0-----:R-:W-:-:S04]  /*99b0*/  FMUL.FTZ R3, R3, 4 ;  /* 0x4080000003037820 */ /* 0x001fc80000410000 */
[----:B-1----:R-:W-:-:S04]  /*99c0*/  FMUL.FTZ R3, R6, R3 ;  /* 0x0000000306037220 */ /* 0x002fc80000410000 */
[----:B--2---:R-:W-:-:S04]  /*99d0*/  FMUL.FTZ R3, R2, R3 ;  /* 0x0000000302037220 */ /* 0x004fc80000410000 */
[----:B------:R-:W-:Y:S01]  /*99e0*/  FMUL.FTZ R5, R2, R3 ;  /* 0x0000000302057220 */ /* 0x000fe20000410000 */
[----:B------:R-:W-:Y:S06]  /*99f0*/  BRA `(.L_x_2742) ;  /* 0x00000000003c7947 */ /* 0x000fec0003800000 */
.L_x_2740:
[----:B------:R-:W-:-:S04]  /*9a00*/  FADD.FTZ R0, R3, -R3 ;  /* 0x8000000303007221 */ /* 0x000fc80000010000 */
[----:B------:R-:W-:Y:S01]  /*9a10*/  IMAD.MOV.U32 R5, RZ, RZ, R0 ;  /* 0x000000ffff057224 */ /* 0x000fe200078e0000 */
[----:B------:R-:W-:Y:S06]  /*9a20*/  BRA `(.L_x_2742) ;  /* 0x0000000000307947 */ /* 0x000fec0003800000 */
.L_x_2739:
        /* <DEDUP_REMOVED lines=12> */
.L_x_2742:
[----:B------:R-:W-:Y:S05]  /*9af0*/  BSYNC.RECONVERGENT B0 ;  /* 0x0000000000007941 */ /* 0x000fea0003800200 */
.L_x_2738:
        /* <DEDUP_REMOVED lines=19> */
.L_x_2746:
[----:B------:R-:W-:-:S06]  /*9c30*/  HADD2.F32 R5, -RZ, R5.H0_H0 ;  /* 0x20000005ff057230 */ /* 0x000fcc0000004100 */
[----:B------:R-:W0:Y:S02]  /*9c40*/  F2I.S64.TRUNC R4, R5 ;  /* 0x0000000500047311 */ /* 0x000e24000020d900 */
[----:B0-----:R0:W-:Y:S01]  /*9c50*/  STG.E.U8 desc[UR36][R2.64], R4 ;  /* 0x0000000402007986 */ /* 0x0011e2000c101124 */
[----:B------:R-:W-:Y:S05]  /*9c60*/  BRA `(.L_x_2748) ;  /* 0x0000000c00707947 */ /* 0x000fea0003800000 */
.L_x_2745:
        /* <DEDUP_REMOVED lines=10> */
.L_x_2750:
[----:B------:R-:W-:-:S06]  /*9d10*/  HADD2.F32 R5, -RZ, R5.H0_H0 ;  /* 0x20000005ff057230 */ /* 0x000fcc0000004100 */
[----:B------:R-:W0:Y:S02]  /*9d20*/  F2I.FTZ.TRUNC.NTZ R5, R5 ;  /* 0x0000000500057305 */ /* 0x000e24000021f100 */
[----:B0-----:R0:W-:Y:S01]  /*9d30*/  STG.E desc[UR36][R2.64], R5 ;  /* 0x0000000502007986 */ /* 0x0011e2000c101924 */
[----:B------:R-:W-:Y:S05]  /*9d40*/  BRA `(.L_x_2748) ;  /* 0x0000000c00387947 */ /* 0x000fea0003800000 */
.L_x_2749:
[----:B------:R-:W-:-:S06]  /*9d50*/  HADD2.F32 R5, -RZ, R5.H0_H0 ;  /* 0x20000005ff057230 */ /* 0x000fcc0000004100 */
[----:B------:R-:W0:Y:S02]  /*9d60*/  F2I.FTZ.TRUNC.NTZ R5, R5 ;  /* 0x0000000500057305 */ /* 0x000e24000021f100 */
[----:B0-----:R0:W-:Y:S01]  /*9d70*/  STG.E.U16 desc[UR36][R2.64], R5 ;  /* 0x0000000502007986 */ /* 0x0011e2000c101524 */
[----:B------:R-:W-:Y:S05]  /*9d80*/  BRA `(.L_x_2748) ;  /* 0x0000000c00287947 */ /* 0x000fea0003800000 */
.L_x_2744:
        /* <DEDUP_REMOVED lines=9> */
.L_x_2752:
[----:B------:R0:W-:Y:S01]  /*9e20*/  STG.E.U16 desc[UR36][R2.64], R5 ;  /* 0x0000000502007986 */ /* 0x0001e2000c101524 */
[----:B------:R-:W-:Y:S05]  /*9e30*/  BRA `(.L_x_2748) ;  /* 0x0000000800fc7947 */ /* 0x000fea0003800000 */
.L_x_2751:
        /* <DEDUP_REMOVED lines=10> */
.L_x_2754:
[----:B------:R0:W-:Y:S01]  /*9ee0*/  STG.E desc[UR36][R2.64], R5 ;  /* 0x0000000502007986 */ /* 0x0001e2000c101924 */
[----:B------:R-:W-:Y:S05]  /*9ef0*/  BRA `(.L_x_2748) ;  /* 0x0000000800cc7947 */ /* 0x000fea0003800000 */
.L_x_2753:
[----:B------:R-:W-:-:S05]  /*9f00*/  HADD2.F32 R4, -RZ, R5.H0_H0 ;  /* 0x20000005ff047230 */ /* 0x000fca0000004100 */
[----:B------:R-:W-:-:S06]  /*9f10*/  FMUL.FTZ R4, R4, 1 ;  /* 0x3f80000004047820 */ /* 0x000fcc0000410000 */
[----:B------:R-:W0:Y:S02]  /*9f20*/  F2F.F64.F32 R4, R4 ;  /* 0x0000000400047310 */ /* 0x000e240000201800 */
[----:B0-----:R0:W-:Y:S01]  /*9f30*/  STG.E.64 desc[UR36][R2.64], R4 ;  /* 0x0000000402007986 */ /* 0x0011e2000c101b24 */
[----:B------:R-:W-:Y:S05]  /*9f40*/  BRA `(.L_x_2748) ;  /* 0x0000000800b87947 */ /* 0x000fea0003800000 */
.L_x_2743:
        /* <DEDUP_REMOVED lines=14> */
.L_x_2758:
        /* <DEDUP_REMOVED lines=18> */
.L_x_2761:
[----:B------:R-:W-:-:S04]  /*a150*/  SHF.R.U32.HI R5, RZ, 0x18, R5 ;  /* 0x00000018ff057819 */ /* 0x000fc80000011605 */
[----:B------:R-:W-:-:S07]  /*a160*/  LOP3.LUT R0, R0, 0x80, R5, 0xf8, !PT ;  /* 0x0000008000007812 */ /* 0x000fce00078ef805 */
.L_x_2760:
[----:B------:R-:W-:Y:S05]  /*a170*/  BSYNC.RECONVERGENT B0 ;  /* 0x0000000000007941 */ /* 0x000fea0003800200 */
.L_x_2759:
[----:B------:R0:W-:Y:S01]  /*a180*/  STG.E.U8 desc[UR36][R2.64], R0 ;  /* 0x0000000002007986 */ /* 0x0001e2000c101124 */
[----:B------:R-:W-:Y:S05]  /*a190*/  BRA `(.L_x_2748) ;  /* 0x0000000800247947 */ /* 0x000fea0003800000 */
.L_x_2757:
        /* <DEDUP_REMOVED lines=18> */
.L_x_2764:
[----:B------:R-:W-:-:S04]  /*a2c0*/  SHF.R.U32.HI R5, RZ, 0x18, R5 ;  /* 0x00000018ff057819 */ /* 0x000fc80000011605 */
[----:B------:R-:W-:-:S07]  /*a2d0*/  LOP3.LUT R0, R0, 0x80, R5, 0xf8, !PT ;  /* 0x0000008000007812 */ /* 0x000fce00078ef805 */
.L_x_2763:
[----:B------:R-:W-:Y:S05]  /*a2e0*/  BSYNC.RECONVERGENT B0 ;  /* 0x0000000000007941 */ /* 0x000fea0003800200 */
.L_x_2762:
[----:B------:R0:W-:Y:S01]  /*a2f0*/  STG.E.U8 desc[UR36][R2.64], R0 ;  /* 0x0000000002007986 */ /* 0x0001e2000c101124 */
[----:B------:R-:W-:Y:S05]  /*a300*/  BRA `(.L_x_2748) ;  /* 0x0000000400c87947 */ /* 0x000fea0003800000 */
.L_x_2756:
        /* <DEDUP_REMOVED lines=22> */
.L_x_2766:
[----:B------:R-:W-:-:S06]  /*a470*/  HADD2.F32 R5, -RZ, R5.H0_H0 ;  /* 0x20000005ff057230 */ /* 0x000fcc0000004100 */
[----:B------:R-:W0:Y:S02]  /*a480*/  F2I.U64.TRUNC R4, R5 ;  /* 0x0000000500047311 */ /* 0x000e24000020d800 */
[----:B0-----:R0:W-:Y:S01]  /*a490*/  STG.E.64 desc[UR36][R2.64], R4 ;  /* 0x0000000402007986 */ /* 0x0011e2000c101b24 */
[----:B------:R-:W-:Y:S05]  /*a4a0*/  BRA `(.L_x_2748) ;  /* 0x0000000400607947 */ /* 0x000fea0003800000 */
.L_x_2765:
[----:B------:R-:W-:-:S06]  /*a4b0*/  HADD2.F32 R5, -RZ, R5.H0_H0 ;  /* 0x20000005ff057230 */ /* 0x000fcc0000004100 */
[----:B------:R-:W0:Y:S02]  /*a4c0*/  F2I.FTZ.U32.TRUNC.NTZ R5, R5 ;  /* 0x0000000500057305 */ /* 0x000e24000021f000 */
[----:B0-----:R0:W-:Y:S01]  /*a4d0*/  STG.E desc[UR36][R2.64], R5 ;  /* 0x0000000502007986 */ /* 0x0011e2000c101924 */
[----:B------:R-:W-:Y:S05]  /*a4e0*/  BRA `(.L_x_2748) ;  /* 0x0000000400507947 */ /* 0x000fea0003800000 */
.L_x_2755:
        /* <DEDUP_REMOVED lines=13> */
.L_x_2768:
        /* <DEDUP_REMOVED lines=8> */
.L_x_2767:
[----:B------:R-:W-:-:S09]  /*a640*/  UISETP.NE.AND UP0, UPT, UR4, 0xf, UPT ;  /* 0x0000000f0400788c */ /* 0x000fd2000bf05270 */
[----:B------:R-:W-:Y:S05]  /*a650*/  BRA.U !UP0, `(.L_x_2769) ;  /* 0x0000000108e87547 */ /* 0x000fea000b800000 */
[----:B------:R-:W-:-:S09]  /*a660*/  UISETP.NE.AND UP0, UPT, UR4, 0x17, UPT ;  /* 0x000000170400788c */ /* 0x000fd2000bf05270 */
[----:B------:R-:W-:Y:S05]  /*a670*/  BRA.U !UP0, `(.L_x_2770) ;  /* 0x0000000108907547 */ /* 0x000fea000b800000 */
[----:B------:R-:W-:-:S09]  /*a680*/  UISETP.NE.AND UP0, UPT, UR4, 0x18, UPT ;  /* 0x000000180400788c */ /* 0x000fd2000bf05270 */
[----:B------:R-:W-:Y:S05]  /*a690*/  BRA.U !UP0, `(.L_x_2771) ;  /* 0x0000000108447547 */ /* 0x000fea000b800000 */
.L_x_2747:
        /* <DEDUP_REMOVED lines=16> */
.L_x_2772:
[----:B------:R-:W-:Y:S05]  /*a7a0*/  BRA `(.L_x_2748) ;  /* 0x0000000000a07947 */ /* 0x000fea0003800000 */
.L_x_2771:
        /* <DEDUP_REMOVED lines=13> */
.L_x_2774:
[----:B------:R-:W-:Y:S05]  /*a880*/  BSYNC.RECONVERGENT B0 ;  /* 0x0000000000007941 */ /* 0x000fea0003800200 */
.L_x_2773:
[----:B------:R-:W-:-:S05]  /*a890*/  LOP3.LUT R5, R0, 0x80, R5, 0xf8, !PT ;  /* 0x0000008000057812 */ /* 0x000fca00078ef805 */
[----:B------:R3:W-:Y:S01]  /*a8a0*/  STG.E.U8 desc[UR36][R2.64], R5 ;  /* 0x0000000502007986 */ /* 0x0007e2000c101124 */
[----:B------:R-:W-:Y:S05]  /*a8b0*/  BRA `(.L_x_2748) ;  /* 0x00000000005c7947 */ /* 0x000fea0003800000 */
.L_x_2770:
        /* <DEDUP_REMOVED lines=12> */
.L_x_2776:
[----:B------:R-:W-:Y:S01]  /*a980*/  HFMA2 R0, -RZ, RZ, 0, 7.569789886474609375e-06 ;  /* 0x0000007fff007431 */ /* 0x000fe200000001ff */
[----:B------:R-:W-:-:S04]  /*a990*/  ISETP.GT.U32.AND P0, PT, R4, 0x7f800000, PT ;  /* 0x7f8000000400780c */ /* 0x000fc80003f04070 */
[----:B------:R-:W-:-:S09]  /*a9a0*/  SEL R0, R0, 0x7c, P0 ;  /* 0x0000007c00007807 */ /* 0x000fd20000000000 */
.L_x_2777:
[----:B------:R-:W-:Y:S05]  /*a9b0*/  BSYNC.RECONVERGENT B0 ;  /* 0x0000000000007941 */ /* 0x000fea0003800200 */
.L_x_2775:
[----:B------:R-:W-:-:S04]  /*a9c0*/  SHF.R.U32.HI R5, RZ, 0x18, R5 ;  /* 0x00000018ff057819 */ /* 0x000fc80000011605 */
[----:B------:R-:W-:-:S05]  /*a9d0*/  LOP3.LUT R5, R0, 0x80, R5, 0xf8, !PT ;  /* 0x0000008000057812 */ /* 0x000fca00078ef805 */
[----:B------:R2:W-:Y:S01]  /*a9e0*/  STG.E.U8 desc[UR36][R2.64], R5 ;  /* 0x0000000502007986 */ /* 0x0005e2000c101124 */
[----:B------:R-:W-:Y:S05]  /*a9f0*/  BRA `(.L_x_2748) ;  /* 0x00000000000c7947 */ /* 0x000fea0003800000 */
.L_x_2769:
[----:B------:R-:W-:-:S05]  /*aa00*/  HADD2.F32 R0, -RZ, R5.H0_H0 ;  /* 0x20000005ff007230 */ /* 0x000fca0000004100 */
[----:B------:R-:W-:-:S05]  /*aa10*/  F2FP.BF16.F32.PACK_AB R0, RZ, R0 ;  /* 0x00000000ff00723e */ /* 0x000fca00000010ff */
[----:B------:R4:W-:Y:S02]  /*aa20*/  STG.E.U16 desc[UR36][R2.64], R0 ;  /* 0x0000000002007986 */ /* 0x0009e4000c101524 */
.L_x_2748:
[----:B------:R-:W-:-:S07]  /*aa30*/  VIADD R17, R17, 0x80 ;  /* 0x0000008011117836 */ /* 0x000fce0000000000 */
.L_x_2703:
[----:B------:R-:W-:Y:S05]  /*aa40*/  BSYNC.RECONVERGENT B6 ;  /* 0x0000000000067941 */ /* 0x000fea0003800200 */
.L_x_2702:
[----:B------:R-:W5:Y:S02]  /*aa50*/  LDCU UR4, c[0x0][0x380] ;  /* 0x00007000ff0477ac */ /* 0x000f640008000800 */
[----:B-----5:R-:W-:-:S13]  /*aa60*/  ISETP.GE.AND P0, PT, R17, UR4, PT ;  /* 0x0000000411007c0c */ /* 0x020fda000bf06270 */
[----:B------:R-:W-:Y:S05]  /*aa70*/  @P0 EXIT ;  /* 0x000000000000094d */ /* 0x000fea0003800000 */
[----:B------:R-:W5:Y:S01]  /*aa80*/  LDCU UR4, c[0x0][0x388] ;  /* 0x00007100ff0477ac */ /* 0x000f620008000800 */
[----:B0---4-:R-:W-:Y:S01]  /*aa90*/  MOV R0, RZ ;  /* 0x000000ff00007202 */ /* 0x011fe20000000f00 */
[----:B------:R-:W-:Y:S01]  /*aaa0*/  IMAD.MOV.U32 R16, RZ, RZ, RZ ;  /* 0x000000ffff107224 */ /* 0x000fe200078e00ff */
[----:B-----5:R-:W-:-:S09]  /*aab0*/  UISETP.NE.AND UP0, UPT, UR4, URZ, UPT ;  /* 0x000000ff0400728c */ /* 0x020fd2000bf05270 */
[----:B------:R-:W-:Y:S05]  /*aac0*/  BRA.U !UP0, `(.L_x_2778) ;  /* 0x0000001108a87547 */ /* 0x000fea000b800000 */
[----:B------:R-:W1:Y:S01]  /*aad0*/  LDCU.64 UR4, c[0x0][0x390] ;  /* 0x00007200ff0477ac */ /* 0x000e620008000a00 */
[----:B------:R-:W-:Y:S01]  /*aae0*/  HFMA2 R16, -RZ, RZ, 0, 0 ;  /* 0x00000000ff107431 */ /* 0x000fe200000001ff */
[----:B------:R-:W0:Y:S01]  /*aaf0*/  LDCU UR6, c[0x0][0x38c] ;  /* 0x00007180ff0677ac */ /* 0x000e220008000800 */
[----:B------:R-:W4:Y:S01]  /*ab00*/  LDCU.64 UR8, c[0x0][0x4b8] ;  /* 0x00009700ff0877ac */ /* 0x000f220008000a00 */
[----:B------:R-:W-:Y:S02]  /*ab10*/  UISETP.NE.AND UP0, UPT, UR40, URZ, UPT ;  /* 0x000000ff2800728c */ /* 0x000fe4000bf05270 */
[----:B-123--:R-:W-:-:S05]  /*ab20*/  IMAD.HI.U32 R2, R17, UR4, R16 ;  /* 0x0000000411027c27 */ /* 0x00efca000f8e0010 */
[----:B------:R-:W-:-:S05]  /*ab30*/  SHF.R.U32.HI R3, RZ, UR5, R2 ;  /* 0x00000005ff037c19 */ /* 0x000fca0008011602 */
[----:B------:R-:W-:-:S04]  /*ab40*/  IMAD.MOV R0, RZ, RZ, -R3 ;  /* 0x000000ffff007224 */ /* 0x000fc800078e0a03 */
[----:B0-----:R-:W-:-:S04]  /*ab50*/  IMAD R0, R0, UR6, R17 ;  /* 0x0000000600007c24 */ /* 0x001fc8000f8e0211 */
[C---:B----4-:R-:W-:Y:S02]  /*ab60*/  IMAD R16, R0.reuse, UR8, RZ ;  /* 0x0000000800107c24 */ /* 0x050fe4000f8e02ff */
        /* <DEDUP_REMOVED lines=288> */
.L_x_2778:
[----:B------:R-:W1:Y:S01]  /*bd70*/  LDCU.128 UR8, c[0x0][0x580] ;  /* 0x0000b000ff0877ac */ /* 0x000e620008000c00 */
[----:B------:R-:W-:-:S04]  /*bd80*/  UPRMT UR4, UR41, 0x9910, URZ ;  /* 0x0000991029047896 */ /* 0x000fc800080000ff */
[----:B------:R-:W-:Y:S01]  /*bd90*/  UISETP.GT.AND UP0, UPT, UR4, 0x9, UPT ;  /* 0x000000090400788c */ /* 0x000fe2000bf04270 */
[----:B-123--:R-:W-:Y:S02]  /*bda0*/  IADD3 R2, P1, PT, R0, UR10, RZ ;  /* 0x0000000a00027c10 */ /* 0x00efe4000ff3e0ff */
[----:B------:R-:W-:-:S03]  /*bdb0*/  IADD3 R16, P0, PT, R16, UR8, RZ ;  /* 0x0000000810107c10 */ /* 0x000fc6000ff1e0ff */
        /* <DEDUP_REMOVED lines=16> */
.L_x_2782:
[----:B------:R0:W2:Y:S02]  /*bec0*/  LDG.E.U8 R2, desc[UR36][R2.64] ;  /* 0x0000002402027981 */ /* 0x0000a4000c1e1100 */
[----:B0-----:R-:W-:Y:S02]  /*bed0*/  PRMT R3, R3, 0x5410, RZ ;  /* 0x0000541003037816 */ /* 0x001fe400000000ff */
[----:B--2---:R-:W-:-:S04]  /*bee0*/  I2FP.F32.U32 R0, R2 ;  /* 0x0000000200007245 */ /* 0x004fc80000201000 */
[----:B------:R-:W-:Y:S01]  /*bef0*/  F2FP.F16.F32.PACK_AB R0, RZ, R0 ;  /* 0x00000000ff00723e */ /* 0x000fe200000000ff */
[----:B------:R-:W-:Y:S06]  /*bf00*/  BRA `(.L_x_2784) ;  /* 0x0000000c00e47947 */ /* 0x000fec0003800000 */
.L_x_2781:
        /* <DEDUP_REMOVED lines=11> */
.L_x_2786:
[----:B------:R0:W2:Y:S02]  /*bfc0*/  LDG.E R2, desc[UR36][R2.64] ;  /* 0x0000002402027981 */ /* 0x0000a4000c1e1900 */
[----:B0-----:R-:W-:Y:S02]  /*bfd0*/  PRMT R3, R3, 0x5410, RZ ;  /* 0x0000541003037816 */ /* 0x001fe400000000ff */
[----:B--2---:R-:W-:-:S04]  /*bfe0*/  I2FP.F32.S32 R0, R2 ;  /* 0x0000000200007245 */ /* 0x004fc80000201400 */
[----:B------:R-:W-:Y:S01]  /*bff0*/  F2FP.F16.F32.PACK_AB R0, RZ, R0 ;  /* 0x00000000ff00723e */ /* 0x000fe200000000ff */
[----:B------:R-:W-:Y:S06]  /*c000*/  BRA `(.L_x_2784) ;  /* 0x0000000c00a47947 */ /* 0x000fec0003800000 */
.L_x_2785:
[----:B------:R0:W2:Y:S02]  /*c010*/  LDG.E.U16 R2, desc[UR36][R2.64] ;  /* 0x0000002402027981 */ /* 0x0000a4000c1e1500 */
[----:B0-----:R-:W-:Y:S01]  /*c020*/  PRMT R3, R3, 0x5410, RZ ;  /* 0x0000541003037816 */ /* 0x001fe200000000ff */
[----:B--2---:R-:W0:Y:S02]  /*c030*/  I2F.S16 R0, R2 ;  /* 0x0000000200007306 */ /* 0x004e240000101400 */
[----:B0-----:R-:W-:Y:S01]  /*c040*/  F2FP.F16.F32.PACK_AB R0, RZ, R0 ;  /* 0x00000000ff00723e */ /* 0x001fe200000000ff */
[----:B------:R-:W-:Y:S06]  /*c050*/  BRA `(.L_x_2784) ;  /* 0x0000000c00907947 */ /* 0x000fec0003800000 */
.L_x_2780:
        /* <DEDUP_REMOVED lines=10> */
.L_x_2788:
[----:B------:R0:W2:Y:S02]  /*c100*/  LDG.E.U16 R0, desc[UR36][R2.64] ;  /* 0x0000002402007981 */ /* 0x0000a4000c1e1500 */
[----:B0-----:R-:W-:Y:S01]  /*c110*/  PRMT R3, R3, 0x5410, RZ ;  /* 0x0000541003037816 */ /* 0x001fe200000000ff */
[----:B--2---:R-:W-:-:S05]  /*c120*/  HADD2.F32 R0, -RZ, R0.H0_H0 ;  /* 0x20000000ff007230 */ /* 0x004fca0000004100 */
[----:B------:R-:W-:Y:S01]  /*c130*/  F2FP.F16.F32.PACK_AB R0, RZ, R0 ;  /* 0x00000000ff00723e */ /* 0x000fe200000000ff */
[----:B------:R-:W-:Y:S06]  /*c140*/  BRA `(.L_x_2784) ;  /* 0x0000000c00547947 */ /* 0x000fec0003800000 */
.L_x_2787:
        /* <DEDUP_REMOVED lines=10> */
.L_x_2790:
[----:B------:R-:W2:Y:S02]  /*c1f0*/  LDG.E R2, desc[UR36][R2.64] ;  /* 0x0000002402027981 */ /* 0x000ea4000c1e1900 */
[----:B--2---:R-:W-:Y:S02]  /*c200*/  PRMT R0, R2, 0x7610, R0 ;  /* 0x0000761002007816 */ /* 0x004fe40000000000 */
[----:B------:R-:W-:Y:S01]  /*c210*/  PRMT R3, R3, 0x7610, R2 ;  /* 0x0000761003037816 */ /* 0x000fe20000000002 */
[----:B------:R-:W-:Y:S06]  /*c220*/  BRA `(.L_x_2784) ;  /* 0x0000000c001c7947 */ /* 0x000fec0003800000 */
.L_x_2789:
        /* <DEDUP_REMOVED lines=9> */
.L_x_2779:
        /* <DEDUP_REMOVED lines=14> */
.L_x_2793:
        /* <DEDUP_REMOVED lines=13> */
.L_x_2792:
        /* <DEDUP_REMOVED lines=27> */
.L_x_2795:
        /* <DEDUP_REMOVED lines=14> */
.L_x_2794:
[----:B------:R0:W2:Y:S02]  /*c700*/  LDG.E.U16 R0, desc[UR36][R2.64] ;  /* 0x0000002402007981 */ /* 0x0000a4000c1e1500 */
[----:B0-----:R-:W-:Y:S01]  /*c710*/  PRMT R3, R3, 0x5410, RZ ;  /* 0x0000541003037816 */ /* 0x001fe200000000ff */
[----:B--2---:R-:W-:-:S05]  /*c720*/  IMAD.U32 R0, R0, 0x10000, RZ ;  /* 0x0001000000007824 */ /* 0x004fca00078e00ff */
[----:B------:R-:W-:Y:S01]  /*c730*/  F2FP.F16.F32.PACK_AB R0, RZ, R0 ;  /* 0x00000000ff00723e */ /* 0x000fe200000000ff */
[----:B------:R-:W-:Y:S06]  /*c740*/  BRA `(.L_x_2784) ;  /* 0x0000000400d47947 */ /* 0x000fec0003800000 */
.L_x_2791:
        /* <DEDUP_REMOVED lines=13> */
.L_x_2798:
        /* <DEDUP_REMOVED lines=21> */
.L_x_2802:
[----:B------:R-:W-:Y:S05]  /*c970*/  BSYNC.RECONVERGENT B1 ;  /* 0x0000000000017941 */ /* 0x000fea0003800200 */
.L_x_2801:
[----:B------:R-:W-:Y:S02]  /*c980*/  SHF.L.U32 R0, R0, 0x14, RZ ;  /* 0x0000001400007819 */ /* 0x000fe400000006ff */
[----:B------:R-:W-:-:S04]  /*c990*/  LEA R2, R2, 0x3b800000, 0x17 ;  /* 0x3b80000002027811 */ /* 0x000fc800078eb8ff */
[----:B------:R-:W-:-:S07]  /*c9a0*/  LOP3.LUT R0, R2, R0, R7, 0xfe, !PT ;  /* 0x0000000002007212 */ /* 0x000fce00078efe07 */
.L_x_2800:
[----:B------:R-:W-:Y:S05]  /*c9b0*/  BSYNC.RECONVERGENT B0 ;  /* 0x0000000000007941 */ /* 0x000fea0003800200 */
.L_x_2799:
[----:B------:R-:W-:Y:S02]  /*c9c0*/  F2FP.F16.F32.PACK_AB R0, RZ, R0 ;  /* 0x00000000ff00723e */ /* 0x000fe400000000ff */
[----:B------:R-:W-:Y:S01]  /*c9d0*/  PRMT R3, R3, 0x5410, RZ ;  /* 0x0000541003037816 */ /* 0x000fe200000000ff */
[----:B------:R-:W-:Y:S06]  /*c9e0*/  BRA `(.L_x_2784) ;  /* 0x00000004002c7947 */ /* 0x000fec0003800000 */
.L_x_2797:
        /* <DEDUP_REMOVED lines=21> */
.L_x_2806:
[----:B------:R-:W-:Y:S05]  /*cb40*/  BSYNC.RECONVERGENT B1 ;  /* 0x0000000000017941 */ /* 0x000fea0003800200 */
.L_x_2805:
[----:B------:R-:W-:Y:S01]  /*cb50*/  IMAD.SHL.U32 R0, R0, 0x200000, RZ ;  /* 0x0020000000007824 */ /* 0x000fe200078e00ff */
[----:B------:R-:W-:-:S04]  /*cb60*/  LEA R2, R2, 0x37800000, 0x17 ;  /* 0x3780000002027811 */ /* 0x000fc800078eb8ff */
[----:B------:R-:W-:-:S07]  /*cb70*/  LOP3.LUT R0, R2, R0, R7, 0xfe, !PT ;  /* 0x0000000002007212 */ /* 0x000fce00078efe07 */
.L_x_2804:
[----:B------:R-:W-:Y:S05]  /*cb80*/  BSYNC.RECONVERGENT B0 ;  /* 0x0000000000007941 */ /* 0x000fea0003800200 */
.L_x_2803:
[----:B------:R-:W-:Y:S02]  /*cb90*/  F2FP.F16.F32.PACK_AB R0, RZ, R0 ;  /* 0x00000000ff00723e */ /* 0x000fe400000000ff */
[----:B------:R-:W-:Y:S01]  /*cba0*/  PRMT R3, R3, 0x5410, RZ ;  /* 0x0000541003037816 */ /* 0x000fe200000000ff */
[----:B------:R-:W-:Y:S06]  /*cbb0*/  BRA `(.L_x_2784) ;  /* 0x0000000000b87947 */ /* 0x000fec0003800000 */
.L_x_2796:
        /* <DEDUP_REMOVED lines=12> */
[----:B------:R-:W-:Y:S01]  /*cc80*/  @!P0 IMAD.MOV.U32 R0, RZ, RZ, 0x7f800001 ;  /* 0x7f800001ff008424 */ /* 0x000fe200078e00ff */
[----:B------:R-:W-:-:S07]  /*cc90*/  @P0 SHF.L.U32 R0, R2, 0x17, RZ ;  /* 0x0000001702000819 */ /* 0x000fce00000006ff */
.L_x_2810:
[----:B------:R-:W-:Y:S05]  /*cca0*/  BSYNC.RECONVERGENT B0 ;  /* 0x0000000000007941 */ /* 0x000fea0003800200 */
.L_x_2809:
[----:B------:R-:W-:Y:S02]  /*ccb0*/  PRMT R3, R3, 0x5410, RZ ;  /* 0x0000541003037816 */ /* 0x000fe400000000ff */
[----:B------:R-:W-:Y:S01]  /*ccc0*/  F2FP.F16.F32.PACK_AB R0, RZ, R0 ;  /* 0x00000000ff00723e */ /* 0x000fe200000000ff */
[----:B------:R-:W-:Y:S06]  /*ccd0*/  BRA `(.L_x_2784) ;  /* 0x0000000000707947 */ /* 0x000fec0003800000 */
.L_x_2783:
        /* <DEDUP_REMOVED lines=16> */
.L_x_2811:
[----:B------:R-:W-:Y:S02]  /*cde0*/  PRMT R0, RZ, 0x7610, R0 ;  /* 0x00007610ff007816 */ /* 0x000fe40000000000 */
[----:B------:R-:W-:Y:S01]  /*cdf0*/  PRMT R3, R3, 0x5410, RZ ;  /* 0x0000541003037816 */ /* 0x000fe200000000ff */
[----:B------:R-:W-:Y:S06]  /*ce00*/  BRA `(.L_x_2784) ;  /* 0x0000000000247947 */ /* 0x000fec0003800000 */
.L_x_2808:
[----:B------:R-:W2:Y:S02]  /*ce10*/  LDG.E.64 R2, desc[UR36][R2.64] ;  /* 0x0000002402027981 */ /* 0x000ea4000c1e1b00 */
[----:B--2---:R0:W1:Y:S02]  /*ce20*/  I2F.U64 R0, R2 ;  /* 0x0000000200007312 */ /* 0x0040640000301000 */
[----:B0-----:R-:W-:Y:S02]  /*ce30*/  PRMT R3, R3, 0x5410, RZ ;  /* 0x0000541003037816 */ /* 0x001fe400000000ff */
[----:B-1----:R-:W-:Y:S01]  /*ce40*/  F2FP.F16.F32.PACK_AB R0, RZ, R0 ;  /* 0x00000000ff00723e */ /* 0x002fe200000000ff */
[----:B------:R-:W-:Y:S06]  /*ce50*/  BRA `(.L_x_2784) ;  /* 0x0000000000107947 */ /* 0x000fec0003800000 */
.L_x_2807:
[----:B------:R0:W2:Y:S02]  /*ce60*/  LDG.E R2, desc[UR36][R2.64] ;  /* 0x0000002402027981 */ /* 0x0000a4000c1e1900 */
[----:B0-----:R-:W-:Y:S02]  /*ce70*/  PRMT R3, R3, 0x5410, RZ ;  /* 0x0000541003037816 */ /* 0x001fe400000000ff */
[----:B--2---:R-:W-:-:S04]  /*ce80*/  I2FP.F32.U32 R0, R2 ;  /* 0x0000000200007245 */ /* 0x004fc80000201000 */
[----:B------:R-:W-:-:S07]  /*ce90*/  F2FP.F16.F32.PACK_AB R0, RZ, R0 ;  /* 0x00000000ff00723e */ /* 0x000fce00000000ff */
.L_x_2784:
        /* <DEDUP_REMOVED lines=13> */
[----:B------:R-:W-:Y:S02]  /*cf70*/  HFMA2 R7, -RZ, RZ, 0.389892578125, 0.0002090930938720703125 ;  /* 0x363d0adaff077431 */ /* 0x000fe400000001ff */
[----:B------:R-:W-:Y:S01]  /*cf80*/  FMUL.FTZ R6, R0, R0 ;  /* 0x0000000000067220 */ /* 0x000fe20000410000 */
[----:B------:R-:W0:Y:S03]  /*cf90*/  FRND.TRUNC R2, R2 ;  /* 0x0000000200027307 */ /* 0x000e26000020d000 */
[----:B------:R-:W-:-:S05]  /*cfa0*/  FFMA.FTZ R7, R6, R7, 0.00019836159481201320887 ;  /* 0x394fff4906077423 */ /* 0x000fca0000010007 */
[----:B------:R-:W1:Y:S01]  /*cfb0*/  MUFU.COS R3, R10 ;  /* 0x0000000a00037308 */ /* 0x000e620000000000 */
[----:B------:R-:W-:Y:S01]  /*cfc0*/  FFMA.FTZ R9, R6, R7, 0.0083333496004343032837 ;  /* 0x3c08889a06097423 */ /* 0x000fe20000010007 */
[----:B0-----:R-:W-:-:S03]  /*cfd0*/  FSETP.GT.FTZ.AND P0, PT, |R2|, 126, PT ;  /* 0x42fc00000200780b */ /* 0x001fc60003f14200 */
[----:B------:R-:W-:Y:S01]  /*cfe0*/  FFMA.FTZ R9, R6, R9, 0.16666667163372039795 ;  /* 0x3e2aaaab06097423 */ /* 0x000fe20000010009 */
[----:B------:R-:W-:-:S03]  /*cff0*/  LOP3.LUT R5, R5, 0x80000000, R2, 0xb8, !PT ;  /* 0x8000000005057812 */ /* 0x000fc600078eb802 */
[----:B------:R-:W-:Y:S01]  /*d000*/  FMUL.FTZ R9, R6, R9 ;  /* 0x0000000906097220 */ /* 0x000fe20000410000 */
        /* <DEDUP_REMOVED lines=28> */
.L_x_2815:
        /* <DEDUP_REMOVED lines=12> */
.L_x_2814:
[----:B------:R-:W-:-:S05]  /*d290*/  FADD.FTZ R0, R3, -R3 ;  /* 0x8000000303007221 */ /* 0x000fca0000010000 */
[----:B------:R-:W-:Y:S01]  /*d2a0*/  MOV R5, R0 ;  /* 0x0000000000057202 */ /* 0x000fe20000000f00 */
[----:B------:R-:W-:Y:S06]  /*d2b0*/  BRA `(.L_x_2816) ;  /* 0x0000000000307947 */ /* 0x000fec0003800000 */
.L_x_2813:
        /* <DEDUP_REMOVED lines=12> */
.L_x_2816:
[----:B------:R-:W-:Y:S05]  /*d380*/  BSYNC.RECONVERGENT B0 ;  /* 0x0000000000007941 */ /* 0x000fea0003800200 */
.L_x_2812:
[----:B------:R-:W-:Y:S01]  /*d390*/  UPRMT UR4, UR42, 0x9910, URZ ;  /* 0x000099102a047896 */ /* 0x000fe200080000ff */
[----:B------:R-:W-:-:S03]  /*d3a0*/  F2FP.F16.F32.PACK_AB R3, R5, R0 ;  /* 0x000000000503723e */ /* 0x000fc600000000ff */
        /* <DEDUP_REMOVED lines=14> */
.L_x_2820:
[----:B------:R-:W-:-:S06]  /*d490*/  HADD2.F32 R3, -RZ, R3.H0_H0 ;  /* 0x20000003ff037230 */ /* 0x000fcc0000004100 */
[----:B------:R-:W0:Y:S02]  /*d4a0*/  F2I.S64.TRUNC R2, R3 ;  /* 0x0000000300027311 */ /* 0x000e24000020d900 */
[----:B0-----:R-:W-:Y:S01]  /*d4b0*/  STG.E.U8 desc[UR36][R16.64], R2 ;  /* 0x0000000210007986 */ /* 0x001fe2000c101124 */
[----:B------:R-:W-:Y:S05]  /*d4c0*/  EXIT ;  /* 0x000000000000794d */ /* 0x000fea0003800000 */
.L_x_2819:
        /* <DEDUP_REMOVED lines=10> */
.L_x_2823:
[----:B------:R-:W-:-:S06]  /*d570*/  HADD2.F32 R3, -RZ, R3.H0_H0 ;  /* 0x20000003ff037230 */ /* 0x000fcc0000004100 */
[----:B------:R-:W0:Y:S02]  /*d580*/  F2I.FTZ.TRUNC.NTZ R3, R3 ;  /* 0x0000000300037305 */ /* 0x000e24000021f100 */
[----:B0-----:R-:W-:Y:S01]  /*d590*/  STG.E desc[UR36][R16.64], R3 ;  /* 0x0000000310007986 */ /* 0x001fe2000c101924 */
[----:B------:R-:W-:Y:S05]  /*d5a0*/  EXIT ;  /* 0x000000000000794d */ /* 0x000fea0003800000 */
.L_x_2822:
[----:B------:R-:W-:-:S06]  /*d5b0*/  HADD2.F32 R3, -RZ, R3.H0_H0 ;  /* 0x20000003ff037230 */ /* 0x000fcc0000004100 */
[----:B------:R-:W0:Y:S02]  /*d5c0*/  F2I.FTZ.TRUNC.NTZ R3, R3 ;  /* 0x0000000300037305 */ /* 0x000e24000021f100 */
[----:B0-----:R-:W-:Y:S01]  /*d5d0*/  STG.E.U16 desc[UR36][R16.64], R3 ;  /* 0x0000000310007986 */ /* 0x001fe2000c101524 */
[----:B------:R-:W-:Y:S05]  /*d5e0*/  EXIT ;  /* 0x000000000000794d */ /* 0x000fea0003800000 */
.L_x_2818:
        /* <DEDUP_REMOVED lines=9> */
.L_x_2825:
[----:B------:R-:W-:Y:S01]  /*d680*/  STG.E.U16 desc[UR36][R16.64], R3 ;  /* 0x0000000310007986 */ /* 0x000fe2000c101524 */
[----:B------:R-:W-:Y:S05]  /*d690*/  EXIT ;  /* 0x000000000000794d */ /* 0x000fea0003800000 */
.L_x_2824:
        /* <DEDUP_REMOVED lines=8> */
[----:B------:R-:W-:Y:S01]  /*d720*/  STG.E.64 desc[UR36][R16.64], R2 ;  /* 0x0000000210007986 */ /* 0x000fe2000c101b24 */
[----:B------:R-:W-:Y:S05]  /*d730*/  EXIT ;  /* 0x000000000000794d */ /* 0x000fea0003800000 */
.L_x_2827:
[----:B------:R-:W-:Y:S01]  /*d740*/  STG.E desc[UR36][R16.64], R3 ;  /* 0x0000000310007986 */ /* 0x000fe2000c101924 */
[----:B------:R-:W-:Y:S05]  /*d750*/  EXIT ;  /* 0x000000000000794d */ /* 0x000fea0003800000 */
.L_x_2826:
[----:B------:R-:W-:-:S05]  /*d760*/  HADD2.F32 R2, -RZ, R3.H0_H0 ;  /* 0x20000003ff027230 */ /* 0x000fca0000004100 */
[----:B------:R-:W-:-:S06]  /*d770*/  FMUL.FTZ R2, R2, 1 ;  /* 0x3f80000002027820 */ /* 0x000fcc0000410000 */
[----:B------:R-:W0:Y:S02]  /*d780*/  F2F.F64.F32 R2, R2 ;  /* 0x0000000200027310 */ /* 0x000e240000201800 */
[----:B0-----:R-:W-:Y:S01]  /*d790*/  STG.E.64 desc[UR36][R16.64], R2 ;  /* 0x0000000210007986 */ /* 0x001fe2000c101b24 */
[----:B------:R-:W-:Y:S05]  /*d7a0*/  EXIT ;  /* 0x000000000000794d */ /* 0x000fea0003800000 */
.L_x_2817:
        /* <DEDUP_REMOVED lines=14> */
.L_x_2831:
        /* <DEDUP_REMOVED lines=17> */
.L_x_2834:
[----:B------:R-:W-:-:S04]  /*d9a0*/  SHF.R.U32.HI R3, RZ, 0x18, R3 ;  /* 0x00000018ff037819 */ /* 0x000fc80000011603 */
[----:B------:R-:W-:-:S04]  /*d9b0*/  LOP3.LUT R0, R0, 0x80, R3, 0xf8, !PT ;  /* 0x0000008000007812 */ /* 0x000fc800078ef803 */
[----:B------:R-:W-:-:S07]  /*d9c0*/  PRMT R8, R0, 0x7610, R8 ;  /* 0x0000761000087816 */ /* 0x000fce0000000008 */
.L_x_2833:
[----:B------:R-:W-:Y:S05]  /*d9d0*/  BSYNC.RECONVERGENT B0 ;  /* 0x0000000000007941 */ /* 0x000fea0003800200 */
.L_x_2832:
[----:B------:R-:W-:Y:S01]  /*d9e0*/  STG.E.U8 desc[UR36][R16.64], R8 ;  /* 0x0000000810007986 */ /* 0x000fe2000c101124 */
[----:B------:R-:W-:Y:S05]  /*d9f0*/  EXIT ;  /* 0x000000000000794d */ /* 0x000fea0003800000 */
.L_x_2830:
        /* <DEDUP_REMOVED lines=17> */
.L_x_2837:
[----:B------:R-:W-:-:S04]  /*db10*/  SHF.R.U32.HI R3, RZ, 0x18, R3 ;  /* 0x00000018ff037819 */ /* 0x000fc80000011603 */
[----:B------:R-:W-:-:S04]  /*db20*/  LOP3.LUT R0, R0, 0x80, R3, 0xf8, !PT ;  /* 0x0000008000007812 */ /* 0x000fc800078ef803 */
[----:B------:R-:W-:-:S07]  /*db30*/  PRMT R8, R0, 0x7610, R8 ;  /* 0x0000761000087816 */ /* 0x000fce0000000008 */
.L_x_2836:
[----:B------:R-:W-:Y:S05]  /*db40*/  BSYNC.RECONVERGENT B0 ;  /* 0x0000000000007941 */ /* 0x000fea0003800200 */
.L_x_2835:
[----:B------:R-:W-:Y:S01]  /*db50*/  STG.E.U8 desc[UR36][R16.64], R8 ;  /* 0x0000000810007986 */ /* 0x000fe2000c101124 */
[----:B------:R-:W-:Y:S05]  /*db60*/  EXIT ;  /* 0x000000000000794d */ /* 0x000fea0003800000 */
.L_x_2829:
        /* <DEDUP_REMOVED lines=22> */
.L_x_2839:
[----:B------:R-:W-:-:S06]  /*dcd0*/  HADD2.F32 R3, -RZ, R3.H0_H0 ;  /* 0x20000003ff037230 */ /* 0x000fcc0000004100 */
[----:B------:R-:W0:Y:S02]  /*dce0*/  F2I.U64.TRUNC R2, R3 ;  /* 0x0000000300027311 */ /* 0x000e24000020d800 */
[----:B0-----:R-:W-:Y:S01]  /*dcf0*/  STG.E.64 desc[UR36][R16.64], R2 ;  /* 0x0000000210007986 */ /* 0x001fe2000c101b24 */
[----:B------:R-:W-:Y:S05]  /*dd00*/  EXIT ;  /* 0x000000000000794d */ /* 0x000fea0003800000 */
.L_x_2838:
[----:B------:R-:W-:-:S06]  /*dd10*/  HADD2.F32 R3, -RZ, R3.H0_H0 ;  /* 0x20000003ff037230 */ /* 0x000fcc0000004100 */
[----:B------:R-:W0:Y:S02]  /*dd20*/  F2I.FTZ.U32.TRUNC.NTZ R3, R3 ;  /* 0x0000000300037305 */ /* 0x000e24000021f000 */
[----:B0-----:R-:W-:Y:S01]  /*dd30*/  STG.E desc[UR36][R16.64], R3 ;  /* 0x0000000310007986 */ /* 0x001fe2000c101924 */
[----:B------:R-:W-:Y:S05]  /*dd40*/  EXIT ;  /* 0x000000000000794d */ /* 0x000fea0003800000 */
.L_x_2828:
        /* <DEDUP_REMOVED lines=11> */
[----:B------:R-:W-:Y:S01]  /*de00*/  STG.E.U8 desc[UR36][R16.64], R3 ;  /* 0x0000000310007986 */ /* 0x000fe2000c101124 */
[----:B------:R-:W-:Y:S05]  /*de10*/  EXIT ;  /* 0x000000000000794d */ /* 0x000fea0003800000 */
.L_x_2841:
[--C-:B------:R-:W-:Y:S02]  /*de20*/  HADD2.F32 R6, -RZ, R3.reuse.H1_H1 ;  /* 0x30000003ff067230 */ /* 0x100fe40000004100 */
[----:B------:R-:W-:-:S03]  /*de30*/  HADD2.F32 R0, -RZ, R3.H0_H0 ;  /* 0x20000003ff007230 */ /* 0x000fc60000004100 */
[----:B------:R-:W-:Y:S02]  /*de40*/  FMUL.FTZ R6, R6, 1 ;  /* 0x3f80000006067820 */ /* 0x000fe40000410000 */
[----:B------:R-:W-:-:S04]  /*de50*/  FMUL.FTZ R0, R0, 1 ;  /* 0x3f80000000007820 */ /* 0x000fc80000410000 */
[----:B------:R-:W-:Y:S08]  /*de60*/  F2F.F64.F32 R4, R0 ;  /* 0x0000000000047310 */ /* 0x000ff00000201800 */
[----:B------:R-:W0:Y:S02]  /*de70*/  F2F.F64.F32 R6, R6 ;  /* 0x0000000600067310 */ /* 0x000e240000201800 */
[----:B0-----:R-:W-:Y:S01]  /*de80*/  STG.E.128 desc[UR36][R16.64], R4 ;  /* 0x0000000410007986 */ /* 0x001fe2000c101d24 */
[----:B------:R-:W-:Y:S05]  /*de90*/  EXIT ;  /* 0x000000000000794d */ /* 0x000fea0003800000 */
.L_x_2840:
[----:B------:R-:W-:-:S09]  /*dea0*/  UISETP.NE.AND UP0, UPT, UR4, 0xf, UPT ;  /* 0x0000000f0400788c */ /* 0x000fd2000bf05270 */
[----:B------:R-:W-:Y:S05]  /*deb0*/  BRA.U !UP0, `(.L_x_2842) ;  /* 0x0000000108e87547 */ /* 0x000fea000b800000 */
[----:B------:R-:W-:-:S09]  /*dec0*/  UISETP.NE.AND UP0, UPT, UR4, 0x17, UPT ;  /* 0x000000170400788c */ /* 0x000fd2000bf05270 */
[----:B------:R-:W-:Y:S05]  /*ded0*/  BRA.U !UP0, `(.L_x_2843) ;  /* 0x0000000108907547 */ /* 0x000fea000b800000 */
[----:B------:R-:W-:-:S09]  /*dee0*/  UISETP.NE.AND UP0, UPT, UR4, 0x18, UPT ;  /* 0x000000180400788c */ /* 0x000fd2000bf05270 */
[----:B------:R-:W-:Y:S05]  /*def0*/  BRA.U !UP0, `(.L_x_2844) ;  /* 0x0000000108447547 */ /* 0x000fea000b800000 */
.L_x_2821:
        /* <DEDUP_REMOVED lines=16> */
.L_x_2845:
[----:B------:R-:W-:Y:S05]  /*e000*/  EXIT ;  /* 0x000000000000794d */ /* 0x000fea0003800000 */
.L_x_2844:
        /* <DEDUP_REMOVED lines=13> */
.L_x_2847:
[----:B------:R-:W-:Y:S05]  /*e0e0*/  BSYNC.RECONVERGENT B0 ;  /* 0x0000000000007941 */ /* 0x000fea0003800200 */
.L_x_2846:
[----:B------:R-:W-:-:S05]  /*e0f0*/  LOP3.LUT R3, R0, 0x80, R3, 0xf8, !PT ;  /* 0x0000008000037812 */ /* 0x000fca00078ef803 */
[----:B------:R-:W-:Y:S01]  /*e100*/  STG.E.U8 desc[UR36][R16.64], R3 ;  /* 0x0000000310007986 */ /* 0x000fe2000c101124 */
[----:B------:R-:W-:Y:S05]  /*e110*/  EXIT ;  /* 0x000000000000794d */ /* 0x000fea0003800000 */
.L_x_2843:
        /* <DEDUP_REMOVED lines=12> */
.L_x_2849:
[----:B------:R-:W-:Y:S01]  /*e1e0*/  HFMA2 R0, -RZ, RZ, 0, 7.569789886474609375e-06 ;  /* 0x0000007fff007431 */ /* 0x000fe200000001ff */
[----:B------:R-:W-:-:S04]  /*e1f0*/  ISETP.GT.U32.AND P0, PT, R2, 0x7f800000, PT ;  /* 0x7f8000000200780c */ /* 0x000fc80003f04070 */
[----:B------:R-:W-:-:S09]  /*e200*/  SEL R0, R0, 0x7c, P0 ;  /* 0x0000007c00007807 */ /* 0x000fd20000000000 */
.L_x_2850:
[----:B------:R-:W-:Y:S05]  /*e210*/  BSYNC.RECONVERGENT B0 ;  /* 0x0000000000007941 */ /* 0x000fea0003800200 */
.L_x_2848:
[----:B------:R-:W-:-:S04]  /*e220*/  SHF.R.U32.HI R3, RZ, 0x18, R3 ;  /* 0x00000018ff037819 */ /* 0x000fc80000011603 */
[----:B------:R-:W-:-:S05]  /*e230*/  LOP3.LUT R3, R0, 0x80, R3, 0xf8, !PT ;  /* 0x0000008000037812 */ /* 0x000fca00078ef803 */
[----:B------:R-:W-:Y:S01]  /*e240*/  STG.E.U8 desc[UR36][R16.64], R3 ;  /* 0x0000000310007986 */ /* 0x000fe2000c101124 */
[----:B------:R-:W-:Y:S05]  /*e250*/  EXIT ;  /* 0x000000000000794d */ /* 0x000fea0003800000 */
.L_x_2842:
[----:B------:R-:W-:-:S05]  /*e260*/  HADD2.F32 R0, -RZ, R3.H0_H0 ;  /* 0x20000003ff007230 */ /* 0x000fca0000004100 */
[----:B------:R-:W-:-:S05]  /*e270*/  F2FP.BF16.F32.PACK_AB R0, RZ, R0 ;  /* 0x00000000ff00723e */ /* 0x000fca00000010ff */
[----:B------:R-:W-:Y:S01]  /*e280*/  STG.E.U16 desc[UR36][R16.64], R0 ;  /* 0x0000000010007986 */ /* 0x000fe2000c101524 */
[----:B------:R-:W-:Y:S05]  /*e290*/  EXIT ;  /* 0x000000000000794d */ /* 0x000fea0003800000 */
.L_x_2851:
        /* <DEDUP_REMOVED lines=14> */
.L_x_7039:


//--------------------- .text._ZN2at6native27unrolled_elementwise_kernelIZZZNS0_16tanh_kernel_cudaERNS_18TensorIteratorBaseEENKUlvE_clEvENKUlvE1_clEvEUlN3c107complexINS6_4HalfEEEE_St5arrayIPcLm2EELi4E23TrivialOffsetCalculatorILi1EjESF_NS0_6memory12LoadWithCastILi1EEENSG_13StoreWithCastILi1EEEEEviT_T0_T2_T3_T4_T5_ --------------------------
	.section	.text._ZN2at6native27unrolled_elementwise_kernelIZZZNS0_16tanh_kernel_cudaERNS_18TensorIteratorBaseEENKUlvE_clEvENKUlvE1_clEvEUlN3c107complexINS6_4HalfEEEE_St5arrayIPcLm2EELi4E23TrivialOffsetCalculatorILi1EjESF_NS0_6memory12LoadWithCastILi1EEENSG_13StoreWithCastILi1EEEEEviT_T0_T2_T3_T4_T5_,"ax",@progbits
	.align	128
        .global         _ZN2at6native27unrolled_elementwise_kernelIZZZNS0_16tanh_kernel_cudaERNS_18TensorIteratorBaseEENKUlvE_clEvENKUlvE1_clEvEUlN3c107complexINS6_4HalfEEEE_St5arrayIPcLm2EELi4E23TrivialOffsetCalculatorILi1EjESF_NS0_6memory12LoadWithCastILi1EEENSG_13StoreWithCastILi1EEEEEviT_T0_T2_T3_T4_T5_
        .type           _ZN2at6native27unrolled_elementwise_kernelIZZZNS0_16tanh_kernel_cudaERNS_18TensorIteratorBaseEENKUlvE_clEvENKUlvE1_clEvEUlN3c107complexINS6_4HalfEEEE_St5arrayIPcLm2EELi4E23TrivialOffsetCalculatorILi1EjESF_NS0_6memory12LoadWithCastILi1EEENSG_13StoreWithCastILi1EEEEEviT_T0_T2_T3_T4_T5_,@function
        .size           _ZN2at6native27unrolled_elementwise_kernelIZZZNS0_16tanh_kernel_cudaERNS_18TensorIteratorBaseEENKUlvE_clEvENKUlvE1_clEvEUlN3c107complexINS6_4HalfEEEE_St5arrayIPcLm2EELi4E23TrivialOffsetCalculatorILi1EjESF_NS0_6memory12LoadWithCastILi1EEENSG_13StoreWithCastILi1EEEEEviT_T0_T2_T3_T4_T5_,(.L_x_7040 - _ZN2at6native27unrolled_elementwise_kernelIZZZNS0_16tanh_kernel_cudaERNS_18TensorIteratorBaseEENKUlvE_clEvENKUlvE1_clEvEUlN3c107complexINS6_4HalfEEEE_St5arrayIPcLm2EELi4E23TrivialOffsetCalculatorILi1EjESF_NS0_6memory12LoadWithCastILi1EEENSG_13StoreWithCastILi1EEEEEviT_T0_T2_T3_T4_T5_)
        .other          _ZN2at6native27unrolled_elementwise_kernelIZZZNS0_16tanh_kernel_cudaERNS_18TensorIteratorBaseEENKUlvE_clEvENKUlvE1_clEvEUlN3c107complexINS6_4HalfEEEE_St5arrayIPcLm2EELi4E23TrivialOffsetCalculatorILi1EjESF_NS0_6memory12LoadWithCastILi1EEENSG_13StoreWithCastILi1EEEEEviT_T0_T2_T3_T4_T5_,@"STO_CUDA_ENTRY STV_DEFAULT"
_ZN2at6native27unrolled_elementwise_kernelIZZZNS0_16tanh_kernel_cudaERNS_18TensorIteratorBaseEENKUlvE_clEvENKUlvE1_clEvEUlN3c107complexINS6_4HalfEEEE_St5arrayIPcLm2EELi4E23TrivialOffsetCalculatorILi1EjESF_NS0_6memory12LoadWithCastILi1EEENSG_13StoreWithCastILi1EEEEEviT_T0_T2_T3_T4_T5_:
.text._ZN2at6native27unrolled_elementwise_kernelIZZZNS0_16tanh_kernel_cudaERNS_18TensorIteratorBaseEENKUlvE_clEvENKUlvE1_clEvEUlN3c107complexINS6_4HalfEEEE_St5arrayIPcLm2EELi4E23TrivialOffsetCalculatorILi1EjESF_NS0_6memory12LoadWithCastILi1EEENSG_13StoreWithCastILi1EEEEEviT_T0_T2_T3_T4_T5_:
[----:B------:R-:W0:Y:S01]  /*0000*/  LDC R1, c[0x0][0x37c] ;  /* 0x0000df00ff017b82 */ /* 0x000e220000000800 */
[----:B------:R-:W1:Y:S07]  /*0010*/  S2R R16, SR_CTAID.X ;  /* 0x0000000000107919 */ /* 0x000e6e0000002500 */
[----:B------:R-:W1:Y:S01]  /*0020*/  LDC R3, c[0x0][0x380] ;  /* 0x0000e000ff037b82 */ /* 0x000e620000000800 */
[----:B------:R-:W2:Y:S01]  /*0030*/  LDCU.64 UR36, c[0x0][0x358] ;  /* 0x00006b00ff2477ac */ /* 0x000ea20008000a00 */
[----:B------:R-:W-:Y:S01]  /*0040*/  BSSY.RECONVERGENT B6, `(.L_x_2852) ;  /* 0x000011e000067945 */ /* 0x000fe20003800200 */
[----:B------:R-:W3:Y:S01]  /*0050*/  S2R R17, SR_TID.X ;  /* 0x0000000000117919 */ /* 0x000ee20000002100 */
[----:B------:R-:W-:Y:S01]  /*0060*/  PRMT R22, R22, 0x5410, RZ ;  /* 0x0000541016167816 */ /* 0x000fe200000000ff */
[----:B------:R-:W4:Y:S01]  /*0070*/  LDCU.U8 UR38, c[0x0][0x39c] ;  /* 0x00007380ff2677ac */ /* 0x000f220008000000 */
[----:B------:R-:W-:Y:S01]  /*0080*/  PRMT R23, RZ, 0x7610, R23 ;  /* 0x00007610ff177816 */ /* 0x000fe20000000017 */
        /* <DEDUP_REMOVED lines=21> */
[----:B------:R-:W2:Y:S01]  /*01e0*/  LDG.E.S8 R2, desc[UR36][R2.64] ;  /* 0x0000002402027981 */ /* 0x000ea2000c1e1300 */
[----:B------:R-:W-:Y:S01]  /*01f0*/  PRMT R22, R22, 0x5410, RZ ;  /* 0x0000541016167816 */ /* 0x000fe200000000ff */
[----:B--2---:R-:W0:Y:S02]  /*0200*/  I2F.S16 R23, R2 ;  /* 0x0000000200177306 */ /* 0x004e240000101400 */
[----:B0-----:R-:W-:Y:S01]  /*0210*/  F2FP.F16.F32.PACK_AB R23, RZ, R23 ;  /* 0x00000017ff17723e */ /* 0x001fe200000000ff */
[----:B------:R-:W-:Y:S06]  /*0220*/  BRA `(.L_x_2859) ;  /* 0x0000000c00f87947 */ /* 0x000fec0003800000 */
.L_x_2857:
[----:B------:R-:W2:Y:S01]  /*0230*/  LDG.E.U8 R2, desc[UR36][R2.64] ;  /* 0x0000002402027981 */ /* 0x000ea2000c1e1100 */
[----:B------:R-:W-:Y:S02]  /*0240*/  PRMT R22, R22, 0x5410, RZ ;  /* 0x0000541016167816 */ /* 0x000fe400000000ff */
[----:B--2---:R-:W-:-:S04]  /*0250*/  I2FP.F32.U32 R23, R2 ;  /* 0x0000000200177245 */ /* 0x004fc80000201000 */
[----:B------:R-:W-:Y:S01]  /*0260*/  F2FP.F16.F32.PACK_AB R23, RZ, R23 ;  /* 0x00000017ff17723e */ /* 0x000fe200000000ff */
[----:B------:R-:W-:Y:S06]  /*0270*/  BRA `(.L_x_2859) ;  /* 0x0000000c00e47947 */ /* 0x000fec0003800000 */
.L_x_2856:
[----:B------:R-:W-:-:S09]  /*0280*/  UISETP.NE.AND UP0, UPT, UR4, 0x2, UPT ;  /* 0x000000020400788c */ /* 0x000fd2000bf05270 */
[----:B------:R-:W-:Y:S05]  /*0290*/  BRA.U !UP0, `(.L_x_2860) ;  /* 0x0000000108387547 */ /* 0x000fea000b800000 */
[----:B------:R-:W-:-:S09]  /*02a0*/  UISETP.NE.AND UP0, UPT, UR4, 0x3, UPT ;  /* 0x000000030400788c */ /* 0x000fd2000bf05270 */
[----:B------:R-:W-:Y:S05]  /*02b0*/  BRA.U !UP0, `(.L_x_2861) ;  /* 0x00000001081c7547 */ /* 0x000fea000b800000 */
[----:B------:R-:W-:-:S09]  /*02c0*/  UISETP.NE.AND UP0, UPT, UR4, 0x4, UPT ;  /* 0x000000040400788c */ /* 0x000fd2000bf05270 */
[----:B------:R-:W-:Y:S05]  /*02d0*/  BRA.U UP0, `(.L_x_2858) ;  /* 0x0000000d002c7547 */ /* 0x000fea000b800000 */
[----:B------:R-:W2:Y:S01]  /*02e0*/  LDG.E.64 R2, desc[UR36][R2.64] ;  /* 0x0000002402027981 */ /* 0x000ea2000c1e1b00 */
[----:B------:R-:W-:Y:S01]  /*02f0*/  PRMT R22, R22, 0x5410, RZ ;  /* 0x0000541016167816 */ /* 0x000fe200000000ff */
[----:B--2---:R-:W0:Y:S02]  /*0300*/  I2F.S64 R23, R2 ;  /* 0x0000000200177312 */ /* 0x004e240000301400 */
[----:B0-----:R-:W-:Y:S01]  /*0310*/  F2FP.F16.F32.PACK_AB R23, RZ, R23 ;  /* 0x00000017ff17723e */ /* 0x001fe200000000ff */
[----:B------:R-:W-:Y:S06]  /*0320*/  BRA `(.L_x_2859) ;  /* 0x0000000c00b87947 */ /* 0x000fec0003800000 */
.L_x_2861:
[----:B------:R-:W2:Y:S01]  /*0330*/  LDG.E R2, desc[UR36][R2.64] ;  /* 0x0000002402027981 */ /* 0x000ea2000c1e1900 */
[----:B------:R-:W-:Y:S02]  /*0340*/  PRMT R22, R22, 0x5410, RZ ;  /* 0x0000541016167816 */ /* 0x000fe400000000ff */
[----:B--2---:R-:W-:-:S04]  /*0350*/  I2FP.F32.S32 R23, R2 ;  /* 0x0000000200177245 */ /* 0x004fc80000201400 */
[----:B------:R-:W-:Y:S01]  /*0360*/  F2FP.F16.F32.PACK_AB R23, RZ, R23 ;  /* 0x00000017ff17723e */ /* 0x000fe200000000ff */
[----:B------:R-:W-:Y:S06]  /*0370*/  BRA `(.L_x_2859) ;  /* 0x0000000c00a47947 */ /* 0x000fec0003800000 */
.L_x_2860:
[----:B------:R-:W2:Y:S01]  /*0380*/  LDG.E.U16 R2, desc[UR36][R2.64] ;  /* 0x0000002402027981 */ /* 0x000ea2000c1e1500 */
[----:B------:R-:W-:Y:S01]  /*0390*/  PRMT R22, R22, 0x5410, RZ ;  /* 0x0000541016167816 */ /* 0x000fe200000000ff */
[----:B--2---:R-:W0:Y:S02]  /*03a0*/  I2F.S16 R23, R2 ;  /* 0x0000000200177306 */ /* 0x004e240000101400 */
[----:B0-----:R-:W-:Y:S01]  /*03b0*/  F2FP.F16.F32.PACK_AB R23, RZ, R23 ;  /* 0x00000017ff17723e */ /* 0x001fe200000000ff */
[----:B------:R-:W-:Y:S06]  /*03c0*/  BRA `(.L_x_2859) ;  /* 0x0000000c00907947 */ /* 0x000fec0003800000 */
.L_x_2855:
[----:B------:R-:W-:-:S09]  /*03d0*/  UISETP.GT.AND UP0, UPT, UR4, 0x6, UPT ;  /* 0x000000060400788c */ /* 0x000fd2000bf04270 */
[----:B------:R-:W-:Y:S05]  /*03e0*/  BRA.U UP0, `(.L_x_2862) ;  /* 0x0000000100347547 */ /* 0x000fea000b800000 */
[----:B------:R-:W-:-:S09]  /*03f0*/  UISETP.NE.AND UP0, UPT, UR4, 0x5, UPT ;  /* 0x000000050400788c */ /* 0x000fd2000bf05270 */
[----:B------:R-:W-:Y:S05]  /*0400*/  BRA.U !UP0, `(.L_x_2863) ;  /* 0x0000000108187547 */ /* 0x000fea000b800000 */
[----:B------:R-:W-:-:S09]  /*0410*/  UISETP.NE.AND UP0, UPT, UR4, 0x6, UPT ;  /* 0x000000060400788c */ /* 0x000fd2000bf05270 */
[----:B------:R-:W-:Y:S05]  /*0420*/  BRA.U UP0, `(.L_x_2858) ;  /* 0x0000000900d87547 */ /* 0x000fea000b800000 */
[----:B------:R-:W2:Y:S01]  /*0430*/  LDG.E R23, desc[UR36][R2.64] ;  /* 0x0000002402177981 */ /* 0x000ea2000c1e1900 */
[----:B------:R-:W-:Y:S02]  /*0440*/  PRMT R22, R22, 0x5410, RZ ;  /* 0x0000541016167816 */ /* 0x000fe400000000ff */
[----:B--2---:R-:W-:Y:S01]  /*0450*/  F2FP.F16.F32.PACK_AB R23, RZ, R23 ;  /* 0x00000017ff17723e */ /* 0x004fe200000000ff */
[----:B------:R-:W-:Y:S06]  /*0460*/  BRA `(.L_x_2859) ;  /* 0x0000000c00687947 */ /* 0x000fec0003800000 */
.L_x_2863:
[----:B------:R-:W2:Y:S01]  /*0470*/  LDG.E.U16 R23, desc[UR36][R2.64] ;  /* 0x0000002402177981 */ /* 0x000ea2000c1e1500 */
[----:B------:R-:W-:Y:S01]  /*0480*/  PRMT R22, R22, 0x5410, RZ ;  /* 0x0000541016167816 */ /* 0x000fe200000000ff */
[----:B--2---:R-:W-:-:S05]  /*0490*/  HADD2.F32 R23, -RZ, R23.H0_H0 ;  /* 0x20000017ff177230 */ /* 0x004fca0000004100 */
[----:B------:R-:W-:Y:S01]  /*04a0*/  F2FP.F16.F32.PACK_AB R23, RZ, R23 ;  /* 0x00000017ff17723e */ /* 0x000fe200000000ff */
[----:B------:R-:W-:Y:S06]  /*04b0*/  BRA `(.L_x_2859) ;  /* 0x0000000c00547947 */ /* 0x000fec0003800000 */
.L_x_2862:
        /* <DEDUP_REMOVED lines=10> */
.L_x_2865:
[----:B------:R-:W2:Y:S02]  /*0560*/  LDG.E R2, desc[UR36][R2.64] ;  /* 0x0000002402027981 */ /* 0x000ea4000c1e1900 */
[----:B--2---:R-:W-:Y:S02]  /*0570*/  PRMT R23, R2, 0x7610, R23 ;  /* 0x0000761002177816 */ /* 0x004fe40000000017 */
[----:B------:R-:W-:Y:S01]  /*0580*/  PRMT R22, R22, 0x7610, R2 ;  /* 0x0000761016167816 */ /* 0x000fe20000000002 */
[----:B------:R-:W-:Y:S06]  /*0590*/  BRA `(.L_x_2859) ;  /* 0x0000000c001c7947 */ /* 0x000fec0003800000 */
.L_x_2864:
[----:B------:R-:W2:Y:S01]  /*05a0*/  LDG.E.64 R2, desc[UR36][R2.64] ;  /* 0x0000002402027981 */ /* 0x000ea2000c1e1b00 */
[----:B------:R-:W-:Y:S01]  /*05b0*/  UMOV UR4, 0xf0000000 ;  /* 0xf000000000047882 */ /* 0x000fe20000000000 */
[----:B------:R-:W-:Y:S01]  /*05c0*/  UMOV UR5, 0x380fffff ;  /* 0x380fffff00057882 */ /* 0x000fe20000000000 */
[----:B------:R-:W-:Y:S01]  /*05d0*/  PRMT R22, R22, 0x5410, RZ ;  /* 0x0000541016167816 */ /* 0x000fe200000000ff */
[----:B--2---:R-:W0:Y:S01]  /*05e0*/  F2F.F32.F64 R23, R2 ;  /* 0x0000000200177310 */ /* 0x004e220000301000 */
[----:B------:R-:W-:-:S14]  /*05f0*/  DSETP.GEU.AND P0, PT, |R2|, UR4, PT ;  /* 0x0000000402007e2a */ /* 0x000fdc000bf0e200 */
[----:B0-----:R-:W-:-:S05]  /*0600*/  @!P0 FMUL R23, R23, 1.175494350822287508e-38 ;  /* 0x0080000017178820 */ /* 0x001fca0000400000 */
[----:B------:R-:W-:Y:S01]  /*0610*/  F2FP.F16.F32.PACK_AB R23, RZ, R23 ;  /* 0x00000017ff17723e */ /* 0x000fe200000000ff */
[----:B------:R-:W-:Y:S06]  /*0620*/  BRA `(.L_x_2859) ;  /* 0x0000000800f87947 */ /* 0x000fec0003800000 */
.L_x_2854:
        /* <DEDUP_REMOVED lines=9> */
[----:B------:R-:W-:Y:S02]  /*06c0*/  PRMT R22, R22, 0x5410, RZ ;  /* 0x0000541016167816 */ /* 0x000fe400000000ff */
[----:B--2---:R-:W-:-:S04]  /*06d0*/  ISETP.NE.AND P0, PT, R2, RZ, PT ;  /* 0x000000ff0200720c */ /* 0x004fc80003f05270 */
[----:B------:R-:W-:-:S04]  /*06e0*/  FSEL R23, RZ, 1, !P0 ;  /* 0x3f800000ff177808 */ /* 0x000fc80004000000 */
[----:B------:R-:W-:Y:S01]  /*06f0*/  F2FP.F16.F32.PACK_AB R23, RZ, R23 ;  /* 0x00000017ff17723e */ /* 0x000fe200000000ff */
[----:B------:R-:W-:Y:S06]  /*0700*/  BRA `(.L_x_2859) ;  /* 0x0000000800c07947 */ /* 0x000fec0003800000 */
.L_x_2868:
        /* <DEDUP_REMOVED lines=13> */
.L_x_2867:
        /* <DEDUP_REMOVED lines=8> */
[----:B------:R-:W-:Y:S01]  /*0860*/  PRMT R22, R22, 0x5410, RZ ;  /* 0x0000541016167816 */ /* 0x000fe200000000ff */
        /* <DEDUP_REMOVED lines=18> */
.L_x_2870:
[----:B------:R-:W2:Y:S01]  /*0990*/  LDG.E.U8 R2, desc[UR36][R2.64] ;  /* 0x0000002402027981 */ /* 0x000ea2000c1e1100 */
[----:B------:R-:W-:Y:S01]  /*09a0*/  PRMT R22, R22, 0x5410, RZ ;  /* 0x0000541016167816 */ /* 0x000fe200000000ff */
        /* <DEDUP_REMOVED lines=12> */
.L_x_2869:
[----:B------:R-:W2:Y:S01]  /*0a70*/  LDG.E.U16 R23, desc[UR36][R2.64] ;  /* 0x0000002402177981 */ /* 0x000ea2000c1e1500 */
[----:B------:R-:W-:Y:S01]  /*0a80*/  PRMT R22, R22, 0x5410, RZ ;  /* 0x0000541016167816 */ /* 0x000fe200000000ff */
[----:B--2---:R-:W-:-:S05]  /*0a90*/  IMAD.U32 R23, R23, 0x10000, RZ ;  /* 0x0001000017177824 */ /* 0x004fca00078e00ff */
[----:B------:R-:W-:Y:S01]  /*0aa0*/  F2FP.F16.F32.PACK_AB R23, RZ, R23 ;  /* 0x00000017ff17723e */ /* 0x000fe200000000ff */
[----:B------:R-:W-:Y:S06]  /*0ab0*/  BRA `(.L_x_2859) ;  /* 0x0000000400d47947 */ /* 0x000fec0003800000 */
.L_x_2866:
        /* <DEDUP_REMOVED lines=8> */
[----:B------:R-:W2:Y:S01]  /*0b40*/  LDG.E.U16 R23, desc[UR36][R2.64] ;  /* 0x0000002402177981 */ /* 0x000ea2000c1e1500 */
[----:B------:R-:W-:Y:S02]  /*0b50*/  PRMT R22, R22, 0x5410, RZ ;  /* 0x0000541016167816 */ /* 0x000fe400000000ff */
[----:B--2---:R-:W-:-:S04]  /*0b60*/  I2FP.F32.U32 R23, R23 ;  /* 0x0000001700177245 */ /* 0x004fc80000201000 */
[----:B------:R-:W-:Y:S01]  /*0b70*/  F2FP.F16.F32.PACK_AB R23, RZ, R23 ;  /* 0x00000017ff17723e */ /* 0x000fe200000000ff */
[----:B------:R-:W-:Y:S06]  /*0b80*/  BRA `(.L_x_2859) ;  /* 0x0000000400a07947 */ /* 0x000fec0003800000 */
.L_x_2873:
        /* <DEDUP_REMOVED lines=21> */
.L_x_2877:
[----:B------:R-:W-:Y:S05]  /*0ce0*/  BSYNC.RECONVERGENT B1 ;  /* 0x0000000000017941 */ /* 0x000fea0003800200 */
.L_x_2876:
[----:B------:R-:W-:Y:S01]  /*0cf0*/  IMAD.SHL.U32 R0, R0, 0x100000, RZ ;  /* 0x0010000000007824 */ /* 0x000fe200078e00ff */
[----:B------:R-:W-:-:S04]  /*0d00*/  LEA R2, R2, 0x3b800000, 0x17 ;  /* 0x3b80000002027811 */ /* 0x000fc800078eb8ff */
[----:B------:R-:W-:-:S07]  /*0d10*/  LOP3.LUT R23, R2, R0, R23, 0xfe, !PT ;  /* 0x0000000002177212 */ /* 0x000fce00078efe17 */
.L_x_2875:
[----:B------:R-:W-:Y:S05]  /*0d20*/  BSYNC.RECONVERGENT B0 ;  /* 0x0000000000007941 */ /* 0x000fea0003800200 */
.L_x_2874:
[----:B------:R-:W-:Y:S02]  /*0d30*/  F2FP.F16.F32.PACK_AB R23, RZ, R23 ;  /* 0x00000017ff17723e */ /* 0x000fe400000000ff */
[----:B------:R-:W-:Y:S01]  /*0d40*/  PRMT R22, R22, 0x5410, RZ ;  /* 0x0000541016167816 */ /* 0x000fe200000000ff */
[----:B------:R-:W-:Y:S06]  /*0d50*/  BRA `(.L_x_2859) ;  /* 0x00000004002c7947 */ /* 0x000fec0003800000 */
.L_x_2872:
        /* <DEDUP_REMOVED lines=21> */
.L_x_2881:
[----:B------:R-:W-:Y:S05]  /*0eb0*/  BSYNC.RECONVERGENT B1 ;  /* 0x0000000000017941 */ /* 0x000fea0003800200 */
.L_x_2880:
[----:B------:R-:W-:Y:S01]  /*0ec0*/  IMAD.SHL.U32 R0, R0, 0x200000, RZ ;  /* 0x0020000000007824 */ /* 0x000fe200078e00ff */
[----:B------:R-:W-:-:S04]  /*0ed0*/  LEA R2, R2, 0x37800000, 0x17 ;  /* 0x3780000002027811 */ /* 0x000fc800078eb8ff */
[----:B------:R-:W-:-:S07]  /*0ee0*/  LOP3.LUT R23, R2, R0, R23, 0xfe, !PT ;  /* 0x0000000002177212 */ /* 0x000fce00078efe17 */
.L_x_2879:
[----:B------:R-:W-:Y:S05]  /*0ef0*/  BSYNC.RECONVERGENT B0 ;  /* 0x0000000000007941 */ /* 0x000fea0003800200 */
.L_x_2878:
[----:B------:R-:W-:Y:S02]  /*0f00*/  F2FP.F16.F32.PACK_AB R23, RZ, R23 ;  /* 0x00000017ff17723e */ /* 0x000fe400000000ff */
[----:B------:R-:W-:Y:S01]  /*0f10*/  PRMT R22, R22, 0x5410, RZ ;  /* 0x0000541016167816 */ /* 0x000fe200000000ff */
[----:B------:R-:W-:Y:S06]  /*0f20*/  BRA `(.L_x_2859) ;  /* 0x0000000000b87947 */ /* 0x000fec0003800000 */
.L_x_2871:
[----:B------:R-:W-:-:S09]  /*0f30*/  UISETP.NE.AND UP0, UPT, UR4, 0x1c, UPT ;  /* 0x0000001c0400788c */ /* 0x000fd2000bf05270 */
[----:B------:R-:W-:Y:S05]  /*0f40*/  BRA.U !UP0, `(.L_x_2882) ;  /* 0x0000000108a07547 */ /* 0x000fea000b800000 */
[----:B------:R-:W-:-:S09]  /*0f50*/  UISETP.NE.AND UP0, UPT, UR4, 0x1d, UPT ;  /* 0x0000001d0400788c */ /* 0x000fd2000bf05270 */
[----:B------:R-:W-:Y:S05]  /*0f60*/  BRA.U !UP0, `(.L_x_2883) ;  /* 0x0000000108847547 */ /* 0x000fea000b800000 */
[----:B------:R-:W-:-:S09]  /*0f70*/  UISETP.NE.AND UP0, UPT, UR4, 0x2c, UPT ;  /* 0x0000002c0400788c */ /* 0x000fd2000bf05270 */
[----:B------:R-:W-:Y:S05]  /*0f80*/  BRA.U !UP0, `(.L_x_2884) ;  /* 0x00000001084c7547 */ /* 0x000fea000b800000 */
.L_x_2858:
        /* <DEDUP_REMOVED lines=16> */
.L_x_2885:
[----:B------:R-:W-:Y:S02]  /*1090*/  PRMT R23, RZ, 0x7610, R23 ;  /* 0x00007610ff177816 */ /* 0x000fe40000000017 */
[----:B------:R-:W-:Y:S01]  /*10a0*/  PRMT R22, R22, 0x5410, RZ ;  /* 0x0000541016167816 */ /* 0x000fe200000000ff */
[----:B------:R-:W-:Y:S06]  /*10b0*/  BRA `(.L_x_2859) ;  /* 0x0000000000547947 */ /* 0x000fec0003800000 */
.L_x_2884:
        /* <DEDUP_REMOVED lines=8> */
.L_x_2887:
[----:B------:R-:W-:Y:S05]  /*1140*/  BSYNC.RECONVERGENT B0 ;  /* 0x0000000000007941 */ /* 0x000fea0003800200 */
.L_x_2886:
[----:B------:R-:W-:Y:S02]  /*1150*/  PRMT R22, R22, 0x5410, RZ ;  /* 0x0000541016167816 */ /* 0x000fe400000000ff */
[----:B------:R-:W-:Y:S01]  /*1160*/  F2FP.F16.F32.PACK_AB R23, RZ, R23 ;  /* 0x00000017ff17723e */ /* 0x000fe200000000ff */
[----:B------:R-:W-:Y:S06]  /*1170*/  BRA `(.L_x_2859) ;  /* 0x0000000000247947 */ /* 0x000fec0003800000 */
.L_x_2883:
[----:B------:R-:W2:Y:S01]  /*1180*/  LDG.E.64 R2, desc[UR36][R2.64] ;  /* 0x0000002402027981 */ /* 0x000ea2000c1e1b00 */
[----:B------:R-:W-:Y:S01]  /*1190*/  PRMT R22, R22, 0x5410, RZ ;  /* 0x0000541016167816 */ /* 0x000fe200000000ff */
[----:B--2---:R-:W0:Y:S02]  /*11a0*/  I2F.U64 R23, R2 ;  /* 0x0000000200177312 */ /* 0x004e240000301000 */
[----:B0-----:R-:W-:Y:S01]  /*11b0*/  F2FP.F16.F32.PACK_AB R23, RZ, R23 ;  /* 0x00000017ff17723e */ /* 0x001fe200000000ff */
[----:B------:R-:W-:Y:S06]  /*11c0*/  BRA `(.L_x_2859) ;  /* 0x0000000000107947 */ /* 0x000fec0003800000 */
.L_x_2882:
[----:B------:R-:W2:Y:S01]  /*11d0*/  LDG.E R2, desc[UR36][R2.64] ;  /* 0x0000002402027981 */ /* 0x000ea2000c1e1900 */
[----:B------:R-:W-:Y:S02]  /*11e0*/  PRMT R22, R22, 0x5410, RZ ;  /* 0x0000541016167816 */ /* 0x000fe400000000ff */
[----:B--2---:R-:W-:-:S04]  /*11f0*/  I2FP.F32.U32 R23, R2 ;  /* 0x0000000200177245 */ /* 0x004fc80000201000 */
[----:B------:R-:W-:-:S07]  /*1200*/  F2FP.F16.F32.PACK_AB R23, RZ, R23 ;  /* 0x00000017ff17723e */ /* 0x000fce00000000ff */
.L_x_2859:
[----:B------:R-:W-:-:S07]  /*1210*/  VIADD R17, R19, 0x80 ;  /* 0x0000008013117836 */ /* 0x000fce0000000000 */
.L_x_2853:
[----:B------:R-:W-:Y:S05]  /*1220*/  BSYNC.RECONVERGENT B6 ;  /* 0x0000000000067941 */ /* 0x000fea0003800200 */
.L_x_2852:
[----:B------:R-:W-:Y:S01]  /*1230*/  ISETP.GE.AND P0, PT, R17, R18, PT ;  /* 0x000000121100720c */ /* 0x000fe20003f06270 */
[----:B------:R-:W-:Y:S01]  /*1240*/  BSSY.RECONVERGENT B6, `(.L_x_2888) ;  /* 0x0000119000067945 */ /* 0x000fe20003800200 */
[----:B------:R-:W-:Y:S02]  /*1250*/  PRMT R25, R25, 0x5410, RZ ;  /* 0x0000541019197816 */ /* 0x000fe400000000ff */
[----:B------:R-:W-:-:S09]  /*1260*/  PRMT R24, RZ, 0x7610, R24 ;  /* 0x00007610ff187816 */ /* 0x000fd20000000018 */
[----:B------:R-:W-:Y:S05]  /*1270*/  @P0 BRA `(.L_x_2889) ;  /* 0x0000001000540947 */ /* 0x000fea0003800000 */
        /* <DEDUP_REMOVED lines=22> */
.L_x_2893:
[----:B------:R-:W2:Y:S01]  /*13e0*/  LDG.E.U8 R2, desc[UR36][R2.64] ;  /* 0x0000002402027981 */ /* 0x000ea2000c1e1100 */
[----:B------:R-:W-:Y:S02]  /*13f0*/  PRMT R25, R25, 0x5410, RZ ;  /* 0x0000541019197816 */ /* 0x000fe400000000ff */
[----:B--2---:R-:W-:-:S04]  /*1400*/  I2FP.F32.U32 R24, R2 ;  /* 0x0000000200187245 */ /* 0x004fc80000201000 */
[----:B------:R-:W-:Y:S01]  /*1410*/  F2FP.F16.F32.PACK_AB R24, RZ, R24 ;  /* 0x00000018ff18723e */ /* 0x000fe200000000ff */
[----:B------:R-:W-:Y:S06]  /*1420*/  BRA `(.L_x_2895) ;  /* 0x0000000c00e47947 */ /* 0x000fec0003800000 */
.L_x_2892:
        /* <DEDUP_REMOVED lines=11> */
.L_x_2897:
[----:B------:R-:W2:Y:S01]  /*14e0*/  LDG.E R2, desc[UR36][R2.64] ;  /* 0x0000002402027981 */ /* 0x000ea2000c1e1900 */
[----:B------:R-:W-:Y:S02]  /*14f0*/  PRMT R25, R25, 0x5410, RZ ;  /* 0x0000541019197816 */ /* 0x000fe400000000ff */
[----:B--2---:R-:W-:-:S04]  /*1500*/  I2FP.F32.S32 R24, R2 ;  /* 0x0000000200187245 */ /* 0x004fc80000201400 */
[----:B------:R-:W-:Y:S01]  /*1510*/  F2FP.F16.F32.PACK_AB R24, RZ, R24 ;  /* 0x00000018ff18723e */ /* 0x000fe200000000ff */
[----:B------:R-:W-:Y:S06]  /*1520*/  BRA `(.L_x_2895) ;  /* 0x0000000c00a47947 */ /* 0x000fec0003800000 */
.L_x_2896:
[----:B------:R-:W2:Y:S01]  /*1530*/  LDG.E.U16 R2, desc[UR36][R2.64] ;  /* 0x0000002402027981 */ /* 0x000ea2000c1e1500 */
[----:B------:R-:W-:Y:S01]  /*1540*/  PRMT R25, R25, 0x5410, RZ ;  /* 0x0000541019197816 */ /* 0x000fe200000000ff */
[----:B--2---:R-:W0:Y:S02]  /*1550*/  I2F.S16 R24, R2 ;  /* 0x0000000200187306 */ /* 0x004e240000101400 */
[----:B0-----:R-:W-:Y:S01]  /*1560*/  F2FP.F16.F32.PACK_AB R24, RZ, R24 ;  /* 0x00000018ff18723e */ /* 0x001fe200000000ff */
[----:B------:R-:W-:Y:S06]  /*1570*/  BRA `(.L_x_2895) ;  /* 0x0000000c00907947 */ /* 0x000fec0003800000 */
.L_x_2891:
        /* <DEDUP_REMOVED lines=10> */
.L_x_2899:
[----:B------:R-:W2:Y:S01]  /*1620*/  LDG.E.U16 R24, desc[UR36][R2.64] ;  /* 0x0000002402187981 */ /* 0x000ea2000c1e1500 */
[----:B------:R-:W-:Y:S01]  /*1630*/  PRMT R25, R25, 0x5410, RZ ;  /* 0x0000541019197816 */ /* 0x000fe200000000ff */
[----:B--2---:R-:W-:-:S05]  /*1640*/  HADD2.F32 R24, -RZ, R24.H0_H0 ;  /* 0x20000018ff187230 */ /* 0x004fca0000004100 */
[----:B------:R-:W-:Y:S01]  /*1650*/  F2FP.F16.F32.PACK_AB R24, RZ, R24 ;  /* 0x00000018ff18723e */ /* 0x000fe200000000ff */
[----:B------:R-:W-:Y:S06]  /*1660*/  BRA `(.L_x_2895) ;  /* 0x0000000c00547947 */ /* 0x000fec0003800000 */
.L_x_2898:
        /* <DEDUP_REMOVED lines=10> */
.L_x_2901:
[----:B------:R-:W2:Y:S02]  /*1710*/  LDG.E R2, desc[UR36][R2.64] ;  /* 0x0000002402027981 */ /* 0x000ea4000c1e1900 */
[----:B--2---:R-:W-:Y:S02]  /*1720*/  PRMT R24, R2, 0x7610, R24 ;  /* 0x0000761002187816 */ /* 0x004fe40000000018 */
[----:B------:R-:W-:Y:S01]  /*1730*/  PRMT R25, R25, 0x7610, R2 ;  /* 0x0000761019197816 */ /* 0x000fe20000000002 */
[----:B------:R-:W-:Y:S06]  /*1740*/  BRA `(.L_x_2895) ;  /* 0x0000000c001c7947 */ /* 0x000fec0003800000 */
.L_x_2900:
        /* <DEDUP_REMOVED lines=9> */
.L_x_2890:
        /* <DEDUP_REMOVED lines=14> */
.L_x_2904:
        /* <DEDUP_REMOVED lines=13> */
.L_x_2903:
        /* <DEDUP_REMOVED lines=27> */
.L_x_2906:
[----:B------:R-:W2:Y:S01]  /*1b40*/  LDG.E.U8 R2, desc[UR36][R2.64] ;  /* 0x0000002402027981 */ /* 0x000ea2000c1e1100 */
[----:B------:R-:W-:Y:S01]  /*1b50*/  PRMT R25, R25, 0x5410, RZ ;  /* 0x0000541019197816 */ /* 0x000fe200000000ff */
        /* <DEDUP_REMOVED lines=12> */
.L_x_2905:
[----:B------:R-:W2:Y:S01]  /*1c20*/  LDG.E.U16 R24, desc[UR36][R2.64] ;  /* 0x0000002402187981 */ /* 0x000ea2000c1e1500 */
[----:B------:R-:W-:Y:S01]  /*1c30*/  PRMT R25, R25, 0x5410, RZ ;  /* 0x0000541019197816 */ /* 0x000fe200000000ff */
[----:B--2---:R-:W-:-:S05]  /*1c40*/  IMAD.U32 R24, R24, 0x10000, RZ ;  /* 0x0001000018187824 */ /* 0x004fca00078e00ff */
[----:B------:R-:W-:Y:S01]  /*1c50*/  F2FP.F16.F32.PACK_AB R24, RZ, R24 ;  /* 0x00000018ff18723e */ /* 0x000fe200000000ff */
[----:B------:R-:W-:Y:S06]  /*1c60*/  BRA `(.L_x_2895) ;  /* 0x0000000400d47947 */ /* 0x000fec0003800000 */
.L_x_2902:
        /* <DEDUP_REMOVED lines=13> */
.L_x_2909:
        /* <DEDUP_REMOVED lines=21> */
.L_x_2913:
[----:B------:R-:W-:Y:S05]  /*1e90*/  BSYNC.RECONVERGENT B1 ;  /* 0x0000000000017941 */ /* 0x000fea0003800200 */
.L_x_2912:
[----:B------:R-:W-:Y:S01]  /*1ea0*/  IMAD.SHL.U32 R0, R0, 0x100000, RZ ;  /* 0x0010000000007824 */ /* 0x000fe200078e00ff */
[----:B------:R-:W-:-:S04]  /*1eb0*/  LEA R2, R2, 0x3b800000, 0x17 ;  /* 0x3b80000002027811 */ /* 0x000fc800078eb8ff */
[----:B------:R-:W-:-:S07]  /*1ec0*/  LOP3.LUT R24, R2, R0, R7, 0xfe, !PT ;  /* 0x0000000002187212 */ /* 0x000fce00078efe07 */
.L_x_2911:
[----:B------:R-:W-:Y:S05]  /*1ed0*/  BSYNC.RECONVERGENT B0 ;  /* 0x0000000000007941 */ /* 0x000fea0003800200 */
.L_x_2910:
[----:B------:R-:W-:Y:S02]  /*1ee0*/  F2FP.F16.F32.PACK_AB R24, RZ, R24 ;  /* 0x00000018ff18723e */ /* 0x000fe400000000ff */
[----:B------:R-:W-:Y:S01]  /*1ef0*/  PRMT R25, R25, 0x5410, RZ ;  /* 0x0000541019197816 */ /* 0x000fe200000000ff */
[----:B------:R-:W-:Y:S06]  /*1f00*/  BRA `(.L_x_2895) ;  /* 0x00000004002c7947 */ /* 0x000fec0003800000 */
.L_x_2908:
        /* <DEDUP_REMOVED lines=21> */
.L_x_2917:
[----:B------:R-:W-:Y:S05]  /*2060*/  BSYNC.RECONVERGENT B1 ;  /* 0x0000000000017941 */ /* 0x000fea0003800200 */
.L_x_2916:
[----:B------:R-:W-:Y:S01]  /*2070*/  IMAD.SHL.U32 R0, R0, 0x200000, RZ ;  /* 0x0020000000007824 */ /* 0x000fe200078e00ff */
[----:B------:R-:W-:-:S04]  /*2080*/  LEA R2, R2, 0x37800000, 0x17 ;  /* 0x3780000002027811 */ /* 0x000fc800078eb8ff */
[----:B------:R-:W-:-:S07]  /*2090*/  LOP3.LUT R24, R2, R0, R7, 0xfe, !PT ;  /* 0x0000000002187212 */ /* 0x000fce00078efe07 */
.L_x_2915:
[----:B------:R-:W-:Y:S05]  /*20a0*/  BSYNC.RECONVERGENT B0 ;  /* 0x0000000000007941 */ /* 0x000fea0003800200 */
.L_x_2914:
[----:B------:R-:W-:Y:S02]  /*20b0*/  F2FP.F16.F32.PACK_AB R24, RZ, R24 ;  /* 0x00000018ff18723e */ /* 0x000fe400000000ff */
[----:B------:R-:W-:Y:S01]  /*20c0*/  PRMT R25, R25, 0x5410, RZ ;  /* 0x0000541019197816 */ /* 0x000fe200000000ff */
[----:B------:R-:W-:Y:S06]  /*20d0*/  BRA `(.L_x_2895) ;  /* 0x0000000000b87947 */ /* 0x000fec0003800000 */
.L_x_2907:
        /* <DEDUP_REMOVED lines=14> */
.L_x_2921:
[----:B------:R-:W-:Y:S05]  /*21c0*/  BSYNC.RECONVERGENT B0 ;  /* 0x0000000000007941 */ /* 0x000fea0003800200 */
.L_x_2920:
[----:B------:R-:W-:Y:S02]  /*21d0*/  PRMT R25, R25, 0x5410, RZ ;  /* 0x0000541019197816 */ /* 0x000fe400000000ff */
[----:B------:R-:W-:Y:S01]  /*21e0*/  F2FP.F16.F32.PACK_AB R24, RZ, R24 ;  /* 0x00000018ff18723e */ /* 0x000fe200000000ff */
[----:B------:R-:W-:Y:S06]  /*21f0*/  BRA `(.L_x_2895) ;  /* 0x0000000000707947 */ /* 0x000fec0003800000 */
.L_x_2894:
        /* <DEDUP_REMOVED lines=16> */
.L_x_2922:
[----:B------:R-:W-:Y:S02]  /*2300*/  PRMT R24, RZ, 0x7610, R24 ;  /* 0x00007610ff187816 */ /* 0x000fe40000000018 */
[----:B------:R-:W-:Y:S01]  /*2310*/  PRMT R25, R25, 0x5410, RZ ;  /* 0x0000541019197816 */ /* 0x000fe200000000ff */
[----:B------:R-:W-:Y:S06]  /*2320*/  BRA `(.L_x_2895) ;  /* 0x0000000000247947 */ /* 0x000fec0003800000 */
.L_x_2919:
[----:B------:R-:W2:Y:S01]  /*2330*/  LDG.E.64 R2, desc[UR36][R2.64] ;  /* 0x0000002402027981 */ /* 0x000ea2000c1e1b00 */
[----:B------:R-:W-:Y:S01]  /*2340*/  PRMT R25, R25, 0x5410, RZ ;  /* 0x0000541019197816 */ /* 0x000fe200000000ff */
[----:B--2---:R-:W0:Y:S02]  /*2350*/  I2F.U64 R24, R2 ;  /* 0x0000000200187312 */ /* 0x004e240000301000 */
[----:B0-----:R-:W-:Y:S01]  /*2360*/  F2FP.F16.F32.PACK_AB R24, RZ, R24 ;  /* 0x00000018ff18723e */ /* 0x001fe200000000ff */
[----:B------:R-:W-:Y:S06]  /*2370*/  BRA `(.L_x_2895) ;  /* 0x0000000000107947 */ /* 0x000fec0003800000 */
.L_x_2918:
[----:B------:R-:W2:Y:S01]  /*2380*/  LDG.E R2, desc[UR36][R2.64] ;  /* 0x0000002402027981 */ /* 0x000ea2000c1e1900 */
[----:B------:R-:W-:Y:S02]  /*2390*/  PRMT R25, R25, 0x5410, RZ ;  /* 0x0000541019197816 */ /* 0x000fe400000000ff */
[----:B--2---:R-:W-:-:S04]  /*23a0*/  I2FP.F32.U32 R24, R2 ;  /* 0x0000000200187245 */ /* 0x004fc80000201000 */
[----:B------:R-:W-:-:S07]  /*23b0*/  F2FP.F16.F32.PACK_AB R24, RZ, R24 ;  /* 0x00000018ff18723e */ /* 0x000fce00000000ff */
.L_x_2895:
[----:B------:R-:W-:-:S07]  /*23c0*/  VIADD R17, R17, 0x80 ;  /* 0x0000008011117836 */ /* 0x000fce0000000000 */
.L_x_2889:
[----:B------:R-:W-:Y:S05]  /*23d0*/  BSYNC.RECONVERGENT B6 ;  /* 0x0000000000067941 */ /* 0x000fea0003800200 */
.L_x_2888:
        /* <DEDUP_REMOVED lines=27> */
.L_x_2928:
[----:B------:R-:W2:Y:S01]  /*2590*/  LDG.E.U8 R2, desc[UR36][R2.64] ;  /* 0x0000002402027981 */ /* 0x000ea2000c1e1100 */
[----:B------:R-:W-:Y:S02]  /*25a0*/  PRMT R26, R26, 0x5410, RZ ;  /* 0x000054101a1a7816 */ /* 0x000fe400000000ff */
[----:B--2---:R-:W-:-:S04]  /*25b0*/  I2FP.F32.U32 R27, R2 ;  /* 0x00000002001b7245 */ /* 0x004fc80000201000 */
[----:B------:R-:W-:Y:S01]  /*25c0*/  F2FP.F16.F32.PACK_AB R27, RZ, R27 ;  /* 0x0000001bff1b723e */ /* 0x000fe200000000ff */
[----:B------:R-:W-:Y:S06]  /*25d0*/  BRA `(.L_x_2930) ;  /* 0x0000000c00e47947 */ /* 0x000fec0003800000 */
.L_x_2927:
        /* <DEDUP_REMOVED lines=11> */
.L_x_2932:
[----:B------:R-:W2:Y:S01]  /*2690*/  LDG.E R2, desc[UR36][R2.64] ;  /* 0x0000002402027981 */ /* 0x000ea2000c1e1900 */
[----:B------:R-:W-:Y:S02]  /*26a0*/  PRMT R26, R26, 0x5410, RZ ;  /* 0x000054101a1a7816 */ /* 0x000fe400000000ff */
[----:B--2---:R-:W-:-:S04]  /*26b0*/  I2FP.F32.S32 R27, R2 ;  /* 0x00000002001b7245 */ /* 0x004fc80000201400 */
[----:B------:R-:W-:Y:S01]  /*26c0*/  F2FP.F16.F32.PACK_AB R27, RZ, R27 ;  /* 0x0000001bff1b723e */ /* 0x000fe200000000ff */
[----:B------:R-:W-:Y:S06]  /*26d0*/  BRA `(.L_x_2930) ;  /* 0x0000000c00a47947 */ /* 0x000fec0003800000 */
.L_x_2931:
[----:B------:R-:W2:Y:S01]  /*26e0*/  LDG.E.U16 R2, desc[UR36][R2.64] ;  /* 0x0000002402027981 */ /* 0x000ea2000c1e1500 */
[----:B------:R-:W-:Y:S01]  /*26f0*/  PRMT R26, R26, 0x5410, RZ ;  /* 0x000054101a1a7816 */ /* 0x000fe200000000ff */
[----:B--2---:R-:W0:Y:S02]  /*2700*/  I2F.S16 R27, R2 ;  /* 0x00000002001b7306 */ /* 0x004e240000101400 */
[----:B0-----:R-:W-:Y:S01]  /*2710*/  F2FP.F16.F32.PACK_AB R27, RZ, R27 ;  /* 0x0000001bff1b723e */ /* 0x001fe200000000ff */
[----:B------:R-:W-:Y:S06]  /*2720*/  BRA `(.L_x_2930) ;  /* 0x0000000c00907947 */ /* 0x000fec0003800000 */
.L_x_2926:
        /* <DEDUP_REMOVED lines=10> */
.L_x_2934:
[----:B------:R-:W2:Y:S01]  /*27d0*/  LDG.E.U16 R27, desc[UR36][R2.64] ;  /* 0x00000024021b7981 */ /* 0x000ea2000c1e1500 */
[----:B------:R-:W-:Y:S01]  /*27e0*/  PRMT R26, R26, 0x5410, RZ ;  /* 0x000054101a1a7816 */ /* 0x000fe200000000ff */
[----:B--2---:R-:W-:-:S05]  /*27f0*/  HADD2.F32 R27, -RZ, R27.H0_H0 ;  /* 0x2000001bff1b7230 */ /* 0x004fca0000004100 */
[----:B------:R-:W-:Y:S01]  /*2800*/  F2FP.F16.F32.PACK_AB R27, RZ, R27 ;  /* 0x0000001bff1b723e */ /* 0x000fe200000000ff */
[----:B------:R-:W-:Y:S06]  /*2810*/  BRA `(.L_x_2930) ;  /* 0x0000000c00547947 */ /* 0x000fec0003800000 */
.L_x_2933:
        /* <DEDUP_REMOVED lines=10> */
.L_x_2936:
[----:B------:R-:W2:Y:S02]  /*28c0*/  LDG.E R2, desc[UR36][R2.64] ;  /* 0x0000002402027981 */ /* 0x000ea4000c1e1900 */
[----:B--2---:R-:W-:Y:S02]  /*28d0*/  PRMT R27, R2, 0x7610, R27 ;  /* 0x00007610021b7816 */ /* 0x004fe4000000001b */
[----:B------:R-:W-:Y:S01]  /*28e0*/  PRMT R26, R26, 0x7610, R2 ;  /* 0x000076101a1a7816 */ /* 0x000fe20000000002 */
[----:B------:R-:W-:Y:S06]  /*28f0*/  BRA `(.L_x_2930) ;  /* 0x0000000c001c7947 */ /* 0x000fec0003800000 */
.L_x_2935:
        /* <DEDUP_REMOVED lines=9> */
.L_x_2925:
        /* <DEDUP_REMOVED lines=14> */
.L_x_2939:
        /* <DEDUP_REMOVED lines=13> */
.L_x_2938:
        /* <DEDUP_REMOVED lines=27> */
.L_x_2941:
        /* <DEDUP_REMOVED lines=14> */
.L_x_2940:
[----:B------:R-:W2:Y:S01]  /*2dd0*/  LDG.E.U16 R27, desc[UR36][R2.64] ;  /* 0x00000024021b7981 */ /* 0x000ea2000c1e1500 */
[----:B------:R-:W-:Y:S01]  /*2de0*/  PRMT R26, R26, 0x5410, RZ ;  /* 0x000054101a1a7816 */ /* 0x000fe200000000ff */
[----:B--2---:R-:W-:-:S05]  /*2df0*/  IMAD.U32 R27, R27, 0x10000, RZ ;  /* 0x000100001b1b7824 */ /* 0x004fca00078e00ff */
[----:B------:R-:W-:Y:S01]  /*2e00*/  F2FP.F16.F32.PACK_AB R27, RZ, R27 ;  /* 0x0000001bff1b723e */ /* 0x000fe200000000ff */
[----:B------:R-:W-:Y:S06]  /*2e10*/  BRA `(.L_x_2930) ;  /* 0x0000000400d47947 */ /* 0x000fec0003800000 */
.L_x_2937:
        /* <DEDUP_REMOVED lines=13> */
.L_x_2944:
        /* <DEDUP_REMOVED lines=21> */
.L_x_2948:
[----:B------:R-:W-:Y:S05]  /*3040*/  BSYNC.RECONVERGENT B1 ;  /* 0x0000000000017941 */ /* 0x000fea0003800200 */
.L_x_2947:
[----:B------:R-:W-:Y:S01]  /*3050*/  IMAD.SHL.U32 R0, R0, 0x100000, RZ ;  /* 0x0010000000007824 */ /* 0x000fe200078e00ff */
[----:B------:R-:W-:-:S04]  /*3060*/  LEA R2, R2, 0x3b800000, 0x17 ;  /* 0x3b80000002027811 */ /* 0x000fc800078eb8ff */
[----:B------:R-:W-:-:S07]  /*3070*/  LOP3.LUT R27, R2, R0, R27, 0xfe, !PT ;  /* 0x00000000021b7212 */ /* 0x000fce00078efe1b */
.L_x_2946:
[----:B------:R-:W-:Y:S05]  /*3080*/  BSYNC.RECONVERGENT B0 ;  /* 0x0000000000007941 */ /* 0x000fea0003800200 */
.L_x_2945:
[----:B------:R-:W-:Y:S02]  /*3090*/  F2FP.F16.F32.PACK_AB R27, RZ, R27 ;  /* 0x0000001bff1b723e */ /* 0x000fe400000000ff */
[----:B------:R-:W-:Y:S01]  /*30a0*/  PRMT R26, R26, 0x5410, RZ ;  /* 0x000054101a1a7816 */ /* 0x000fe200000000ff */
[----:B------:R-:W-:Y:S06]  /*30b0*/  BRA `(.L_x_2930) ;  /* 0x00000004002c7947 */ /* 0x000fec0003800000 */
.L_x_2943:
        /* <DEDUP_REMOVED lines=21> */
.L_x_2952:
[----:B------:R-:W-:Y:S05]  /*3210*/  BSYNC.RECONVERGENT B1 ;  /* 0x0000000000017941 */ /* 0x000fea0003800200 */
.L_x_2951:
[----:B------:R-:W-:Y:S01]  /*3220*/  IMAD.SHL.U32 R0, R0, 0x200000, RZ ;  /* 0x0020000000007824 */ /* 0x000fe200078e00ff */
[----:B------:R-:W-:-:S04]  /*3230*/  LEA R2, R2, 0x37800000, 0x17 ;  /* 0x3780000002027811 */ /* 0x000fc800078eb8ff */
[----:B------:R-:W-:-:S07]  /*3240*/  LOP3.LUT R27, R2, R0, R27, 0xfe, !PT ;  /* 0x00000000021b7212 */ /* 0x000fce00078efe1b */
.L_x_2950:
[----:B------:R-:W-:Y:S05]  /*3250*/  BSYNC.RECONVERGENT B0 ;  /* 0x0000000000007941 */ /* 0x000fea0003800200 */
.L_x_2949:
[----:B------:R-:W-:Y:S02]  /*3260*/  F2FP.F16.F32.PACK_AB R27, RZ, R27 ;  /* 0x0000001bff1b723e */ /* 0x000fe400000000ff */
[----:B------:R-:W-:Y:S01]  /*3270*/  PRMT R26, R26, 0x5410, RZ ;  /* 0x000054101a1a7816 */ /* 0x000fe200000000ff */
[----:B------:R-:W-:Y:S06]  /*3280*/  BRA `(.L_x_2930) ;  /* 0x0000000000b87947 */ /* 0x000fec0003800000 */
.L_x_2942:
        /* <DEDUP_REMOVED lines=14> */
.L_x_2956:
[----:B------:R-:W-:Y:S05]  /*3370*/  BSYNC.RECONVERGENT B0 ;  /* 0x0000000000007941 */ /* 0x000fea0003800200 */
.L_x_2955:
[----:B------:R-:W-:Y:S02]  /*3380*/  PRMT R26, R26, 0x5410, RZ ;  /* 0x000054101a1a7816 */ /* 0x000fe400000000ff */
[----:B------:R-:W-:Y:S01]  /*3390*/  F2FP.F16.F32.PACK_AB R27, RZ, R27 ;  /* 0x0000001bff1b723e */ /* 0x000fe200000000ff */
[----:B------:R-:W-:Y:S06]  /*33a0*/  BRA `(.L_x_2930) ;  /* 0x0000000000707947 */ /* 0x000fec0003800000 */
.L_x_2929:
        /* <DEDUP_REMOVED lines=16> */
.L_x_2957:
[----:B------:R-:W-:Y:S02]  /*34b0*/  PRMT R27, RZ, 0x7610, R27 ;  /* 0x00007610ff1b7816 */ /* 0x000fe4000000001b */
[----:B------:R-:W-:Y:S01]  /*34c0*/  PRMT R26, R26, 0x5410, RZ ;  /* 0x000054101a1a7816 */ /* 0x000fe200000000ff */
[----:B------:R-:W-:Y:S06]  /*34d0*/  BRA `(.L_x_2930) ;  /* 0x0000000000247947 */ /* 0x000fec0003800000 */
.L_x_2954:
[----:B------:R-:W2:Y:S01]  /*34e0*/  LDG.E.64 R2, desc[UR36][R2.64] ;  /* 0x0000002402027981 */ /* 0x000ea2000c1e1b00 */
[----:B------:R-:W-:Y:S01]  /*34f0*/  PRMT R26, R26, 0x5410, RZ ;  /* 0x000054101a1a7816 */ /* 0x000fe200000000ff */
[----:B--2---:R-:W0:Y:S02]  /*3500*/  I2F.U64 R27, R2 ;  /* 0x00000002001b7312 */ /* 0x004e240000301000 */
[----:B0-----:R-:W-:Y:S01]  /*3510*/  F2FP.F16.F32.PACK_AB R27, RZ, R27 ;  /* 0x0000001bff1b723e */ /* 0x001fe200000000ff */
[----:B------:R-:W-:Y:S06]  /*3520*/  BRA `(.L_x_2930) ;  /* 0x0000000000107947 */ /* 0x000fec0003800000 */
.L_x_2953:
[----:B------:R-:W2:Y:S01]  /*3530*/  LDG.E R2, desc[UR36][R2.64] ;  /* 0x0000002402027981 */ /* 0x000ea2000c1e1900 */
[----:B------:R-:W-:Y:S02]  /*3540*/  PRMT R26, R26, 0x5410, RZ ;  /* 0x000054101a1a7816 */ /* 0x000fe400000000ff */
[----:B--2---:R-:W-:-:S04]  /*3550*/  I2FP.F32.U32 R27, R2 ;  /* 0x00000002001b7245 */ /* 0x004fc80000201000 */
[----:B------:R-:W-:-:S07]  /*3560*/  F2FP.F16.F32.PACK_AB R27, RZ, R27 ;  /* 0x0000001bff1b723e */ /* 0x000fce00000000ff */
.L_x_2930:
[----:B------:R-:W-:-:S07]  /*3570*/  VIADD R17, R17, 0x80 ;  /* 0x0000008011117836 */ /* 0x000fce0000000000 */
.L_x_2924:
[----:B------:R-:W-:Y:S05]  /*3580*/  BSYNC.RECONVERGENT B6 ;  /* 0x0000000000067941 */ /* 0x000fea0003800200 */
.L_x_2923:
        /* <DEDUP_REMOVED lines=27> */
.L_x_2963:
[----:B------:R-:W2:Y:S01]  /*3740*/  LDG.E.U8 R4, desc[UR36][R4.64] ;  /* 0x0000002404047981 */ /* 0x000ea2000c1e1100 */
[----:B------:R-:W-:Y:S02]  /*3750*/  PRMT R0, R0, 0x5410, RZ ;  /* 0x0000541000007816 */ /* 0x000fe400000000ff */
[----:B--2---:R-:W-:-:S04]  /*3760*/  I2FP.F32.U32 R2, R4 ;  /* 0x0000000400027245 */ /* 0x004fc80000201000 */
[----:B------:R-:W-:Y:S01]  /*3770*/  F2FP.F16.F32.PACK_AB R2, RZ, R2 ;  /* 0x00000002ff02723e */ /* 0x000fe200000000ff */
[----:B------:R-:W-:Y:S06]  /*3780*/  BRA `(.L_x_2959) ;  /* 0x0000000c00e07947 */ /* 0x000fec0003800000 */
.L_x_2962:
        /* <DEDUP_REMOVED lines=11> */
.L_x_2966:
[----:B------:R-:W2:Y:S01]  /*3840*/  LDG.E R4, desc[UR36][R4.64] ;  /* 0x0000002404047981 */ /* 0x000ea2000c1e1900 */
[----:B------:R-:W-:Y:S02]  /*3850*/  PRMT R0, R0, 0x5410, RZ ;  /* 0x0000541000007816 */ /* 0x000fe400000000ff */
[----:B--2---:R-:W-:-:S04]  /*3860*/  I2FP.F32.S32 R2, R4 ;  /* 0x0000000400027245 */ /* 0x004fc80000201400 */
[----:B------:R-:W-:Y:S01]  /*3870*/  F2FP.F16.F32.PACK_AB R2, RZ, R2 ;  /* 0x00000002ff02723e */ /* 0x000fe200000000ff */
[----:B------:R-:W-:Y:S06]  /*3880*/  BRA `(.L_x_2959) ;  /* 0x0000000c00a07947 */ /* 0x000fec0003800000 */
.L_x_2965:
[----:B------:R-:W2:Y:S01]  /*3890*/  LDG.E.U16 R4, desc[UR36][R4.64] ;  /* 0x0000002404047981 */ /* 0x000ea2000c1e1500 */
[----:B------:R-:W-:Y:S01]  /*38a0*/  PRMT R0, R0, 0x5410, RZ ;  /* 0x0000541000007816 */ /* 0x000fe200000000ff */
[----:B--2---:R-:W0:Y:S02]  /*38b0*/  I2F.S16 R2, R4 ;  /* 0x0000000400027306 */ /* 0x004e240000101400 */
[----:B0-----:R-:W-:Y:S01]  /*38c0*/  F2FP.F16.F32.PACK_AB R2, RZ, R2 ;  /* 0x00000002ff02723e */ /* 0x001fe200000000ff */
[----:B------:R-:W-:Y:S06]  /*38d0*/  BRA `(.L_x_2959) ;  /* 0x0000000c008c7947 */ /* 0x000fec0003800000 */
.L_x_2961:
        /* <DEDUP_REMOVED lines=10> */
.L_x_2968:
[----:B------:R-:W2:Y:S01]  /*3980*/  LDG.E.U16 R2, desc[UR36][R4.64] ;  /* 0x0000002404027981 */ /* 0x000ea2000c1e1500 */
[----:B------:R-:W-:Y:S01]  /*3990*/  PRMT R0, R0, 0x5410, RZ ;  /* 0x0000541000007816 */ /* 0x000fe200000000ff */
[----:B--2---:R-:W-:-:S05]  /*39a0*/  HADD2.F32 R2, -RZ, R2.H0_H0 ;  /* 0x20000002ff027230 */ /* 0x004fca0000004100 */
[----:B------:R-:W-:Y:S01]  /*39b0*/  F2FP.F16.F32.PACK_AB R2, RZ, R2 ;  /* 0x00000002ff02723e */ /* 0x000fe200000000ff */
[----:B------:R-:W-:Y:S06]  /*39c0*/  BRA `(.L_x_2959) ;  /* 0x0000000c00507947 */ /* 0x000fec0003800000 */
.L_x_2967:
        /* <DEDUP_REMOVED lines=10> */
.L_x_2970:
[----:B------:R-:W2:Y:S02]  /*3a70*/  LDG.E R0, desc[UR36][R4.64] ;  /* 0x0000002404007981 */ /* 0x000ea4000c1e1900 */
[----:B--2---:R-:W-:Y:S01]  /*3a80*/  PRMT R2, R0, 0x7610, R2 ;  /* 0x0000761000027816 */ /* 0x004fe20000000002 */
[----:B------:R-:W-:Y:S06]  /*3a90*/  BRA `(.L_x_2959) ;  /* 0x0000000c001c7947 */ /* 0x000fec0003800000 */
.L_x_2969:
        /* <DEDUP_REMOVED lines=9> */
.L_x_2960:
        /* <DEDUP_REMOVED lines=14> */
.L_x_2973:
        /* <DEDUP_REMOVED lines=13> */
.L_x_2972:
        /* <DEDUP_REMOVED lines=23> */
[----:B------:R-:W-:Y:S02]  /*3e50*/  LOP3.LUT R2, R3, 0x80000000, R0, 0xf8, !PT ;  /* 0x8000000003027812 */ /* 0x000fe400078ef800 */
[----:B------:R-:W-:Y:S02]  /*3e60*/  PRMT R0, R0, 0x5410, RZ ;  /* 0x0000541000007816 */ /* 0x000fe400000000ff */
[----:B------:R-:W-:Y:S01]  /*3e70*/  F2FP.F16.F32.PACK_AB R2, RZ, R2 ;  /* 0x00000002ff02723e */ /* 0x000fe200000000ff */
[----:B------:R-:W-:Y:S06]  /*3e80*/  BRA `(.L_x_2959) ;  /* 0x0000000800207947 */ /* 0x000fec0003800000 */
.L_x_2975:
        /* <DEDUP_REMOVED lines=10> */
[C---:B------:R-:W-:Y:S02]  /*3f30*/  LOP3.LUT R2, R0.reuse, 0x80000000, R3, 0xf8, !PT ;  /* 0x8000000000027812 */ /* 0x040fe400078ef803 */
[----:B------:R-:W-:Y:S02]  /*3f40*/  PRMT R0, R0, 0x5410, RZ ;  /* 0x0000541000007816 */ /* 0x000fe400000000ff */
[----:B------:R-:W-:Y:S01]  /*3f50*/  F2FP.F16.F32.PACK_AB R2, RZ, R2 ;  /* 0x00000002ff02723e */ /* 0x000fe200000000ff */
[----:B------:R-:W-:Y:S06]  /*3f60*/  BRA `(.L_x_2959) ;  /* 0x0000000400e87947 */ /* 0x000fec0003800000 */
.L_x_2974:
[----:B------:R-:W2:Y:S01]  /*3f70*/  LDG.E.U16 R2, desc[UR36][R4.64] ;  /* 0x0000002404027981 */ /* 0x000ea2000c1e1500 */
[----:B------:R-:W-:Y:S01]  /*3f80*/  PRMT R0, R0, 0x5410, RZ ;  /* 0x0000541000007816 */ /* 0x000fe200000000ff */
[----:B--2---:R-:W-:-:S05]  /*3f90*/  IMAD.U32 R2, R2, 0x10000, RZ ;  /* 0x0001000002027824 */ /* 0x004fca00078e00ff */
[----:B------:R-:W-:Y:S01]  /*3fa0*/  F2FP.F16.F32.PACK_AB R2, RZ, R2 ;  /* 0x00000002ff02723e */ /* 0x000fe200000000ff */
[----:B------:R-:W-:Y:S06]  /*3fb0*/  BRA `(.L_x_2959) ;  /* 0x0000000400d47947 */ /* 0x000fec0003800000 */
.L_x_2971:
        /* <DEDUP_REMOVED lines=13> */
.L_x_2978:
        /* <DEDUP_REMOVED lines=21> */
.L_x_2982:
[----:B------:R-:W-:Y:S05]  /*41e0*/  BSYNC.RECONVERGENT B1 ;  /* 0x0000000000017941 */ /* 0x000fea0003800200 */
.L_x_2981:
[----:B------:R-:W-:Y:S01]  /*41f0*/  IMAD.SHL.U32 R0, R0, 0x100000, RZ ;  /* 0x0010000000007824 */ /* 0x000fe200078e00ff */
[----:B------:R-:W-:-:S04]  /*4200*/  LEA R2, R2, 0x3b800000, 0x17 ;  /* 0x3b80000002027811 */ /* 0x000fc800078eb8ff */
[----:B------:R-:W-:-:S07]  /*4210*/  LOP3.LUT R2, R2, R0, R7, 0xfe, !PT ;  /* 0x0000000002027212 */ /* 0x000fce00078efe07 */
.L_x_2980:
[----:B------:R-:W-:Y:S05]  /*4220*/  BSYNC.RECONVERGENT B0 ;  /* 0x0000000000007941 */ /* 0x000fea0003800200 */
.L_x_2979:
[----:B------:R-:W-:Y:S02]  /*4230*/  F2FP.F16.F32.PACK_AB R2, RZ, R2 ;  /* 0x00000002ff02723e */ /* 0x000fe400000000ff */
[----:B------:R-:W-:Y:S01]  /*4240*/  PRMT R0, R0, 0x5410, RZ ;  /* 0x0000541000007816 */ /* 0x000fe200000000ff */
[----:B------:R-:W-:Y:S06]  /*4250*/  BRA `(.L_x_2959) ;  /* 0x00000004002c7947 */ /* 0x000fec0003800000 */
.L_x_2977:
        /* <DEDUP_REMOVED lines=21> */
.L_x_2986:
[----:B------:R-:W-:Y:S05]  /*43b0*/  BSYNC.RECONVERGENT B1 ;  /* 0x0000000000017941 */ /* 0x000fea0003800200 */
.L_x_2985:
[----:B------:R-:W-:Y:S01]  /*43c0*/  IMAD.SHL.U32 R0, R0, 0x200000, RZ ;  /* 0x0020000000007824 */ /* 0x000fe200078e00ff */
[----:B------:R-:W-:-:S04]  /*43d0*/  LEA R2, R2, 0x37800000, 0x17 ;  /* 0x3780000002027811 */ /* 0x000fc800078eb8ff */
[----:B------:R-:W-:-:S07]  /*43e0*/  LOP3.LUT R2, R2, R0, R7, 0xfe, !PT ;  /* 0x0000000002027212 */ /* 0x000fce00078efe07 */
.L_x_2984:
[----:B------:R-:W-:Y:S05]  /*43f0*/  BSYNC.RECONVERGENT B0 ;  /* 0x0000000000007941 */ /* 0x000fea0003800200 */
.L_x_2983:
[----:B------:R-:W-:Y:S02]  /*4400*/  F2FP.F16.F32.PACK_AB R2, RZ, R2 ;  /* 0x00000002ff02723e */ /* 0x000fe400000000ff */
[----:B------:R-:W-:Y:S01]  /*4410*/  PRMT R0, R0, 0x5410, RZ ;  /* 0x0000541000007816 */ /* 0x000fe200000000ff */
[----:B------:R-:W-:Y:S06]  /*4420*/  BRA `(.L_x_2959) ;  /* 0x0000000000b87947 */ /* 0x000fec0003800000 */
.L_x_2976:
        /* <DEDUP_REMOVED lines=14> */
.L_x_2990:
[----:B------:R-:W-:Y:S05]  /*4510*/  BSYNC.RECONVERGENT B0 ;  /* 0x0000000000007941 */ /* 0x000fea0003800200 */
.L_x_2989:
[----:B------:R-:W-:Y:S02]  /*4520*/  PRMT R0, R0, 0x5410, RZ ;  /* 0x0000541000007816 */ /* 0x000fe400000000ff */
[----:B------:R-:W-:Y:S01]  /*4530*/  F2FP.F16.F32.PACK_AB R2, RZ, R2 ;  /* 0x00000002ff02723e */ /* 0x000fe200000000ff */
[----:B------:R-:W-:Y:S06]  /*4540*/  BRA `(.L_x_2959) ;  /* 0x0000000000707947 */ /* 0x000fec0003800000 */
.L_x_2964:
        /* <DEDUP_REMOVED lines=16> */
.L_x_2991:
[----:B------:R-:W-:Y:S02]  /*4650*/  PRMT R0, R0, 0x5410, RZ ;  /* 0x0000541000007816 */ /* 0x000fe400000000ff */
[----:B------:R-:W-:Y:S01]  /*4660*/  PRMT R2, RZ, 0x7610, R2 ;  /* 0x00007610ff027816 */ /* 0x000fe20000000002 */
[----:B------:R-:W-:Y:S06]  /*4670*/  BRA `(.L_x_2959) ;  /* 0x0000000000247947 */ /* 0x000fec0003800000 */
.L_x_2988:
[----:B------:R-:W2:Y:S01]  /*4680*/  LDG.E.64 R4, desc[UR36][R4.64] ;  /* 0x0000002404047981 */ /* 0x000ea2000c1e1b00 */
[----:B------:R-:W-:Y:S01]  /*4690*/  PRMT R0, R0, 0x5410, RZ ;  /* 0x0000541000007816 */ /* 0x000fe200000000ff */
[----:B--2---:R-:W0:Y:S02]  /*46a0*/  I2F.U64 R2, R4 ;  /* 0x0000000400027312 */ /* 0x004e240000301000 */
[----:B0-----:R-:W-:Y:S01]  /*46b0*/  F2FP.F16.F32.PACK_AB R2, RZ, R2 ;  /* 0x00000002ff02723e */ /* 0x001fe200000000ff */
[----:B------:R-:W-:Y:S06]  /*46c0*/  BRA `(.L_x_2959) ;  /* 0x0000000000107947 */ /* 0x000fec0003800000 */
.L_x_2987:
[----:B------:R-:W2:Y:S01]  /*46d0*/  LDG.E R4, desc[UR36][R4.64] ;  /* 0x0000002404047981 */ /* 0x000ea2000c1e1900 */
[----:B------:R-:W-:Y:S02]  /*46e0*/  PRMT R0, R0, 0x5410, RZ ;  /* 0x0000541000007816 */ /* 0x000fe400000000ff */
[----:B--2---:R-:W-:-:S04]  /*46f0*/  I2FP.F32.U32 R2, R4 ;  /* 0x0000000400027245 */ /* 0x004fc80000201000 */
[----:B------:R-:W-:-:S07]  /*4700*/  F2FP.F16.F32.PACK_AB R2, RZ, R2 ;  /* 0x00000002ff02723e */ /* 0x000fce00000000ff */
.L_x_2959:
[----:B------:R-:W-:Y:S05]  /*4710*/  BSYNC.RECONVERGENT B6 ;  /* 0x0000000000067941 */ /* 0x000fea0003800200 */
.L_x_2958:
[----:B------:R-:W-:Y:S01]  /*4720*/  ISETP.GE.AND P0, PT, R19, R18, PT ;  /* 0x000000121300720c */ /* 0x000fe20003f06270 */
[----:B------:R-:W-:-:S12]  /*4730*/  BSSY.RECONVERGENT B0, `(.L_x_2992) ;  /* 0x0000052000007945 */ /* 0x000fd80003800200 */
[----:B------:R-:W-:Y:S05]  /*4740*/  @P0 BRA `(.L_x_2993) ;  /* 0x0000000400400947 */ /* 0x000fea0003800000 */
        /* <DEDUP_REMOVED lines=17> */
[----:B------:R-:W-:-:S04]  /*4860*/  VIADD R3, R23, 0xc0000000 ;  /* 0xc000000017037836 */ /* 0x000fc80000000000 */
[----:B------:R-:W-:Y:S01]  /*4870*/  LOP3.LUT R4, RZ, 0x80000000, R22, 0xb8, !PT ;  /* 0x80000000ff047812 */ /* 0x000fe200078eb816 */
[----:B------:R-:W-:Y:S06]  /*4880*/  BRA `(.L_x_2996) ;  /* 0x0000000000e87947 */ /* 0x000fec0003800000 */
.L_x_2995:
        /* <DEDUP_REMOVED lines=18> */
.L_x_2997:
[C---:B------:R-:W-:Y:S01]  /*49b0*/  FMUL.FTZ R4, |R3|.reuse, 1.4426950216293334961 ;  /* 0x3fb8aa3b03047820 */ /* 0x040fe20000410200 */
[----:B------:R-:W-:Y:S02]  /*49c0*/  IMAD.MOV.U32 R5, RZ, RZ, 0x42fc0000 ;  /* 0x42fc0000ff057424 */ /* 0x000fe400078e00ff */
[----:B------:R-:W-:Y:S01]  /*49d0*/  FMUL.RZ R22, R22, 0.15915493667125701904 ;  /* 0x3e22f98316167820 */ /* 0x000fe2000040c000 */
[----:B------:R-:W-:Y:S02]  /*49e0*/  FMUL.FTZ R7, R3, R3 ;  /* 0x0000000303077220 */ /* 0x000fe40000410000 */
[----:B------:R-:W0:Y:S08]  /*49f0*/  FRND.TRUNC R4, R4 ;  /* 0x0000000400047307 */ /* 0x000e30000020d000 */
[----:B------:R-:W1:Y:S01]  /*4a00*/  MUFU.COS R9, R22 ;  /* 0x0000001600097308 */ /* 0x000e620000000000 */
[----:B0-----:R-:W-:-:S07]  /*4a10*/  FSETP.GT.FTZ.AND P1, PT, |R4|, 126, PT ;  /* 0x42fc00000400780b */ /* 0x001fce0003f34200 */
[----:B------:R-:W-:Y:S01]  /*4a20*/  MUFU.SIN R10, R22 ;  /* 0x00000016000a7308 */ /* 0x000fe20000000400 */
[----:B------:R-:W-:-:S04]  /*4a30*/  LOP3.LUT R5, R5, 0x80000000, R4, 0xb8, !PT ;  /* 0x8000000005057812 */ /* 0x000fc800078eb804 */
[----:B------:R-:W-:Y:S01]  /*4a40*/  FSEL R6, R5, R4, P1 ;  /* 0x0000000405067208 */ /* 0x000fe20000800000 */
[----:B------:R-:W-:Y:S01]  /*4a50*/  IMAD.MOV.U32 R4, RZ, RZ, 0x363d0ada ;  /* 0x363d0adaff047424 */ /* 0x000fe200078e00ff */
[----:B------:R-:W-:Y:S01]  /*4a60*/  FSETP.GE.FTZ.AND P1, PT, |R3|, 1, PT ;  /* 0x3f8000000300780b */ /* 0x000fe20003f36200 */
[----:B-1----:R-:W-:Y:S02]  /*4a70*/  MUFU.RCP R9, R9 ;  /* 0x0000000900097308 */ /* 0x002fe40000001000 */
[----:B------:R-:W-:Y:S01]  /*4a80*/  FFMA.FTZ R5, R6, -0.69314718246459960938, |R3| ;  /* 0xbf31721806057823 */ /* 0x000fe20000010403 */
[----:B------:R-:W-:-:S03]  /*4a90*/  FFMA.FTZ R4, R7, R4, 0.00019836159481201320887 ;  /* 0x394fff4907047423 */ /* 0x000fc60000010004 */
[C---:B------:R-:W-:Y:S01]  /*4aa0*/  FFMA.FTZ R5, R6.reuse, 1.9046542121259335545e-09, R5 ;  /* 0x3102e30806057823 */ /* 0x040fe20000010005 */
[----:B------:R-:W-:-:S03]  /*4ab0*/  FADD.FTZ R6, R6, 12583037 ;  /* 0x4b40007d06067421 */ /* 0x000fc60000010000 */
[----:B------:R-:W-:Y:S01]  /*4ac0*/  FMUL.FTZ R5, R5, 1.4426950216293334961 ;  /* 0x3fb8aa3b05057820 */ /* 0x000fe20000410000 */
[----:B------:R-:W-:-:S05]  /*4ad0*/  IMAD.SHL.U32 R6, R6, 0x800000, RZ ;  /* 0x0080000006067824 */ /* 0x000fca00078e00ff */
[----:B------:R-:W0:Y:S02]  /*4ae0*/  MUFU.EX2 R5, R5 ;  /* 0x0000000500057308 */ /* 0x000e240000000800 */
[----:B0-----:R-:W-:-:S06]  /*4af0*/  FMUL.FTZ R6, R6, R5 ;  /* 0x0000000506067220 */ /* 0x001fcc0000410000 */
[----:B------:R-:W0:Y:S02]  /*4b00*/  MUFU.RCP R8, R6 ;  /* 0x0000000600087308 */ /* 0x000e240000001000 */
[----:B0-----:R-:W-:Y:S01]  /*4b10*/  FMUL.FTZ R5, R8, -0.125 ;  /* 0xbe00000008057820 */ /* 0x001fe20000410000 */
[----:B------:R-:W-:-:S03]  /*4b20*/  FFMA.FTZ R8, R7, R4, 0.0083333496004343032837 ;  /* 0x3c08889a07087423 */ /* 0x000fc60000010004 */
[----:B------:R-:W-:Y:S01]  /*4b30*/  FFMA.FTZ R4, R6, 2, R5 ;  /* 0x4000000006047823 */ /* 0x000fe20000010005 */
[----:B------:R-:W-:-:S04]  /*4b40*/  FFMA.FTZ R8, R7, R8, 0.16666667163372039795 ;  /* 0x3e2aaaab07087423 */ /* 0x000fc80000010008 */
[----:B------:R-:W-:Y:S01]  /*4b50*/  FMUL.FTZ R8, R7, R8 ;  /* 0x0000000807087220 */ /* 0x000fe20000410000 */
[--C-:B------:R-:W-:Y:S01]  /*4b60*/  LOP3.LUT R6, R4, 0x80000000, R3.reuse, 0xb8, !PT ;  /* 0x8000000004067812 */ /* 0x100fe200078eb803 */
[----:B------:R-:W-:Y:S02]  /*4b70*/  FMUL.FTZ R4, R10, R9 ;  /* 0x000000090a047220 */ /* 0x000fe40000410000 */
[----:B------:R-:W-:Y:S02]  /*4b80*/  @!P1 FFMA.FTZ R6, R3, R8, R3 ;  /* 0x0000000803069223 */ /* 0x000fe40000010003 */
[----:B------:R-:W-:Y:S02]  /*4b90*/  FFMA.FTZ R3, R4, R4, 1 ;  /* 0x3f80000004037423 */ /* 0x000fe40000010004 */
[-C--:B------:R-:W-:Y:S02]  /*4ba0*/  FFMA.FTZ R5, R6, R6.reuse, 1 ;  /* 0x3f80000006057423 */ /* 0x080fe40000010006 */
[----:B------:R-:W-:-:S02]  /*4bb0*/  FMUL.FTZ R7, R3, R6 ;  /* 0x0000000603077220 */ /* 0x000fc40000410000 */
[----:B------:R-:W0:Y:S02]  /*4bc0*/  MUFU.SQRT R8, R5 ;  /* 0x0000000500087308 */ /* 0x000e240000002000 */
[----:B------:R-:W-:-:S06]  /*4bd0*/  FFMA.FTZ R7, R6, R7, 1 ;  /* 0x3f80000006077423 */ /* 0x000fcc0000010007 */
[----:B------:R-:W1:Y:S01]  /*4be0*/  MUFU.RCP R7, R7 ;  /* 0x0000000700077308 */ /* 0x000e620000001000 */
[----:B0-----:R-:W-:-:S04]  /*4bf0*/  FMUL.FTZ R3, R3, R8 ;  /* 0x0000000803037220 */ /* 0x001fc80000410000 */
[----:B------:R-:W-:Y:S01]  /*4c00*/  FMUL.FTZ R3, R6, R3 ;  /* 0x0000000306037220 */ /* 0x000fe20000410000 */
[----:B-1----:R-:W-:-:S03]  /*4c10*/  FMUL.FTZ R4, R4, R7 ;  /* 0x0000000704047220 */ /* 0x002fc60000410000 */
[----:B------:R-:W-:-:S07]  /*4c20*/  FMUL.FTZ R3, R3, R7 ;  /* 0x0000000703037220 */ /* 0x000fce0000410000 */
.L_x_2996:
[----:B------:R-:W-:Y:S05]  /*4c30*/  BSYNC.RECONVERGENT B1 ;  /* 0x0000000000017941 */ /* 0x000fea0003800200 */
.L_x_2994:
[----:B------:R-:W-:-:S07]  /*4c40*/  F2FP.F16.F32.PACK_AB R4, R4, R3 ;  /* 0x000000030404723e */ /* 0x000fce00000000ff */
.L_x_2993:
[----:B------:R-:W-:Y:S05]  /*4c50*/  BSYNC.RECONVERGENT B0 ;  /* 0x0000000000007941 */ /* 0x000fea0003800200 */
.L_x_2992:
[----:B------:R-:W-:Y:S01]  /*4c60*/  VIADD R23, R19, 0x80 ;  /* 0x0000008013177836 */ /* 0x000fe20000000000 */
[----:B------:R-:W-:Y:S04]  /*4c70*/  BSSY.RECONVERGENT B0, `(.L_x_2998) ;  /* 0x0000054000007945 */ /* 0x000fe80003800200 */
[----:B------:R-:W-:-:S13]  /*4c80*/  ISETP.GE.AND P1, PT, R23, R18, PT ;  /* 0x000000121700720c */ /* 0x000fda0003f26270 */
[----:B------:R-:W-:Y:S05]  /*4c90*/  @P1 BRA `(.L_x_2999) ;  /* 0x0000000400441947 */ /* 0x000fea0003800000 */
[----:B------:R-:W-:Y:S01]  /*4ca0*/  HADD2.F32 R24, -RZ, R24.H0_H0 ;  /* 0x20000018ff187230 */ /* 0x000fe20000004100 */
[----:B------:R-:W-:Y:S01]  /*4cb0*/  BSSY.RECONVERGENT B1, `(.L_x_3000) ;  /* 0x000004e000017945 */ /* 0x000fe20003800200 */
[----:B------:R-:W-:-:S03]  /*4cc0*/  HADD2.F32 R6, -RZ, R25.H1_H1 ;  /* 0x30000019ff067230 */ /* 0x000fc60000004100 */
[----:B------:R-:W-:Y:S01]  /*4cd0*/  LOP3.LUT R3, R24, 0x7fffffff, RZ, 0xc0, !PT ;  /* 0x7fffffff18037812 */ /* 0x000fe200078ec0ff */
[----:B------:R-:W-:-:S03]  /*4ce0*/  IMAD.MOV.U32 R25, RZ, RZ, R24 ;  /* 0x000000ffff197224 */ /* 0x000fc600078e0018 */
        /* <DEDUP_REMOVED lines=12> */
[----:B------:R-:W-:Y:S01]  /*4db0*/  FFMA.FTZ R6, R9, R6, 0.00019836159481201320887 ;  /* 0x394fff4909067423 */ /* 0x000fe20000010006 */
[----:B0-----:R-:W-:-:S02]  /*4dc0*/  FSETP.GT.FTZ.AND P1, PT, |R3|, 126, PT ;  /* 0x42fc00000300780b */ /* 0x001fc40003f34200 */
[----:B------:R-:W-:-:S04]  /*4dd0*/  LOP3.LUT R8, R8, 0x80000000, R3, 0xb8, !PT ;  /* 0x8000000008087812 */ /* 0x000fc800078eb803 */
[----:B------:R-:W-:Y:S02]  /*4de0*/  FSEL R8, R8, R3, P1 ;  /* 0x0000000308087208 */ /* 0x000fe40000800000 */
[----:B------:R-:W-:Y:S01]  /*4df0*/  MUFU.SIN R3, R11 ;  /* 0x0000000b00037308 */ /* 0x000fe20000000400 */
[----:B------:R-:W-:Y:S02]  /*4e00*/  FSETP.GE.FTZ.AND P1, PT, |R25|, 1, PT ;  /* 0x3f8000001900780b */ /* 0x000fe40003f36200 */
[----:B------:R-:W-:-:S04]  /*4e10*/  FFMA.FTZ R5, R8, -0.69314718246459960938, |R25| ;  /* 0xbf31721808057823 */ /* 0x000fc80000010419 */
[C---:B------:R-:W-:Y:S01]  /*4e20*/  FFMA.FTZ R5, R8.reuse, 1.9046542121259335545e-09, R5 ;  /* 0x3102e30808057823 */ /* 0x040fe20000010005 */
[----:B------:R-:W-:-:S03]  /*4e30*/  FADD.FTZ R8, R8, 12583037 ;  /* 0x4b40007d08087421 */ /* 0x000fc60000010000 */
[----:B------:R-:W-:Y:S01]  /*4e40*/  FMUL.FTZ R7, R5, 1.4426950216293334961 ;  /* 0x3fb8aa3b05077820 */ /* 0x000fe20000410000 */
[----:B------:R-:W-:Y:S01]  /*4e50*/  IMAD.SHL.U32 R8, R8, 0x800000, RZ ;  /* 0x0080000008087824 */ /* 0x000fe200078e00ff */
[----:B------:R-:W0:Y:S08]  /*4e60*/  MUFU.COS R5, R11 ;  /* 0x0000000b00057308 */ /* 0x000e300000000000 */
[----:B------:R-:W1:Y:S08]  /*4e70*/  MUFU.EX2 R7, R7 ;  /* 0x0000000700077308 */ /* 0x000e700000000800 */
[----:B0-----:R-:W0:Y:S01]  /*4e80*/  MUFU.RCP R12, R5 ;  /* 0x00000005000c7308 */ /* 0x001e220000001000 */
[----:B-1----:R-:W-:-:S07]  /*4e90*/  FMUL.FTZ R8, R8, R7 ;  /* 0x0000000708087220 */ /* 0x002fce0000410000 */
[----:B------:R-:W1:Y:S01]  /*4ea0*/  MUFU.RCP R10, R8 ;  /* 0x00000008000a7308 */ /* 0x000e620000001000 */
[----:B0-----:R-:W-:-:S04]  /*4eb0*/  FMUL.FTZ R3, R3, R12 ;  /* 0x0000000c03037220 */ /* 0x001fc80000410000 */
[----:B------:R-:W-:Y:S01]  /*4ec0*/  FFMA.FTZ R5, R3, R3, 1 ;  /* 0x3f80000003057423 */ /* 0x000fe20000010003 */
[----:B-1----:R-:W-:Y:S01]  /*4ed0*/  FMUL.FTZ R7, R10, -0.125 ;  /* 0xbe0000000a077820 */ /* 0x002fe20000410000 */
[----:B------:R-:W-:-:S03]  /*4ee0*/  FFMA.FTZ R10, R9, R6, 0.0083333496004343032837 ;  /* 0x3c08889a090a7423 */ /* 0x000fc60000010006 */
[----:B------:R-:W-:Y:S01]  /*4ef0*/  FFMA.FTZ R6, R8, 2, R7 ;  /* 0x4000000008067823 */ /* 0x000fe20000010007 */
[----:B------:R-:W-:-:S04]  /*4f00*/  FFMA.FTZ R10, R9, R10, 0.16666667163372039795 ;  /* 0x3e2aaaab090a7423 */ /* 0x000fc8000001000a */
[----:B------:R-:W-:Y:S01]  /*4f10*/  FMUL.FTZ R10, R9, R10 ;  /* 0x0000000a090a7220 */ /* 0x000fe20000410000 */
[----:B------:R-:W-:-:S03]  /*4f20*/  LOP3.LUT R6, R6, 0x80000000, R25, 0xb8, !PT ;  /* 0x8000000006067812 */ /* 0x000fc600078eb819 */
[----:B------:R-:W-:-:S04]  /*4f30*/  @!P1 FFMA.FTZ R6, R25, R10, R25 ;  /* 0x0000000a19069223 */ /* 0x000fc80000010019 */
        /* <DEDUP_REMOVED lines=8> */
[----:B------:R-:W-:Y:S01]  /*4fc0*/  FMUL.FTZ R25, R5, R10 ;  /* 0x0000000a05197220 */ /* 0x000fe20000410000 */
[----:B------:R-:W-:Y:S06]  /*4fd0*/  BRA `(.L_x_3004) ;  /* 0x00000000006c7947 */ /* 0x000fec0003800000 */
.L_x_3003:
        /* <DEDUP_REMOVED lines=12> */
.L_x_3002:
[----:B------:R-:W-:-:S04]  /*50a0*/  FADD.FTZ R25, R6, -R6 ;  /* 0x8000000606197221 */ /* 0x000fc80000010000 */
[----:B------:R-:W-:Y:S01]  /*50b0*/  IMAD.MOV.U32 R8, RZ, RZ, R25 ;  /* 0x000000ffff087224 */ /* 0x000fe200078e0019 */
[----:B------:R-:W-:Y:S06]  /*50c0*/  BRA `(.L_x_3004) ;  /* 0x0000000000307947 */ /* 0x000fec0003800000 */
.L_x_3001:
        /* <DEDUP_REMOVED lines=12> */
.L_x_3004:
[----:B------:R-:W-:Y:S05]  /*5190*/  BSYNC.RECONVERGENT B1 ;  /* 0x0000000000017941 */ /* 0x000fea0003800200 */
.L_x_3000:
[----:B------:R-:W-:-:S07]  /*51a0*/  F2FP.F16.F32.PACK_AB R25, R8, R25 ;  /* 0x000000190819723e */ /* 0x000fce00000000ff */
.L_x_2999:
[----:B------:R-:W-:Y:S05]  /*51b0*/  BSYNC.RECONVERGENT B0 ;  /* 0x0000000000007941 */ /* 0x000fea0003800200 */
.L_x_2998:
[----:B------:R-:W-:Y:S01]  /*51c0*/  VIADD R3, R19, 0x100 ;  /* 0x0000010013037836 */ /* 0x000fe20000000000 */
[----:B------:R-:W-:Y:S04]  /*51d0*/  BSSY.RECONVERGENT B0, `(.L_x_3005) ;  /* 0x0000053000007945 */ /* 0x000fe80003800200 */
[----:B------:R-:W-:-:S13]  /*51e0*/  ISETP.GE.AND P1, PT, R3, R18, PT ;  /* 0x000000120300720c */ /* 0x000fda0003f26270 */
[----:B------:R-:W-:Y:S05]  /*51f0*/  @P1 BRA `(.L_x_3006) ;  /* 0x0000000400401947 */ /* 0x000fea0003800000 */
        /* <DEDUP_REMOVED lines=16> */
[----:B------:R-:W-:-:S05]  /*5300*/  FFMA.FTZ R9, R8, R9, 0.00019836159481201320887 ;  /* 0x394fff4908097423 */ /* 0x000fca0000010009 */
[----:B------:R-:W-:Y:S01]  /*5310*/  MUFU.SIN R3, R12 ;  /* 0x0000000c00037308 */ /* 0x000fe20000000400 */
[----:B0-----:R-:W-:Y:S02]  /*5320*/  FSETP.GT.FTZ.AND P1, PT, |R5|, 126, PT ;  /* 0x42fc00000500780b */ /* 0x001fe40003f34200 */
[----:B------:R-:W-:-:S04]  /*5330*/  LOP3.LUT R6, R6, 0x80000000, R5, 0xb8, !PT ;  /* 0x8000000006067812 */ /* 0x000fc800078eb805 */
[----:B------:R-:W-:Y:S02]  /*5340*/  FSEL R7, R6, R5, P1 ;  /* 0x0000000506077208 */ /* 0x000fe40000800000 */
[----:B------:R-:W0:Y:S01]  /*5350*/  MUFU.COS R5, R12 ;  /* 0x0000000c00057308 */ /* 0x000e220000000000 */
[----:B------:R-:W-:Y:S02]  /*5360*/  FSETP.GE.FTZ.AND P1, PT, |R24|, 1, PT ;  /* 0x3f8000001800780b */ /* 0x000fe40003f36200 */
[----:B------:R-:W-:-:S04]  /*5370*/  FFMA.FTZ R6, R7, -0.69314718246459960938, |R24| ;  /* 0xbf31721807067823 */ /* 0x000fc80000010418 */
[C---:B------:R-:W-:Y:S01]  /*5380*/  FFMA.FTZ R6, R7.reuse, 1.9046542121259335545e-09, R6 ;  /* 0x3102e30807067823 */ /* 0x040fe20000010006 */
[----:B------:R-:W-:-:S03]  /*5390*/  FADD.FTZ R7, R7, 12583037 ;  /* 0x4b40007d07077421 */ /* 0x000fc60000010000 */
[----:B------:R-:W-:Y:S01]  /*53a0*/  FMUL.FTZ R6, R6, 1.4426950216293334961 ;  /* 0x3fb8aa3b06067820 */ /* 0x000fe20000410000 */
[----:B------:R-:W-:-:S05]  /*53b0*/  IMAD.SHL.U32 R7, R7, 0x800000, RZ ;  /* 0x0080000007077824 */ /* 0x000fca00078e00ff */
        /* <DEDUP_REMOVED lines=23> */
.L_x_3010:
[----:B------:R-:W-:Y:S01]  /*5530*/  FMUL.RZ R7, R3, 0.15915493667125701904 ;  /* 0x3e22f98303077820 */ /* 0x000fe2000040c000 */
[----:B------:R-:W-:-:S03]  /*5540*/  FMUL.FTZ R3, |R24|, -1.4426950216293334961 ;  /* 0xbfb8aa3b18037820 */ /* 0x000fc60000410200 */
[----:B------:R-:W0:Y:S08]  /*5550*/  MUFU.SIN R5, R7 ;  /* 0x0000000700057308 */ /* 0x000e300000000400 */
[----:B------:R-:W1:Y:S08]  /*5560*/  MUFU.COS R6, R7 ;  /* 0x0000000700067308 */ /* 0x000e700000000000 */
[----:B------:R-:W2:Y:S01]  /*5570*/  MUFU.EX2 R3, R3 ;  /* 0x0000000300037308 */ /* 0x000ea20000000800 */
[----:B0-----:R-:W-:-:S04]  /*5580*/  FMUL.FTZ R5, R5, 4 ;  /* 0x4080000005057820 */ /* 0x001fc80000410000 */
[----:B-1----:R-:W-:Y:S01]  /*5590*/  FMUL.FTZ R6, R6, R5 ;  /* 0x0000000506067220 */ /* 0x002fe20000410000 */
[----:B------:R-:W-:-:S05]  /*55a0*/  IMAD.MOV.U32 R5, RZ, RZ, 0x3f800000 ;  /* 0x3f800000ff057424 */ /* 0x000fca00078e00ff */
[----:B------:R-:W-:Y:S01]  /*55b0*/  LOP3.LUT R24, R5, 0x80000000, R24, 0xb8, !PT ;  /* 0x8000000005187812 */ /* 0x000fe200078eb818 */
[----:B--2---:R-:W-:-:S04]  /*55c0*/  FMUL.FTZ R6, R3, R6 ;  /* 0x0000000603067220 */ /* 0x004fc80000410000 */
[----:B------:R-:W-:Y:S01]  /*55d0*/  FMUL.FTZ R11, R3, R6 ;  /* 0x00000006030b7220 */ /* 0x000fe20000410000 */
[----:B------:R-:W-:Y:S06]  /*55e0*/  BRA `(.L_x_3011) ;  /* 0x00000000003c7947 */ /* 0x000fec0003800000 */
.L_x_3009:
[----:B------:R-:W-:-:S04]  /*55f0*/  FADD.FTZ R24, R3, -R3 ;  /* 0x8000000303187221 */ /* 0x000fc80000010000 */
[----:B------:R-:W-:Y:S01]  /*5600*/  IMAD.MOV.U32 R11, RZ, RZ, R24 ;  /* 0x000000ffff0b7224 */ /* 0x000fe200078e0018 */
[----:B------:R-:W-:Y:S06]  /*5610*/  BRA `(.L_x_3011) ;  /* 0x0000000000307947 */ /* 0x000fec0003800000 */
.L_x_3008:
        /* <DEDUP_REMOVED lines=12> */
.L_x_3011:
[----:B------:R-:W-:Y:S05]  /*56e0*/  BSYNC.RECONVERGENT B1 ;  /* 0x0000000000017941 */ /* 0x000fea0003800200 */
.L_x_3007:
[----:B------:R-:W-:-:S07]  /*56f0*/  F2FP.F16.F32.PACK_AB R24, R11, R24 ;  /* 0x000000180b18723e */ /* 0x000fce00000000ff */
.L_x_3006:
[----:B------:R-:W-:Y:S05]  /*5700*/  BSYNC.RECONVERGENT B0 ;  /* 0x0000000000007941 */ /* 0x000fea0003800200 */
.L_x_3005:
        /* <DEDUP_REMOVED lines=21> */
[----:B------:R-:W-:-:S04]  /*5860*/  FFMA.FTZ R8, R7, R8, 0.0083333496004343032837 ;  /* 0x3c08889a07087423 */ /* 0x000fc80000010008 */
        /* <DEDUP_REMOVED lines=19> */
[----:B-1----:R-:W-:-:S04]  /*59a0*/  FMUL.FTZ R6, R3, -0.125 ;  /* 0xbe00000003067820 */ /* 0x002fc80000410000 */
[----:B------:R-:W-:-:S05]  /*59b0*/  FFMA.FTZ R3, R5, 2, R6 ;  /* 0x4000000005037823 */ /* 0x000fca0000010006 */
[--C-:B------:R-:W-:Y:S01]  /*59c0*/  LOP3.LUT R3, R3, 0x80000000, R22.reuse, 0xb8, !PT ;  /* 0x8000000003037812 */ /* 0x100fe200078eb816 */
[----:B------:R-:W-:-:S04]  /*59d0*/  @!P1 FFMA.FTZ R3, R22, R7, R22 ;  /* 0x0000000716039223 */ /* 0x000fc80000010016 */
        /* <DEDUP_REMOVED lines=10> */
.L_x_3017:
        /* <DEDUP_REMOVED lines=12> */
.L_x_3016:
[----:B------:R-:W-:-:S04]  /*5b40*/  FADD.FTZ R22, R3, -R3 ;  /* 0x8000000303167221 */ /* 0x000fc80000010000 */
[----:B------:R-:W-:Y:S01]  /*5b50*/  IMAD.MOV.U32 R7, RZ, RZ, R22 ;  /* 0x000000ffff077224 */ /* 0x000fe200078e0016 */
[----:B------:R-:W-:Y:S06]  /*5b60*/  BRA `(.L_x_3018) ;  /* 0x0000000000307947 */ /* 0x000fec0003800000 */
.L_x_3015:
        /* <DEDUP_REMOVED lines=12> */
.L_x_3018:
[----:B------:R-:W-:Y:S05]  /*5c30*/  BSYNC.RECONVERGENT B1 ;  /* 0x0000000000017941 */ /* 0x000fea0003800200 */
.L_x_3014:
[----:B------:R-:W-:-:S07]  /*5c40*/  F2FP.F16.F32.PACK_AB R22, R7, R22 ;  /* 0x000000160716723e */ /* 0x000fce00000000ff */
.L_x_3013:
[----:B------:R-:W-:Y:S05]  /*5c50*/  BSYNC.RECONVERGENT B0 ;  /* 0x0000000000007941 */ /* 0x000fea0003800200 */
.L_x_3012:
        /* <DEDUP_REMOVED lines=26> */
.L_x_3024:
[----:B------:R-:W-:Y:S02]  /*5e00*/  HADD2.F32 R5, -RZ, R4.H0_H0 ;  /* 0x20000004ff057230 */ /* 0x000fe40000004100 */
[----:B------:R-:W-:-:S04]  /*5e10*/  IMAD.MOV.U32 R19, RZ, RZ, R23 ;  /* 0x000000ffff137224 */ /* 0x000fc800078e0017 */
[----:B------:R-:W0:Y:S02]  /*5e20*/  F2I.S64.TRUNC R4, R5 ;  /* 0x0000000500047311 */ /* 0x000e24000020d900 */
[----:B0-----:R4:W-:Y:S01]  /*5e30*/  STG.E.U8 desc[UR36][R2.64], R4 ;  /* 0x0000000402007986 */ /* 0x0019e2000c101124 */
[----:B------:R-:W-:Y:S05]  /*5e40*/  BRA `(.L_x_3020) ;  /* 0x0000000c00c47947 */ /* 0x000fea0003800000 */
.L_x_3023:
        /* <DEDUP_REMOVED lines=11> */
.L_x_3027:
[----:B------:R-:W-:Y:S02]  /*5f00*/  HADD2.F32 R4, -RZ, R4.H0_H0 ;  /* 0x20000004ff047230 */ /* 0x000fe40000004100 */
[----:B------:R-:W-:Y:S02]  /*5f10*/  IMAD.MOV.U32 R19, RZ, RZ, R23 ;  /* 0x000000ffff137224 */ /* 0x000fe400078e0017 */
[----:B------:R-:W0:Y:S02]  /*5f20*/  F2I.FTZ.TRUNC.NTZ R5, R4 ;  /* 0x0000000400057305 */ /* 0x000e24000021f100 */
[----:B0-----:R3:W-:Y:S01]  /*5f30*/  STG.E desc[UR36][R2.64], R5 ;  /* 0x0000000502007986 */ /* 0x0017e2000c101924 */
[----:B------:R-:W-:Y:S05]  /*5f40*/  BRA `(.L_x_3020) ;  /* 0x0000000c00847947 */ /* 0x000fea0003800000 */
.L_x_3026:
[----:B------:R-:W-:Y:S02]  /*5f50*/  HADD2.F32 R4, -RZ, R4.H0_H0 ;  /* 0x20000004ff047230 */ /* 0x000fe40000004100 */
[----:B------:R-:W-:Y:S02]  /*5f60*/  IMAD.MOV.U32 R19, RZ, RZ, R23 ;  /* 0x000000ffff137224 */ /* 0x000fe400078e0017 */
[----:B------:R-:W0:Y:S02]  /*5f70*/  F2I.FTZ.TRUNC.NTZ R5, R4 ;  /* 0x0000000400057305 */ /* 0x000e24000021f100 */
[----:B0-----:R1:W-:Y:S01]  /*5f80*/  STG.E.U16 desc[UR36][R2.64], R5 ;  /* 0x0000000502007986 */ /* 0x0013e2000c101524 */
[----:B------:R-:W-:Y:S05]  /*5f90*/  BRA `(.L_x_3020) ;  /* 0x0000000c00707947 */ /* 0x000fea0003800000 */
.L_x_3022:
        /* <DEDUP_REMOVED lines=10> */
.L_x_3029:
[----:B------:R0:W-:Y:S01]  /*6040*/  STG.E.U16 desc[UR36][R2.64], R4 ;  /* 0x0000000402007986 */ /* 0x0001e2000c101524 */
[----:B------:R-:W-:Y:S01]  /*6050*/  IMAD.MOV.U32 R19, RZ, RZ, R23 ;  /* 0x000000ffff137224 */ /* 0x000fe200078e0017 */
[----:B------:R-:W-:Y:S06]  /*6060*/  BRA `(.L_x_3020) ;  /* 0x0000000c003c7947 */ /* 0x000fec0003800000 */
.L_x_3028:
[----:B------:R-:W-:-:S13]  /*6070*/  ISETP.NE.AND P0, PT, R0, 0x7, PT ;  /* 0x000000070000780c */ /* 0x000fda0003f05270 */
[----:B------:R-:W-:Y:S05]  /*6080*/  @!P0 BRA `(.L_x_3030) ;  /* 0x0000000000308947 */ /* 0x000fea0003800000 */
[----:B------:R-:W-:-:S13]  /*6090*/  ISETP.NE.AND P0, PT, R0, 0x8, PT ;  /* 0x000000080000780c */ /* 0x000fda0003f05270 */
[----:B------:R-:W-:Y:S05]  /*60a0*/  @!P0 BRA `(.L_x_3031) ;  /* 0x00000000001c8947 */ /* 0x000fea0003800000 */
[----:B------:R-:W-:-:S13]  /*60b0*/  ISETP.NE.AND P0, PT, R0, 0x9, PT ;  /* 0x000000090000780c */ /* 0x000fda0003f05270 */
[----:B------:R-:W-:Y:S05]  /*60c0*/  @P0 BRA `(.L_x_3025) ;  /* 0x0000000800740947 */ /* 0x000fea0003800000 */
[--C-:B------:R-:W-:Y:S02]  /*60d0*/  HADD2.F32 R6, -RZ, R4.reuse.H0_H0 ;  /* 0x20000004ff067230 */ /* 0x100fe40000004100 */
[----:B------:R-:W-:Y:S02]  /*60e0*/  HADD2.F32 R7, -RZ, R4.H1_H1 ;  /* 0x30000004ff077230 */ /* 0x000fe40000004100 */
[----:B------:R-:W-:-:S03]  /*60f0*/  IMAD.MOV.U32 R19, RZ, RZ, R23 ;  /* 0x000000ffff137224 */ /* 0x000fc600078e0017 */
[----:B------:R0:W-:Y:S01]  /*6100*/  STG.E.64 desc[UR36][R2.64], R6 ;  /* 0x0000000602007986 */ /* 0x0001e2000c101b24 */
[----:B------:R-:W-:Y:S05]  /*6110*/  BRA `(.L_x_3020) ;  /* 0x0000000c00107947 */ /* 0x000fea0003800000 */
.L_x_3031:
[----:B------:R0:W-:Y:S01]  /*6120*/  STG.E desc[UR36][R2.64], R4 ;  /* 0x0000000402007986 */ /* 0x0001e2000c101924 */
[----:B------:R-:W-:Y:S01]  /*6130*/  IMAD.MOV.U32 R19, RZ, RZ, R23 ;  /* 0x000000ffff137224 */ /* 0x000fe200078e0017 */
[----:B------:R-:W-:Y:S06]  /*6140*/  BRA `(.L_x_3020) ;  /* 0x0000000c00047947 */ /* 0x000fec0003800000 */
.L_x_3030:
[----:B------:R-:W-:Y:S02]  /*6150*/  HADD2.F32 R4, -RZ, R4.H0_H0 ;  /* 0x20000004ff047230 */ /* 0x000fe40000004100 */
[----:B------:R-:W-:-:S03]  /*6160*/  IMAD.MOV.U32 R19, RZ, RZ, R23 ;  /* 0x000000ffff137224 */ /* 0x000fc600078e0017 */
[----:B------:R-:W-:-:S06]  /*6170*/  FMUL.FTZ R4, R4, 1 ;  /* 0x3f80000004047820 */ /* 0x000fcc0000410000 */
[----:B------:R-:W0:Y:S02]  /*6180*/  F2F.F64.F32 R4, R4 ;  /* 0x0000000400047310 */ /* 0x000e240000201800 */
[----:B0-----:R0:W-:Y:S01]  /*6190*/  STG.E.64 desc[UR36][R2.64], R4 ;  /* 0x0000000402007986 */ /* 0x0011e2000c101b24 */
[----:B------:R-:W-:Y:S05]  /*61a0*/  BRA `(.L_x_3020) ;  /* 0x0000000800ec7947 */ /* 0x000fea0003800000 */
.L_x_3021:
        /* <DEDUP_REMOVED lines=10> */
[----:B------:R-:W-:-:S13]  /*6250*/  FSETP.NEU.FTZ.AND P0, PT, R0, RZ, PT ;  /* 0x000000ff0000720b */ /* 0x000fda0003f1d000 */
[----:B------:R-:W-:-:S05]  /*6260*/  @!P0 HADD2.F32 R4, -RZ, R4.H1_H1 ;  /* 0x30000004ff048230 */ /* 0x000fca0000004100 */
[----:B------:R-:W-:-:S04]  /*6270*/  FSETP.NEU.OR P0, PT, R4, RZ, P0 ;  /* 0x000000ff0400720b */ /* 0x000fc8000070d400 */
[----:B------:R-:W-:-:S05]  /*6280*/  SEL R5, RZ, 0x1, !P0 ;  /* 0x00000001ff057807 */ /* 0x000fca0004000000 */
[----:B------:R0:W-:Y:S01]  /*6290*/  STG.E.U8 desc[UR36][R2.64], R5 ;  /* 0x0000000502007986 */ /* 0x0001e2000c101124 */
[----:B------:R-:W-:Y:S05]  /*62a0*/  BRA `(.L_x_3020) ;  /* 0x0000000800ac7947 */ /* 0x000fea0003800000 */
.L_x_3034:
[--C-:B------:R-:W-:Y:S02]  /*62b0*/  HADD2.F32 R6, -RZ, R4.reuse.H1_H1 ;  /* 0x30000004ff067230 */ /* 0x100fe40000004100 */
[----:B------:R-:W-:Y:S02]  /*62c0*/  HADD2.F32 R0, -RZ, R4.H0_H0 ;  /* 0x20000004ff007230 */ /* 0x000fe40000004100 */
[----:B------:R-:W-:Y:S02]  /*62d0*/  IMAD.MOV.U32 R19, RZ, RZ, R23 ;  /* 0x000000ffff137224 */ /* 0x000fe400078e0017 */
[----:B------:R-:W-:Y:S01]  /*62e0*/  FMUL.FTZ R6, R6, 1 ;  /* 0x3f80000006067820 */ /* 0x000fe20000410000 */
[----:B------:R-:W-:-:S04]  /*62f0*/  FMUL.FTZ R0, R0, 1 ;  /* 0x3f80000000007820 */ /* 0x000fc80000410000 */
[----:B------:R-:W-:Y:S08]  /*6300*/  F2F.F64.F32 R4, R0 ;  /* 0x0000000000047310 */ /* 0x000ff00000201800 */
[----:B------:R-:W0:Y:S02]  /*6310*/  F2F.F64.F32 R6, R6 ;  /* 0x0000000600067310 */ /* 0x000e240000201800 */
[----:B0-----:R0:W-:Y:S01]  /*6320*/  STG.E.128 desc[UR36][R2.64], R4 ;  /* 0x0000000402007986 */ /* 0x0011e2000c101d24 */
[----:B------:R-:W-:Y:S05]  /*6330*/  BRA `(.L_x_3020) ;  /* 0x0000000800887947 */ /* 0x000fea0003800000 */
.L_x_3033:
        /* <DEDUP_REMOVED lines=19> */
.L_x_3038:
[----:B------:R-:W-:Y:S05]  /*6470*/  BSYNC.RECONVERGENT B0 ;  /* 0x0000000000007941 */ /* 0x000fea0003800200 */
.L_x_3037:
[----:B------:R-:W-:Y:S01]  /*6480*/  LOP3.LUT R5, R0, 0x80, R5, 0xf8, !PT ;  /* 0x0000008000057812 */ /* 0x000fe200078ef805 */
[----:B------:R-:W-:-:S04]  /*6490*/  IMAD.MOV.U32 R19, RZ, RZ, R23 ;  /* 0x000000ffff137224 */ /* 0x000fc800078e0017 */
[----:B------:R0:W-:Y:S01]  /*64a0*/  STG.E.U8 desc[UR36][R2.64], R5 ;  /* 0x0000000502007986 */ /* 0x0001e2000c101124 */
[----:B------:R-:W-:Y:S05]  /*64b0*/  BRA `(.L_x_3020) ;  /* 0x0000000800287947 */ /* 0x000fea0003800000 */
.L_x_3036:
        /* <DEDUP_REMOVED lines=15> */
.L_x_3040:
[----:B------:R-:W-:Y:S05]  /*65b0*/  BSYNC.RECONVERGENT B0 ;  /* 0x0000000000007941 */ /* 0x000fea0003800200 */
.L_x_3039:
[----:B------:R-:W-:Y:S01]  /*65c0*/  LOP3.LUT R5, R0, 0x80, R5, 0xf8, !PT ;  /* 0x0000008000057812 */ /* 0x000fe200078ef805 */
[----:B------:R-:W-:-:S04]  /*65d0*/  IMAD.MOV.U32 R19, RZ, RZ, R23 ;  /* 0x000000ffff137224 */ /* 0x000fc800078e0017 */
[----:B------:R0:W-:Y:S01]  /*65e0*/  STG.E.U8 desc[UR36][R2.64], R5 ;  /* 0x0000000502007986 */ /* 0x0001e2000c101124 */
[----:B------:R-:W-:Y:S05]  /*65f0*/  BRA `(.L_x_3020) ;  /* 0x0000000400d87947 */ /* 0x000fea0003800000 */
.L_x_3035:
[----:B------:R-:W-:Y:S02]  /*6600*/  HADD2.F32 R0, -RZ, R4.H0_H0 ;  /* 0x20000004ff007230 */ /* 0x000fe40000004100 */
[----:B------:R-:W-:-:S03]  /*6610*/  IMAD.MOV.U32 R19, RZ, RZ, R23 ;  /* 0x000000ffff137224 */ /* 0x000fc600078e0017 */
[----:B------:R-:W-:-:S05]  /*6620*/  F2FP.BF16.F32.PACK_AB R0, RZ, R0 ;  /* 0x00000000ff00723e */ /* 0x000fca00000010ff */
[----:B------:R0:W-:Y:S01]  /*6630*/  STG.E.U16 desc[UR36][R2.64], R0 ;  /* 0x0000000002007986 */ /* 0x0001e2000c101524 */
[----:B------:R-:W-:Y:S05]  /*6640*/  BRA `(.L_x_3020) ;  /* 0x0000000400c47947 */ /* 0x000fea0003800000 */
.L_x_3032:
        /* <DEDUP_REMOVED lines=13> */
.L_x_3043:
        /* <DEDUP_REMOVED lines=13> */
.L_x_3046:
[----:B------:R-:W-:-:S04]  /*67f0*/  SHF.R.U32.HI R0, RZ, 0x14, R5 ;  /* 0x00000014ff007819 */ /* 0x000fc80000011605 */
[----:B------:R-:W-:-:S04]  /*6800*/  LOP3.LUT R0, R0, 0x1, RZ, 0xc0, !PT ;  /* 0x0000000100007812 */ /* 0x000fc800078ec0ff */
[----:B------:R-:W-:-:S04]  /*6810*/  IADD3 R0, PT, PT, R5, 0x487ffff, R0 ;  /* 0x0487ffff05007810 */ /* 0x000fc80007ffe000 */
[----:B------:R-:W-:-:S04]  /*6820*/  SHF.R.U32.HI R0, RZ, 0x14, R0 ;  /* 0x00000014ff007819 */ /* 0x000fc80000011600 */
[----:B------:R-:W-:-:S07]  /*6830*/  LOP3.LUT R4, R0, 0xff, RZ, 0xc0, !PT ;  /* 0x000000ff00047812 */ /* 0x000fce00078ec0ff */
.L_x_3047:
[----:B------:R-:W-:-:S04]  /*6840*/  SHF.R.U32.HI R5, RZ, 0x18, R5 ;  /* 0x00000018ff057819 */ /* 0x000fc80000011605 */
[----:B------:R-:W-:-:S04]  /*6850*/  LOP3.LUT R4, R4, 0x80, R5, 0xf8, !PT ;  /* 0x0000008004047812 */ /* 0x000fc800078ef805 */
[----:B------:R-:W-:-:S07]  /*6860*/  PRMT R0, R4, 0x7610, R0 ;  /* 0x0000761004007816 */ /* 0x000fce0000000000 */
.L_x_3045:
[----:B------:R-:W-:Y:S05]  /*6870*/  BSYNC.RECONVERGENT B0 ;  /* 0x0000000000007941 */ /* 0x000fea0003800200 */
.L_x_3044:
[----:B------:R0:W-:Y:S01]  /*6880*/  STG.E.U8 desc[UR36][R2.64], R0 ;  /* 0x0000000002007986 */ /* 0x0001e2000c101124 */
[----:B------:R-:W-:Y:S01]  /*6890*/  IMAD.MOV.U32 R19, RZ, RZ, R23 ;  /* 0x000000ffff137224 */ /* 0x000fe200078e0017 */
[----:B------:R-:W-:Y:S06]  /*68a0*/  BRA `(.L_x_3020) ;  /* 0x00000004002c7947 */ /* 0x000fec0003800000 */
.L_x_3042:
        /* <DEDUP_REMOVED lines=13> */
.L_x_3050:
[----:B------:R-:W-:-:S04]  /*6980*/  SHF.R.U32.HI R0, RZ, 0x15, R5 ;  /* 0x00000015ff007819 */ /* 0x000fc80000011605 */
[----:B------:R-:W-:-:S04]  /*6990*/  LOP3.LUT R0, R0, 0x1, RZ, 0xc0, !PT ;  /* 0x0000000100007812 */ /* 0x000fc800078ec0ff */
[----:B------:R-:W-:-:S04]  /*69a0*/  IADD3 R0, PT, PT, R5, 0x88fffff, R0 ;  /* 0x088fffff05007810 */ /* 0x000fc80007ffe000 */
[----:B------:R-:W-:-:S04]  /*69b0*/  SHF.R.U32.HI R0, RZ, 0x15, R0 ;  /* 0x00000015ff007819 */ /* 0x000fc80000011600 */
[----:B------:R-:W-:-:S07]  /*69c0*/  LOP3.LUT R4, R0, 0xff, RZ, 0xc0, !PT ;  /* 0x000000ff00047812 */ /* 0x000fce00078ec0ff */
.L_x_3051:
[----:B------:R-:W-:-:S04]  /*69d0*/  SHF.R.U32.HI R5, RZ, 0x18, R5 ;  /* 0x00000018ff057819 */ /* 0x000fc80000011605 */
[----:B------:R-:W-:-:S04]  /*69e0*/  LOP3.LUT R4, R4, 0x80, R5, 0xf8, !PT ;  /* 0x0000008004047812 */ /* 0x000fc800078ef805 */
[----:B------:R-:W-:-:S07]  /*69f0*/  PRMT R0, R4, 0x7610, R0 ;  /* 0x0000761004007816 */ /* 0x000fce0000000000 */
.L_x_3049:
[----:B------:R-:W-:Y:S05]  /*6a00*/  BSYNC.RECONVERGENT B0 ;  /* 0x0000000000007941 */ /* 0x000fea0003800200 */
.L_x_3048:
[----:B------:R0:W-:Y:S01]  /*6a10*/  STG.E.U8 desc[UR36][R2.64], R0 ;  /* 0x0000000002007986 */ /* 0x0001e2000c101124 */
[----:B------:R-:W-:Y:S01]  /*6a20*/  IMAD.MOV.U32 R19, RZ, RZ, R23 ;  /* 0x000000ffff137224 */ /* 0x000fe200078e0017 */
[----:B------:R-:W-:Y:S06]  /*6a30*/  BRA `(.L_x_3020) ;  /* 0x0000000000c87947 */ /* 0x000fec0003800000 */
.L_x_3041:
[----:B------:R-:W-:-:S13]  /*6a40*/  ISETP.NE.AND P0, PT, R0, 0x1c, PT ;  /* 0x0000001c0000780c */ /* 0x000fda0003f05270 */
[----:B------:R-:W-:Y:S05]  /*6a50*/  @!P0 BRA `(.L_x_3052) ;  /* 0x0000000000b08947 */ /* 0x000fea0003800000 */
[----:B------:R-:W-:-:S13]  /*6a60*/  ISETP.NE.AND P0, PT, R0, 0x1d, PT ;  /* 0x0000001d0000780c */ /* 0x000fda0003f05270 */
[----:B------:R-:W-:Y:S05]  /*6a70*/  @!P0 BRA `(.L_x_3053) ;  /* 0x0000000000948947 */ /* 0x000fea0003800000 */
[----:B------:R-:W-:-:S13]  /*6a80*/  ISETP.NE.AND P0, PT, R0, 0x2c, PT ;  /* 0x0000002c0000780c */ /* 0x000fda0003f05270 */
[----:B------:R-:W-:Y:S05]  /*6a90*/  @!P0 BRA `(.L_x_3054) ;  /* 0x0000000000488947 */ /* 0x000fea0003800000 */
.L_x_3025:
        /* <DEDUP_REMOVED lines=16> */
.L_x_3055:
[----:B------:R-:W-:Y:S01]  /*6ba0*/  IMAD.MOV.U32 R19, RZ, RZ, R23 ;  /* 0x000000ffff137224 */ /* 0x000fe200078e0017 */
[----:B------:R-:W-:Y:S06]  /*6bb0*/  BRA `(.L_x_3020) ;  /* 0x0000000000687947 */ /* 0x000fec0003800000 */
.L_x_3054:
        /* <DEDUP_REMOVED lines=17> */
.L_x_3053:
[----:B------:R-:W-:Y:S02]  /*6cd0*/  HADD2.F32 R4, -RZ, R4.H0_H0 ;  /* 0x20000004ff047230 */ /* 0x000fe40000004100 */
[----:B------:R-:W-:-:S04]  /*6ce0*/  IMAD.MOV.U32 R19, RZ, RZ, R23 ;  /* 0x000000ffff137224 */ /* 0x000fc800078e0017 */
[----:B------:R-:W0:Y:S02]  /*6cf0*/  F2I.U64.TRUNC R4, R4 ;  /* 0x0000000400047311 */ /* 0x000e24000020d800 */
[----:B0-----:R0:W-:Y:S01]  /*6d00*/  STG.E.64 desc[UR36][R2.64], R4 ;  /* 0x0000000402007986 */ /* 0x0011e2000c101b24 */
[----:B------:R-:W-:Y:S05]  /*6d10*/  BRA `(.L_x_3020) ;  /* 0x0000000000107947 */ /* 0x000fea0003800000 */
.L_x_3052:
[----:B------:R-:W-:Y:S02]  /*6d20*/  HADD2.F32 R4, -RZ, R4.H0_H0 ;  /* 0x20000004ff047230 */ /* 0x000fe40000004100 */
[----:B------:R-:W-:Y:S02]  /*6d30*/  IMAD.MOV.U32 R19, RZ, RZ, R23 ;  /* 0x000000ffff137224 */ /* 0x000fe400078e0017 */
[----:B------:R-:W0:Y:S02]  /*6d40*/  F2I.FTZ.U32.TRUNC.NTZ R5, R4 ;  /* 0x0000000400057305 */ /* 0x000e24000021f000 */
[----:B0-----:R0:W-:Y:S03]  /*6d50*/  STG.E desc[UR36][R2.64], R5 ;  /* 0x0000000502007986 */ /* 0x0011e6000c101924 */
.L_x_3020:
[----:B------:R-:W-:Y:S05]  /*6d60*/  BSYNC.RECONVERGENT B6 ;  /* 0x0000000000067941 */ /* 0x000fea0003800200 */
.L_x_3019:
        /* <DEDUP_REMOVED lines=25> */
.L_x_3061:
[----:B------:R-:W-:-:S06]  /*6f00*/  HADD2.F32 R5, -RZ, R25.H0_H0 ;  /* 0x20000019ff057230 */ /* 0x000fcc0000004100 */
[----:B------:R-:W0:Y:S02]  /*6f10*/  F2I.S64.TRUNC R4, R5 ;  /* 0x0000000500047311 */ /* 0x000e24000020d900 */
[----:B0-----:R0:W-:Y:S01]  /*6f20*/  STG.E.U8 desc[UR36][R2.64], R4 ;  /* 0x0000000402007986 */ /* 0x0011e2000c101124 */
[----:B------:R-:W-:Y:S05]  /*6f30*/  BRA `(.L_x_3063) ;  /* 0x0000000c00707947 */ /* 0x000fea0003800000 */
.L_x_3060:
        /* <DEDUP_REMOVED lines=10> */
.L_x_3065:
[----:B------:R-:W-:-:S06]  /*6fe0*/  HADD2.F32 R25, -RZ, R25.H0_H0 ;  /* 0x20000019ff197230 */ /* 0x000fcc0000004100 */
[----:B------:R-:W0:Y:S02]  /*6ff0*/  F2I.FTZ.TRUNC.NTZ R25, R25 ;  /* 0x0000001900197305 */ /* 0x000e24000021f100 */
[----:B0-----:R3:W-:Y:S01]  /*7000*/  STG.E desc[UR36][R2.64], R25 ;  /* 0x0000001902007986 */ /* 0x0017e2000c101924 */
[----:B------:R-:W-:Y:S05]  /*7010*/  BRA `(.L_x_3063) ;  /* 0x0000000c00387947 */ /* 0x000fea0003800000 */
.L_x_3064:
[----:B------:R-:W-:-:S06]  /*7020*/  HADD2.F32 R25, -RZ, R25.H0_H0 ;  /* 0x20000019ff197230 */ /* 0x000fcc0000004100 */
[----:B------:R-:W0:Y:S02]  /*7030*/  F2I.FTZ.TRUNC.NTZ R25, R25 ;  /* 0x0000001900197305 */ /* 0x000e24000021f100 */
[----:B0-----:R2:W-:Y:S01]  /*7040*/  STG.E.U16 desc[UR36][R2.64], R25 ;  /* 0x0000001902007986 */ /* 0x0015e2000c101524 */
[----:B------:R-:W-:Y:S05]  /*7050*/  BRA `(.L_x_3063) ;  /* 0x0000000c00287947 */ /* 0x000fea0003800000 */
.L_x_3059:
        /* <DEDUP_REMOVED lines=9> */
.L_x_3067:
[----:B------:R0:W-:Y:S01]  /*70f0*/  STG.E.U16 desc[UR36][R2.64], R25 ;  /* 0x0000001902007986 */ /* 0x0001e2000c101524 */
[----:B------:R-:W-:Y:S05]  /*7100*/  BRA `(.L_x_3063) ;  /* 0x0000000800fc7947 */ /* 0x000fea0003800000 */
.L_x_3066:
[----:B------:R-:W-:-:S13]  /*7110*/  ISETP.NE.AND P0, PT, R0, 0x7, PT ;  /* 0x000000070000780c */ /* 0x000fda0003f05270 */
[----:B------:R-:W-:Y:S05]  /*7120*/  @!P0 BRA `(.L_x_3068) ;  /* 0x0000000000288947 */ /* 0x000fea0003800000 */
[----:B------:R-:W-:-:S13]  /*7130*/  ISETP.NE.AND P0, PT, R0, 0x8, PT ;  /* 0x000000080000780c */ /* 0x000fda0003f05270 */
[----:B------:R-:W-:Y:S05]  /*7140*/  @!P0 BRA `(.L_x_3069) ;  /* 0x0000000000188947 */ /* 0x000fea0003800000 */
[----:B------:R-:W-:-:S13]  /*7150*/  ISETP.NE.AND P0, PT, R0, 0x9, PT ;  /* 0x000000090000780c */ /* 0x000fda0003f05270 */
[----:B------:R-:W-:Y:S05]  /*7160*/  @P0 BRA `(.L_x_3062) ;  /* 0x0000000800000947 */ /* 0x000fea0003800000 */
[--C-:B------:R-:W-:Y:S02]  /*7170*/  HADD2.F32 R4, -RZ, R25.reuse.H0_H0 ;  /* 0x20000019ff047230 */ /* 0x100fe40000004100 */
[----:B------:R-:W-:-:S05]  /*7180*/  HADD2.F32 R5, -RZ, R25.H1_H1 ;  /* 0x30000019ff057230 */ /* 0x000fca0000004100 */
[----:B------:R0:W-:Y:S01]  /*7190*/  STG.E.64 desc[UR36][R2.64], R4 ;  /* 0x0000000402007986 */ /* 0x0001e2000c101b24 */
[----:B------:R-:W-:Y:S05]  /*71a0*/  BRA `(.L_x_3063) ;  /* 0x0000000800d47947 */ /* 0x000fea0003800000 */
.L_x_3069:
[----:B------:R0:W-:Y:S01]  /*71b0*/  STG.E desc[UR36][R2.64], R25 ;  /* 0x0000001902007986 */ /* 0x0001e2000c101924 */
[----:B------:R-:W-:Y:S05]  /*71c0*/  BRA `(.L_x_3063) ;  /* 0x0000000800cc7947 */ /* 0x000fea0003800000 */
.L_x_3068:
[----:B------:R-:W-:-:S05]  /*71d0*/  HADD2.F32 R4, -RZ, R25.H0_H0 ;  /* 0x20000019ff047230 */ /* 0x000fca0000004100 */
[----:B------:R-:W-:-:S06]  /*71e0*/  FMUL.FTZ R4, R4, 1 ;  /* 0x3f80000004047820 */ /* 0x000fcc0000410000 */
[----:B------:R-:W0:Y:S02]  /*71f0*/  F2F.F64.F32 R4, R4 ;  /* 0x0000000400047310 */ /* 0x000e240000201800 */
[----:B0-----:R0:W-:Y:S01]  /*7200*/  STG.E.64 desc[UR36][R2.64], R4 ;  /* 0x0000000402007986 */ /* 0x0011e2000c101b24 */
[----:B------:R-:W-:Y:S05]  /*7210*/  BRA `(.L_x_3063) ;  /* 0x0000000800b87947 */ /* 0x000fea0003800000 */
.L_x_3058:
        /* <DEDUP_REMOVED lines=14> */
.L_x_3073:
        /* <DEDUP_REMOVED lines=18> */
.L_x_3076:
[----:B------:R-:W-:-:S04]  /*7420*/  SHF.R.U32.HI R5, RZ, 0x18, R5 ;  /* 0x00000018ff057819 */ /* 0x000fc80000011605 */
[----:B------:R-:W-:-:S07]  /*7430*/  LOP3.LUT R0, R0, 0x80, R5, 0xf8, !PT ;  /* 0x0000008000007812 */ /* 0x000fce00078ef805 */
.L_x_3075:
[----:B------:R-:W-:Y:S05]  /*7440*/  BSYNC.RECONVERGENT B0 ;  /* 0x0000000000007941 */ /* 0x000fea0003800200 */
.L_x_3074:
[----:B------:R0:W-:Y:S01]  /*7450*/  STG.E.U8 desc[UR36][R2.64], R0 ;  /* 0x0000000002007986 */ /* 0x0001e2000c101124 */
[----:B------:R-:W-:Y:S05]  /*7460*/  BRA `(.L_x_3063) ;  /* 0x0000000800247947 */ /* 0x000fea0003800000 */
.L_x_3072:
        /* <DEDUP_REMOVED lines=18> */
.L_x_3079:
[----:B------:R-:W-:-:S04]  /*7590*/  SHF.R.U32.HI R5, RZ, 0x18, R5 ;  /* 0x00000018ff057819 */ /* 0x000fc80000011605 */
[----:B------:R-:W-:-:S07]  /*75a0*/  LOP3.LUT R0, R0, 0x80, R5, 0xf8, !PT ;  /* 0x0000008000007812 */ /* 0x000fce00078ef805 */
.L_x_3078:
[----:B------:R-:W-:Y:S05]  /*75b0*/  BSYNC.RECONVERGENT B0 ;  /* 0x0000000000007941 */ /* 0x000fea0003800200 */
.L_x_3077:
[----:B------:R0:W-:Y:S01]  /*75c0*/  STG.E.U8 desc[UR36][R2.64], R0 ;  /* 0x0000000002007986 */ /* 0x0001e2000c101124 */
[----:B------:R-:W-:Y:S05]  /*75d0*/  BRA `(.L_x_3063) ;  /* 0x0000000400c87947 */ /* 0x000fea0003800000 */
.L_x_3071:
        /* <DEDUP_REMOVED lines=22> */
.L_x_3081:
[----:B------:R-:W-:-:S06]  /*7740*/  HADD2.F32 R4, -RZ, R25.H0_H0 ;  /* 0x20000019ff047230 */ /* 0x000fcc0000004100 */
[----:B------:R-:W0:Y:S02]  /*7750*/  F2I.U64.TRUNC R4, R4 ;  /* 0x0000000400047311 */ /* 0x000e24000020d800 */
[----:B0-----:R0:W-:Y:S01]  /*7760*/  STG.E.64 desc[UR36][R2.64], R4 ;  /* 0x0000000402007986 */ /* 0x0011e2000c101b24 */
[----:B------:R-:W-:Y:S05]  /*7770*/  BRA `(.L_x_3063) ;  /* 0x0000000400607947 */ /* 0x000fea0003800000 */
.L_x_3080:
[----:B------:R-:W-:-:S06]  /*7780*/  HADD2.F32 R25, -RZ, R25.H0_H0 ;  /* 0x20000019ff197230 */ /* 0x000fcc0000004100 */
[----:B------:R-:W0:Y:S02]  /*7790*/  F2I.FTZ.U32.TRUNC.NTZ R25, R25 ;  /* 0x0000001900197305 */ /* 0x000e24000021f000 */
[----:B0-----:R0:W-:Y:S01]  /*77a0*/  STG.E desc[UR36][R2.64], R25 ;  /* 0x0000001902007986 */ /* 0x0011e2000c101924 */
[----:B------:R-:W-:Y:S05]  /*77b0*/  BRA `(.L_x_3063) ;  /* 0x0000000400507947 */ /* 0x000fea0003800000 */
.L_x_3070:
[----:B------:R-:W-:-:S13]  /*77c0*/  ISETP.GT.AND P0, PT, R0, 0xe, PT ;  /* 0x0000000e0000780c */ /* 0x000fda0003f04270 */
[----:B------:R-:W-:Y:S05]  /*77d0*/  @P0 BRA `(.L_x_3082) ;  /* 0x00000000004c0947 */ /* 0x000fea0003800000 */
[----:B------:R-:W-:-:S13]  /*77e0*/  ISETP.NE.AND P0, PT, R0, 0xa, PT ;  /* 0x0000000a0000780c */ /* 0x000fda0003f05270 */
[----:B------:R-:W-:Y:S05]  /*77f0*/  @!P0 BRA `(.L_x_3083) ;  /* 0x0000000000248947 */ /* 0x000fea0003800000 */
[----:B------:R-:W-:-:S13]  /*7800*/  ISETP.NE.AND P0, PT, R0, 0xb, PT ;  /* 0x0000000b0000780c */ /* 0x000fda0003f05270 */
[----:B------:R-:W-:Y:S05]  /*7810*/  @P0 BRA `(.L_x_3062) ;  /* 0x0000000000540947 */ /* 0x000fea0003800000 */
[----:B------:R-:W-:-:S05]  /*7820*/  HADD2.F32 R0, -RZ, R25.H0_H0 ;  /* 0x20000019ff007230 */ /* 0x000fca0000004100 */
[----:B------:R-:W-:-:S13]  /*7830*/  FSETP.NEU.FTZ.AND P0, PT, R0, RZ, PT ;  /* 0x000000ff0000720b */ /* 0x000fda0003f1d000 */
[----:B------:R-:W-:-:S05]  /*7840*/  @!P0 HADD2.F32 R25, -RZ, R25.H1_H1 ;  /* 0x30000019ff198230 */ /* 0x000fca0000004100 */
[----:B------:R-:W-:-:S04]  /*7850*/  FSETP.NEU.OR P0, PT, R25, RZ, P0 ;  /* 0x000000ff1900720b */ /* 0x000fc8000070d400 */
[----:B------:R-:W-:-:S05]  /*7860*/  SEL R5, RZ, 0x1, !P0 ;  /* 0x00000001ff057807 */ /* 0x000fca0004000000 */
[----:B------:R0:W-:Y:S01]  /*7870*/  STG.E.U8 desc[UR36][R2.64], R5 ;  /* 0x0000000502007986 */ /* 0x0001e2000c101124 */
[----:B------:R-:W-:Y:S05]  /*7880*/  BRA `(.L_x_3063) ;  /* 0x00000004001c7947 */ /* 0x000fea0003800000 */
.L_x_3083:
        /* <DEDUP_REMOVED lines=8> */
.L_x_3082:
[----:B------:R-:W-:-:S13]  /*7910*/  ISETP.NE.AND P0, PT, R0, 0xf, PT ;  /* 0x0000000f0000780c */ /* 0x000fda0003f05270 */
[----:B------:R-:W-:Y:S05]  /*7920*/  @!P0 BRA `(.L_x_3084) ;  /* 0x0000000000e88947 */ /* 0x000fea0003800000 */
[----:B------:R-:W-:-:S13]  /*7930*/  ISETP.NE.AND P0, PT, R0, 0x17, PT ;  /* 0x000000170000780c */ /* 0x000fda0003f05270 */
[----:B------:R-:W-:Y:S05]  /*7940*/  @!P0 BRA `(.L_x_3085) ;  /* 0x0000000000908947 */ /* 0x000fea0003800000 */
[----:B------:R-:W-:-:S13]  /*7950*/  ISETP.NE.AND P0, PT, R0, 0x18, PT ;  /* 0x000000180000780c */ /* 0x000fda0003f05270 */
[----:B------:R-:W-:Y:S05]  /*7960*/  @!P0 BRA `(.L_x_3086) ;  /* 0x0000000000448947 */ /* 0x000fea0003800000 */
.L_x_3062:
        /* <DEDUP_REMOVED lines=16> */
.L_x_3087:
[----:B------:R-:W-:Y:S05]  /*7a70*/  BRA `(.L_x_3063) ;  /* 0x0000000000a07947 */ /* 0x000fea0003800000 */
.L_x_3086:
        /* <DEDUP_REMOVED lines=13> */
.L_x_3089:
[----:B------:R-:W-:Y:S05]  /*7b50*/  BSYNC.RECONVERGENT B0 ;  /* 0x0000000000007941 */ /* 0x000fea0003800200 */
.L_x_3088:
[----:B------:R-:W-:-:S05]  /*7b60*/  LOP3.LUT R5, R0, 0x80, R5, 0xf8, !PT ;  /* 0x0000008000057812 */ /* 0x000fca00078ef805 */
[----:B------:R0:W-:Y:S01]  /*7b70*/  STG.E.U8 desc[UR36][R2.64], R5 ;  /* 0x0000000502007986 */ /* 0x0001e2000c101124 */
[----:B------:R-:W-:Y:S05]  /*7b80*/  BRA `(.L_x_3063) ;  /* 0x00000000005c7947 */ /* 0x000fea0003800000 */
.L_x_3085:
        /* <DEDUP_REMOVED lines=12> */
.L_x_3091:
[----:B------:R-:W-:Y:S01]  /*7c50*/  IMAD.MOV.U32 R0, RZ, RZ, 0x7f ;  /* 0x0000007fff007424 */ /* 0x000fe200078e00ff */
[----:B------:R-:W-:-:S04]  /*7c60*/  ISETP.GT.U32.AND P0, PT, R4, 0x7f800000, PT ;  /* 0x7f8000000400780c */ /* 0x000fc80003f04070 */
[----:B------:R-:W-:-:S09]  /*7c70*/  SEL R0, R0, 0x7c, P0 ;  /* 0x0000007c00007807 */ /* 0x000fd20000000000 */
.L_x_3092:
[----:B------:R-:W-:Y:S05]  /*7c80*/  BSYNC.RECONVERGENT B0 ;  /* 0x0000000000007941 */ /* 0x000fea0003800200 */
.L_x_3090:
[----:B------:R-:W-:-:S04]  /*7c90*/  SHF.R.U32.HI R5, RZ, 0x18, R5 ;  /* 0x00000018ff057819 */ /* 0x000fc80000011605 */
[----:B------:R-:W-:-:S05]  /*7ca0*/  LOP3.LUT R5, R0, 0x80, R5, 0xf8, !PT ;  /* 0x0000008000057812 */ /* 0x000fca00078ef805 */
[----:B------:R0:W-:Y:S01]  /*7cb0*/  STG.E.U8 desc[UR36][R2.64], R5 ;  /* 0x0000000502007986 */ /* 0x0001e2000c101124 */
[----:B------:R-:W-:Y:S05]  /*7cc0*/  BRA `(.L_x_3063) ;  /* 0x00000000000c7947 */ /* 0x000fea0003800000 */
.L_x_3084:
[----:B------:R-:W-:-:S05]  /*7cd0*/  HADD2.F32 R0, -RZ, R25.H0_H0 ;  /* 0x20000019ff007230 */ /* 0x000fca0000004100 */
[----:B------:R-:W-:-:S05]  /*7ce0*/  F2FP.BF16.F32.PACK_AB R0, RZ, R0 ;  /* 0x00000000ff00723e */ /* 0x000fca00000010ff */
[----:B------:R0:W-:Y:S02]  /*7cf0*/  STG.E.U16 desc[UR36][R2.64], R0 ;  /* 0x0000000002007986 */ /* 0x0001e4000c101524 */
.L_x_3063:
        /* <DEDUP_REMOVED lines=25> */
.L_x_3096:
[----:B------:R-:W-:-:S06]  /*7e90*/  HADD2.F32 R5, -RZ, R24.H0_H0 ;  /* 0x20000018ff057230 */ /* 0x000fcc0000004100 */
[----:B------:R-:W0:Y:S02]  /*7ea0*/  F2I.S64.TRUNC R4, R5 ;  /* 0x0000000500047311 */ /* 0x000e24000020d900 */
[----:B0-----:R0:W-:Y:S01]  /*7eb0*/  STG.E.U8 desc[UR36][R2.64], R4 ;  /* 0x0000000402007986 */ /* 0x0011e2000c101124 */
[----:B------:R-:W-:Y:S05]  /*7ec0*/  BRA `(.L_x_3098) ;  /* 0x0000000c00707947 */ /* 0x000fea0003800000 */
.L_x_3095:
        /* <DEDUP_REMOVED lines=10> */
.L_x_3100:
[----:B------:R-:W-:-:S04]  /*7f70*/  HADD2.F32 R24, -RZ, R24.H0_H0 ;  /* 0x20000018ff187230 */ /* 0x000fc80000004100 */
[----:B------:R-:W0:Y:S02]  /*7f80*/  F2I.FTZ.TRUNC.NTZ R5, R24 ;  /* 0x0000001800057305 */ /* 0x000e24000021f100 */
[----:B0-----:R0:W-:Y:S01]  /*7f90*/  STG.E desc[UR36][R2.64], R5 ;  /* 0x0000000502007986 */ /* 0x0011e2000c101924 */
[----:B------:R-:W-:Y:S05]  /*7fa0*/  BRA `(.L_x_3098) ;  /* 0x0000000c00387947 */ /* 0x000fea0003800000 */
.L_x_3099:
[----:B------:R-:W-:-:S04]  /*7fb0*/  HADD2.F32 R24, -RZ, R24.H0_H0 ;  /* 0x20000018ff187230 */ /* 0x000fc80000004100 */
[----:B------:R-:W0:Y:S02]  /*7fc0*/  F2I.FTZ.TRUNC.NTZ R5, R24 ;  /* 0x0000001800057305 */ /* 0x000e24000021f100 */
[----:B0-----:R0:W-:Y:S01]  /*7fd0*/  STG.E.U16 desc[UR36][R2.64], R5 ;  /* 0x0000000502007986 */ /* 0x0011e2000c101524 */
[----:B------:R-:W-:Y:S05]  /*7fe0*/  BRA `(.L_x_3098) ;  /* 0x0000000c00287947 */ /* 0x000fea0003800000 */
.L_x_3094:
        /* <DEDUP_REMOVED lines=9> */
.L_x_3102:
[----:B------:R0:W-:Y:S01]  /*8080*/  STG.E.U16 desc[UR36][R2.64], R24 ;  /* 0x0000001802007986 */ /* 0x0001e2000c101524 */
[----:B------:R-:W-:Y:S05]  /*8090*/  BRA `(.L_x_3098) ;  /* 0x0000000800fc7947 */ /* 0x000fea0003800000 */
.L_x_3101:
        /* <DEDUP_REMOVED lines=10> */
.L_x_3104:
[----:B------:R0:W-:Y:S01]  /*8140*/  STG.E desc[UR36][R2.64], R24 ;  /* 0x0000001802007986 */ /* 0x0001e2000c101924 */
[----:B------:R-:W-:Y:S05]  /*8150*/  BRA `(.L_x_3098) ;  /* 0x0000000800cc7947 */ /* 0x000fea0003800000 */
.L_x_3103:
[----:B------:R-:W-:-:S05]  /*8160*/  HADD2.F32 R4, -RZ, R24.H0_H0 ;  /* 0x20000018ff047230 */ /* 0x000fca0000004100 */
[----:B------:R-:W-:-:S06]  /*8170*/  FMUL.FTZ R4, R4, 1 ;  /* 0x3f80000004047820 */ /* 0x000fcc0000410000 */
[----:B------:R-:W0:Y:S02]  /*8180*/  F2F.F64.F32 R4, R4 ;  /* 0x0000000400047310 */ /* 0x000e240000201800 */
[----:B0-----:R0:W-:Y:S01]  /*8190*/  STG.E.64 desc[UR36][R2.64], R4 ;  /* 0x0000000402007986 */ /* 0x0011e2000c101b24 */
[----:B------:R-:W-:Y:S05]  /*81a0*/  BRA `(.L_x_3098) ;  /* 0x0000000800b87947 */ /* 0x000fea0003800000 */
.L_x_3093:
        /* <DEDUP_REMOVED lines=14> */
.L_x_3108:
        /* <DEDUP_REMOVED lines=18> */
.L_x_3111:
[----:B------:R-:W-:-:S04]  /*83b0*/  SHF.R.U32.HI R5, RZ, 0x18, R5 ;  /* 0x00000018ff057819 */ /* 0x000fc80000011605 */
[----:B------:R-:W-:-:S07]  /*83c0*/  LOP3.LUT R0, R0, 0x80, R5, 0xf8, !PT ;  /* 0x0000008000007812 */ /* 0x000fce00078ef805 */
.L_x_3110:
[----:B------:R-:W-:Y:S05]  /*83d0*/  BSYNC.RECONVERGENT B0 ;  /* 0x0000000000007941 */ /* 0x000fea0003800200 */
.L_x_3109:
[----:B------:R0:W-:Y:S01]  /*83e0*/  STG.E.U8 desc[UR36][R2.64], R0 ;  /* 0x0000000002007986 */ /* 0x0001e2000c101124 */
[----:B------:R-:W-:Y:S05]  /*83f0*/  BRA `(.L_x_3098) ;  /* 0x0000000800247947 */ /* 0x000fea0003800000 */
.L_x_3107:
        /* <DEDUP_REMOVED lines=18> */
.L_x_3114:
[----:B------:R-:W-:-:S04]  /*8520*/  SHF.R.U32.HI R5, RZ, 0x18, R5 ;  /* 0x00000018ff057819 */ /* 0x000fc80000011605 */
[----:B------:R-:W-:-:S07]  /*8530*/  LOP3.LUT R0, R0, 0x80, R5, 0xf8, !PT ;  /* 0x0000008000007812 */ /* 0x000fce00078ef805 */
.L_x_3113:
[----:B------:R-:W-:Y:S05]  /*8540*/  BSYNC.RECONVERGENT B0 ;  /* 0x0000000000007941 */ /* 0x000fea0003800200 */
.L_x_3112:
[----:B------:R2:W-:Y:S01]  /*8550*/  STG.E.U8 desc[UR36][R2.64], R0 ;  /* 0x0000000002007986 */ /* 0x0005e2000c101124 */
[----:B------:R-:W-:Y:S05]  /*8560*/  BRA `(.L_x_3098) ;  /* 0x0000000400c87947 */ /* 0x000fea0003800000 */
.L_x_3106:
        /* <DEDUP_REMOVED lines=22> */
.L_x_3116:
[----:B------:R-:W-:-:S06]  /*86d0*/  HADD2.F32 R4, -RZ, R24.H0_H0 ;  /* 0x20000018ff047230 */ /* 0x000fcc0000004100 */
[----:B------:R-:W0:Y:S02]  /*86e0*/  F2I.U64.TRUNC R4, R4 ;  /* 0x0000000400047311 */ /* 0x000e24000020d800 */
[----:B0-----:R0:W-:Y:S01]  /*86f0*/  STG.E.64 desc[UR36][R2.64], R4 ;  /* 0x0000000402007986 */ /* 0x0011e2000c101b24 */
[----:B------:R-:W-:Y:S05]  /*8700*/  BRA `(.L_x_3098) ;  /* 0x0000000400607947 */ /* 0x000fea0003800000 */
.L_x_3115:
[----:B------:R-:W-:-:S04]  /*8710*/  HADD2.F32 R24, -RZ, R24.H0_H0 ;  /* 0x20000018ff187230 */ /* 0x000fc80000004100 */
[----:B------:R-:W0:Y:S02]  /*8720*/  F2I.FTZ.U32.TRUNC.NTZ R5, R24 ;  /* 0x0000001800057305 */ /* 0x000e24000021f000 */
[----:B0-----:R3:W-:Y:S01]  /*8730*/  STG.E desc[UR36][R2.64], R5 ;  /* 0x0000000502007986 */ /* 0x0017e2000c101924 */
[----:B------:R-:W-:Y:S05]  /*8740*/  BRA `(.L_x_3098) ;  /* 0x0000000400507947 */ /* 0x000fea0003800000 */
.L_x_3105:
        /* <DEDUP_REMOVED lines=13> */
.L_x_3118:
        /* <DEDUP_REMOVED lines=8> */
.L_x_3117:
[----:B------:R-:W-:-:S13]  /*88a0*/  ISETP.NE.AND P0, PT, R0, 0xf, PT ;  /* 0x0000000f0000780c */ /* 0x000fda0003f05270 */
[----:B------:R-:W-:Y:S05]  /*88b0*/  @!P0 BRA `(.L_x_3119) ;  /* 0x0000000000e88947 */ /* 0x000fea0003800000 */
[----:B------:R-:W-:-:S13]  /*88c0*/  ISETP.NE.AND P0, PT, R0, 0x17, PT ;  /* 0x000000170000780c */ /* 0x000fda0003f05270 */
[----:B------:R-:W-:Y:S05]  /*88d0*/  @!P0 BRA `(.L_x_3120) ;  /* 0x0000000000908947 */ /* 0x000fea0003800000 */
[----:B------:R-:W-:-:S13]  /*88e0*/  ISETP.NE.AND P0, PT, R0, 0x18, PT ;  /* 0x000000180000780c */ /* 0x000fda0003f05270 */
[----:B------:R-:W-:Y:S05]  /*88f0*/  @!P0 BRA `(.L_x_3121) ;  /* 0x0000000000448947 */ /* 0x000fea0003800000 */
.L_x_3097:
        /* <DEDUP_REMOVED lines=16> */
.L_x_3122:
[----:B------:R-:W-:Y:S05]  /*8a00*/  BRA `(.L_x_3098) ;  /* 0x0000000000a07947 */ /* 0x000fea0003800000 */
.L_x_3121:
        /* <DEDUP_REMOVED lines=13> */
.L_x_3124:
[----:B------:R-:W-:Y:S05]  /*8ae0*/  BSYNC.RECONVERGENT B0 ;  /* 0x0000000000007941 */ /* 0x000fea0003800200 */
.L_x_3123:
[----:B------:R-:W-:-:S05]  /*8af0*/  LOP3.LUT R5, R0, 0x80, R5, 0xf8, !PT ;  /* 0x0000008000057812 */ /* 0x000fca00078ef805 */
[----:B------:R0:W-:Y:S01]  /*8b00*/  STG.E.U8 desc[UR36][R2.64], R5 ;  /* 0x0000000502007986 */ /* 0x0001e2000c101124 */
[----:B------:R-:W-:Y:S05]  /*8b10*/  BRA `(.L_x_3098) ;  /* 0x00000000005c7947 */ /* 0x000fea0003800000 */
.L_x_3120:
        /* <DEDUP_REMOVED lines=12> */
.L_x_3126:
[----:B------:R-:W-:Y:S01]  /*8be0*/  IMAD.MOV.U32 R0, RZ, RZ, 0x7f ;  /* 0x0000007fff007424 */ /* 0x000fe200078e00ff */
[----:B------:R-:W-:-:S04]  /*8bf0*/  ISETP.GT.U32.AND P0, PT, R4, 0x7f800000, PT ;  /* 0x7f8000000400780c */ /* 0x000fc80003f04070 */
[----:B------:R-:W-:-:S09]  /*8c00*/  SEL R0, R0, 0x7c, P0 ;  /* 0x0000007c00007807 */ /* 0x000fd20000000000 */
.L_x_3127:
[----:B------:R-:W-:Y:S05]  /*8c10*/  BSYNC.RECONVERGENT B0 ;  /* 0x0000000000007941 */ /* 0x000fea0003800200 */
.L_x_3125:
[----:B------:R-:W-:-:S04]  /*8c20*/  SHF.R.U32.HI R5, RZ, 0x18, R5 ;  /* 0x00000018ff057819 */ /* 0x000fc80000011605 */
[----:B------:R-:W-:-:S05]  /*8c30*/  LOP3.LUT R5, R0, 0x80, R5, 0xf8, !PT ;  /* 0x0000008000057812 */ /* 0x000fca00078ef805 */
[----:B------:R0:W-:Y:S01]  /*8c40*/  STG.E.U8 desc[UR36][R2.64], R5 ;  /* 0x0000000502007986 */ /* 0x0001e2000c101124 */
[----:B------:R-:W-:Y:S05]  /*8c50*/  BRA `(.L_x_3098) ;  /* 0x00000000000c7947 */ /* 0x000fea0003800000 */
.L_x_3119:
[----:B------:R-:W-:-:S05]  /*8c60*/  HADD2.F32 R0, -RZ, R24.H0_H0 ;  /* 0x20000018ff007230 */ /* 0x000fca0000004100 */
[----:B------:R-:W-:-:S05]  /*8c70*/  F2FP.BF16.F32.PACK_AB R0, RZ, R0 ;  /* 0x00000000ff00723e */ /* 0x000fca00000010ff */
[----:B------:R0:W-:Y:S02]  /*8c80*/  STG.E.U16 desc[UR36][R2.64], R0 ;  /* 0x0000000002007986 */ /* 0x0001e4000c101524 */
.L_x_3098:
[----:B------:R-:W-:-:S07]  /*8c90*/  VIADD R19, R19, 0x80 ;  /* 0x0000008013137836 */ /* 0x000fce0000000000 */
.L_x_3057:
[----:B------:R-:W-:Y:S05]  /*8ca0*/  BSYNC.RECONVERGENT B6 ;  /* 0x0000000000067941 */ /* 0x000fea0003800200 */
.L_x_3056:
        /* <DEDUP_REMOVED lines=21> */
[----:B0-----:R-:W-:Y:S01]  /*8e00*/  STG.E.U8 desc[UR36][R2.64], R5 ;  /* 0x0000000502007986 */ /* 0x001fe2000c101124 */
[----:B------:R-:W-:Y:S05]  /*8e10*/  EXIT ;  /* 0x000000000000794d */ /* 0x000fea0003800000 */
.L_x_3131:
[----:B------:R-:W-:-:S06]  /*8e20*/  HADD2.F32 R5, -RZ, R22.H0_H0 ;  /* 0x20000016ff057230 */ /* 0x000fcc0000004100 */
[----:B------:R-:W0:Y:S02]  /*8e30*/  F2I.S64.TRUNC R4, R5 ;  /* 0x0000000500047311 */ /* 0x000e24000020d900 */
[----:B0-----:R-:W-:Y:S01]  /*8e40*/  STG.E.U8 desc[UR36][R2.64], R4 ;  /* 0x0000000402007986 */ /* 0x001fe2000c101124 */
[----:B------:R-:W-:Y:S05]  /*8e50*/  EXIT ;  /* 0x000000000000794d */ /* 0x000fea0003800000 */
.L_x_3130:
        /* <DEDUP_REMOVED lines=10> */
.L_x_3134:
[----:B------:R-:W-:-:S04]  /*8f00*/  HADD2.F32 R22, -RZ, R22.H0_H0 ;  /* 0x20000016ff167230 */ /* 0x000fc80000004100 */
[----:B------:R-:W0:Y:S02]  /*8f10*/  F2I.FTZ.TRUNC.NTZ R5, R22 ;  /* 0x0000001600057305 */ /* 0x000e24000021f100 */
[----:B0-----:R-:W-:Y:S01]  /*8f20*/  STG.E desc[UR36][R2.64], R5 ;  /* 0x0000000502007986 */ /* 0x001fe2000c101924 */
[----:B------:R-:W-:Y:S05]  /*8f30*/  EXIT ;  /* 0x000000000000794d */ /* 0x000fea0003800000 */
.L_x_3133:
[----:B------:R-:W-:-:S04]  /*8f40*/  HADD2.F32 R22, -RZ, R22.H0_H0 ;  /* 0x20000016ff167230 */ /* 0x000fc80000004100 */
[----:B------:R-:W0:Y:S02]  /*8f50*/  F2I.FTZ.TRUNC.NTZ R5, R22 ;  /* 0x0000001600057305 */ /* 0x000e24000021f100 */
[----:B0-----:R-:W-:Y:S01]  /*8f60*/  STG.E.U16 desc[UR36][R2.64], R5 ;  /* 0x0000000502007986 */ /* 0x001fe2000c101524 */
[----:B------:R-:W-:Y:S05]  /*8f70*/  EXIT ;  /* 0x000000000000794d */ /* 0x000fea0003800000 */
.L_x_3129:
        /* <DEDUP_REMOVED lines=9> */
.L_x_3136:
[----:B------:R-:W-:Y:S01]  /*9010*/  STG.E.U16 desc[UR36][R2.64], R22 ;  /* 0x0000001602007986 */ /* 0x000fe2000c101524 */
[----:B------:R-:W-:Y:S05]  /*9020*/  EXIT ;  /* 0x000000000000794d */ /* 0x000fea0003800000 */
.L_x_3135:
        /* <DEDUP_REMOVED lines=8> */
[----:B------:R-:W-:Y:S01]  /*90b0*/  STG.E.64 desc[UR36][R2.64], R4 ;  /* 0x0000000402007986 */ /* 0x000fe2000c101b24 */
[----:B------:R-:W-:Y:S05]  /*90c0*/  EXIT ;  /* 0x000000000000794d */ /* 0x000fea0003800000 */
.L_x_3138:
[----:B------:R-:W-:Y:S01]  /*90d0*/  STG.E desc[UR36][R2.64], R22 ;  /* 0x0000001602007986 */ /* 0x000fe2000c101924 */
[----:B------:R-:W-:Y:S05]  /*90e0*/  EXIT ;  /* 0x000000000000794d */ /* 0x000fea0003800000 */
.L_x_3137:
[----:B------:R-:W-:-:S05]  /*90f0*/  HADD2.F32 R4, -RZ, R22.H0_H0 ;  /* 0x20000016ff047230 */ /* 0x000fca0000004100 */
[----:B------:R-:W-:-:S06]  /*9100*/  FMUL.FTZ R4, R4, 1 ;  /* 0x3f80000004047820 */ /* 0x000fcc0000410000 */
[----:B------:R-:W0:Y:S02]  /*9110*/  F2F.F64.F32 R4, R4 ;  /* 0x0000000400047310 */ /* 0x000e240000201800 */
[----:B0-----:R-:W-:Y:S01]  /*9120*/  STG.E.64 desc[UR36][R2.64], R4 ;  /* 0x0000000402007986 */ /* 0x001fe2000c101b24 */
[----:B------:R-:W-:Y:S05]  /*9130*/  EXIT ;  /* 0x000000000000794d */ /* 0x000fea0003800000 */
.L_x_3128:
        /* <DEDUP_REMOVED lines=14> */
.L_x_3142:
        /* <DEDUP_REMOVED lines=18> */
.L_x_3145:
[----:B------:R-:W-:-:S04]  /*9340*/  SHF.R.U32.HI R5, RZ, 0x18, R5 ;  /* 0x00000018ff057819 */ /* 0x000fc80000011605 */
[----:B------:R-:W-:-:S07]  /*9350*/  LOP3.LUT R0, R0, 0x80, R5, 0xf8, !PT ;  /* 0x0000008000007812 */ /* 0x000fce00078ef805 */
.L_x_3144:
[----:B------:R-:W-:Y:S05]  /*9360*/  BSYNC.RECONVERGENT B0 ;  /* 0x0000000000007941 */ /* 0x000fea0003800200 */
.L_x_3143:
[----:B------:R-:W-:Y:S01]  /*9370*/  STG.E.U8 desc[UR36][R2.64], R0 ;  /* 0x0000000002007986 */ /* 0x000fe2000c101124 */
[----:B------:R-:W-:Y:S05]  /*9380*/  EXIT ;  /* 0x000000000000794d */ /* 0x000fea0003800000 */
.L_x_3141:
        /* <DEDUP_REMOVED lines=18> */
.L_x_3148:
[----:B------:R-:W-:-:S04]  /*94b0*/  SHF.R.U32.HI R5, RZ, 0x18, R5 ;  /* 0x00000018ff057819 */ /* 0x000fc80000011605 */
[----:B------:R-:W-:-:S07]  /*94c0*/  LOP3.LUT R0, R0, 0x80, R5, 0xf8, !PT ;  /* 0x0000008000007812 */ /* 0x000fce00078ef805 */
.L_x_3147:
[----:B------:R-:W-:Y:S05]  /*94d0*/  BSYNC.RECONVERGENT B0 ;  /* 0x0000000000007941 */ /* 0x000fea0003800200 */
.L_x_3146:
[----:B------:R-:W-:Y:S01]  /*94e0*/  STG.E.U8 desc[UR36][R2.64], R0 ;  /* 0x0000000002007986 */ /* 0x000fe2000c101124 */
[----:B------:R-:W-:Y:S05]  /*94f0*/  EXIT ;  /* 0x000000000000794d */ /* 0x000fea0003800000 */
.L_x_3140:
        /* <DEDUP_REMOVED lines=22> */
.L_x_3150:
[----:B------:R-:W-:-:S06]  /*9660*/  HADD2.F32 R4, -RZ, R22.H0_H0 ;  /* 0x20000016ff047230 */ /* 0x000fcc0000004100 */
[----:B------:R-:W0:Y:S02]  /*9670*/  F2I.U64.TRUNC R4, R4 ;  /* 0x0000000400047311 */ /* 0x000e24000020d800 */
[----:B0-----:R-:W-:Y:S01]  /*9680*/  STG.E.64 desc[UR36][R2.64], R4 ;  /* 0x0000000402007986 */ /* 0x001fe2000c101b24 */
[----:B------:R-:W-:Y:S05]  /*9690*/  EXIT ;  /* 0x000000000000794d */ /* 0x000fea0003800000 */
.L_x_3149:
[----:B------:R-:W-:-:S04]  /*96a0*/  HADD2.F32 R22, -RZ, R22.H0_H0 ;  /* 0x20000016ff167230 */ /* 0x000fc80000004100 */
[----:B------:R-:W0:Y:S02]  /*96b0*/  F2I.FTZ.U32.TRUNC.NTZ R5, R22 ;  /* 0x0000001600057305 */ /* 0x000e24000021f000 */
[----:B0-----:R-:W-:Y:S01]  /*96c0*/  STG.E desc[UR36][R2.64], R5 ;  /* 0x0000000502007986 */ /* 0x001fe2000c101924 */
[----:B------:R-:W-:Y:S05]  /*96d0*/  EXIT ;  /* 0x000000000000794d */ /* 0x000fea0003800000 */
.L_x_3139:
        /* <DEDUP_REMOVED lines=11> */
[----:B------:R-:W-:Y:S01]  /*9790*/  STG.E.U8 desc[UR36][R2.64], R5 ;  /* 0x0000000502007986 */ /* 0x000fe2000c101124 */
[----:B------:R-:W-:Y:S05]  /*97a0*/  EXIT ;  /* 0x000000000000794d */ /* 0x000fea0003800000 */
.L_x_3152:
        /* <DEDUP_REMOVED lines=8> */
.L_x_3151:
[----:B------:R-:W-:-:S13]  /*9830*/  ISETP.NE.AND P0, PT, R0, 0xf, PT ;  /* 0x0000000f0000780c */ /* 0x000fda0003f05270 */
[----:B------:R-:W-:Y:S05]  /*9840*/  @!P0 BRA `(.L_x_3153) ;  /* 0x0000000000e88947 */ /* 0x000fea0003800000 */
[----:B------:R-:W-:-:S13]  /*9850*/  ISETP.NE.AND P0, PT, R0, 0x17, PT ;  /* 0x000000170000780c */ /* 0x000fda0003f05270 */
[----:B------:R-:W-:Y:S05]  /*9860*/  @!P0 BRA `(.L_x_3154) ;  /* 0x0000000000908947 */ /* 0x000fea0003800000 */
[----:B------:R-:W-:-:S13]  /*9870*/  ISETP.NE.AND P0, PT, R0, 0x18, PT ;  /* 0x000000180000780c */ /* 0x000fda0003f05270 */
[----:B------:R-:W-:Y:S05]  /*9880*/  @!P0 BRA `(.L_x_3155) ;  /* 0x0000000000448947 */ /* 0x000fea0003800000 */
.L_x_3132:
        /* <DEDUP_REMOVED lines=16> */
.L_x_3156:
[----:B------:R-:W-:Y:S05]  /*9990*/  EXIT ;  /* 0x000000000000794d */ /* 0x000fea0003800000 */
.L_x_3155:
        /* <DEDUP_REMOVED lines=13> */
.L_x_3158:
[----:B------:R-:W-:Y:S05]  /*9a70*/  BSYNC.RECONVERGENT B0 ;  /* 0x0000000000007941 */ /* 0x000fea0003800200 */
.L_x_3157:
[----:B------:R-:W-:-:S05]  /*9a80*/  LOP3.LUT R5, R0, 0x80, R5, 0xf8, !PT ;  /* 0x0000008000057812 */ /* 0x000fca00078ef805 */
[----:B------:R-:W-:Y:S01]  /*9a90*/  STG.E.U8 desc[UR36][R2.64], R5 ;  /* 0x0000000502007986 */ /* 0x000fe2000c101124 */
[----:B------:R-:W-:Y:S05]  /*9aa0*/  EXIT ;  /* 0x000000000000794d */ /* 0x000fea0003800000 */
.L_x_3154:
        /* <DEDUP_REMOVED lines=12> */
.L_x_3160:
[----:B------:R-:W-:Y:S01]  /*9b70*/  IMAD.MOV.U32 R0, RZ, RZ, 0x7f ;  /* 0x0000007fff007424 */ /* 0x000fe200078e00ff */
[----:B------:R-:W-:-:S04]  /*9b80*/  ISETP.GT.U32.AND P0, PT, R4, 0x7f800000, PT ;  /* 0x7f8000000400780c */ /* 0x000fc80003f04070 */
[----:B------:R-:W-:-:S09]  /*9b90*/  SEL R0, R0, 0x7c, P0 ;  /* 0x0000007c00007807 */ /* 0x000fd20000000000 */
.L_x_3161:
[----:B------:R-:W-:Y:S05]  /*9ba0*/  BSYNC.RECONVERGENT B0 ;  /* 0x0000000000007941 */ /* 0x000fea0003800200 */
.L_x_3159:
[----:B------:R-:W-:-:S04]  /*9bb0*/  SHF.R.U32.HI R5, RZ, 0x18, R5 ;  /* 0x00000018ff057819 */ /* 0x000fc80000011605 */
[----:B------:R-:W-:-:S05]  /*9bc0*/  LOP3.LUT R5, R0, 0x80, R5, 0xf8, !PT ;  /* 0x0000008000057812 */ /* 0x000fca00078ef805 */
[----:B------:R-:W-:Y:S01]  /*9bd0*/  STG.E.U8 desc[UR36][R2.64], R5 ;  /* 0x0000000502007986 */ /* 0x000fe2000c101124 */
[----:B------:R-:W-:Y:S05]  /*9be0*/  EXIT ;  /* 0x000000000000794d */ /* 0x000fea0003800000 */
.L_x_3153:
[----:B------:R-:W-:-:S05]  /*9bf0*/  HADD2.F32 R0, -RZ, R22.H0_H0 ;  /* 0x20000016ff007230 */ /* 0x000fca0000004100 */
[----:B------:R-:W-:-:S05]  /*9c00*/  F2FP.BF16.F32.PACK_AB R0, RZ, R0 ;  /* 0x00000000ff00723e */ /* 0x000fca00000010ff */
[----:B------:R-:W-:Y:S01]  /*9c10*/  STG.E.U16 desc[UR36][R2.64], R0 ;  /* 0x0000000002007986 */ /* 0x000fe2000c101524 */
[----:B------:R-:W-:Y:S05]  /*9c20*/  EXIT ;  /* 0x000000000000794d */ /* 0x000fea0003800000 */
.L_x_3162:
        /* <DEDUP_REMOVED lines=13> */
.L_x_7040:


//--------------------- .text._ZN2at6native18elementwise_kernelILi128ELi2EZNS0_22gpu_kernel_impl_nocastIZZZNS0_16tanh_kernel_cudaERNS_18TensorIteratorBaseEENKUlvE_clEvENKUlvE1_clEvEUlN3c107complexINS7_4HalfEEEE_EEvS4_RKT_EUliE_EEviT1_ --------------------------
	.section	.text._ZN2at6native18elementwise_kernelILi128ELi2EZNS0_22gpu_kernel_impl_nocastIZZZNS0_16tanh_kernel_cudaERNS_18TensorIteratorBaseEENKUlvE_clEvENKUlvE1_clEvEUlN3c107complexINS7_4HalfEEEE_EEvS4_RKT_EUliE_EEviT1_,"ax",@progbits
	.align	128
        .global         _ZN2at6native18elementwise_kernelILi128ELi2EZNS0_22gpu_kernel_impl_nocastIZZZNS0_16tanh_kernel_cudaERNS_18TensorIteratorBaseEENKUlvE_clEvENKUlvE1_clEvEUlN3c107complexINS7_4HalfEEEE_EEvS4_RKT_EUliE_EEviT1_
        .type           _ZN2at6native18elementwise_kernelILi128ELi2EZNS0_22gpu_kernel_impl_nocastIZZZNS0_16tanh_kernel_cudaERNS_18TensorIteratorBaseEENKUlvE_clEvENKUlvE1_clEvEUlN3c107complexINS7_4HalfEEEE_EEvS4_RKT_EUliE_EEviT1_,@function
        .size           _ZN2at6native18elementwise_kernelILi128ELi2EZNS0_22gpu_kernel_impl_nocastIZZZNS0_16tanh_kernel_cudaERNS_18TensorIteratorBaseEENKUlvE_clEvENKUlvE1_clEvEUlN3c107complexINS7_4HalfEEEE_EEvS4_RKT_EUliE_EEviT1_,(.L_x_7041 - _ZN2at6native18elementwise_kernelILi128ELi2EZNS0_22gpu_kernel_impl_nocastIZZZNS0_16tanh_kernel_cudaERNS_18TensorIteratorBaseEENKUlvE_clEvENKUlvE1_clEvEUlN3c107complexINS7_4HalfEEEE_EEvS4_RKT_EUliE_EEviT1_)
        .other          _ZN2at6native18elementwise_kernelILi128ELi2EZNS0_22gpu_kernel_impl_nocastIZZZNS0_16tanh_kernel_cudaERNS_18TensorIteratorBaseEENKUlvE_clEvENKUlvE1_clEvEUlN3c107complexINS7_4HalfEEEE_EEvS4_RKT_EUliE_EEviT1_,@"STO_CUDA_ENTRY STV_DEFAULT"
_ZN2at6native18elementwise_kernelILi128ELi2EZNS0_22gpu_kernel_impl_nocastIZZZNS0_16tanh_kernel_cudaERNS_18TensorIteratorBaseEENKUlvE_clEvENKUlvE1_clEvEUlN3c107complexINS7_4HalfEEEE_EEvS4_RKT_EUliE_EEviT1_:
.text._ZN2at6native18elementwise_kernelILi128ELi2EZNS0_22gpu_kernel_impl_nocastIZZZNS0_16tanh_kernel_cudaERNS_18TensorIteratorBaseEENKUlvE_clEvENKUlvE1_clEvEUlN3c107complexINS7_4HalfEEEE_EEvS4_RKT_EUliE_EEviT1_:
        /* <DEDUP_REMOVED lines=14> */
[----:B0-----:R-:W2:Y:S02]  /*00e0*/  LDG.E R4, desc[UR6][R4.64] ;  /* 0x0000000604047981 */ /* 0x001ea4000c1e1900 */
[--C-:B--2---:R-:W-:Y:S02]  /*00f0*/  HADD2.F32 R0, -RZ, R4.reuse.H0_H0 ;  /* 0x20000004ff007230 */ /* 0x104fe40000004100 */
        /* <DEDUP_REMOVED lines=9> */
[----:B------:R-:W-:Y:S02]  /*0190*/  HFMA2 R5, -RZ, RZ, 3.4921875, 0 ;  /* 0x42fc0000ff057431 */ /* 0x000fe400000001ff */
[----:B------:R-:W-:Y:S01]  /*01a0*/  FMUL.RZ R10, R7, 0.15915493667125701904 ;  /* 0x3e22f983070a7820 */ /* 0x000fe2000040c000 */
[----:B------:R-:W-:Y:S01]  /*01b0*/  MOV R7, 0x363d0ada ;  /* 0x363d0ada00077802 */ /* 0x000fe20000000f00 */
        /* <DEDUP_REMOVED lines=11> */
[----:B------:R-:W-:Y:S02]  /*0270*/  FMUL.FTZ R6, R4, 1.4426950216293334961 ;  /* 0x3fb8aa3b04067820 */ /* 0x000fe40000410000 */
[----:B------:R-:W-:Y:S01]  /*0280*/  SHF.L.U32 R5, R5, 0x17, RZ ;  /* 0x0000001705057819 */ /* 0x000fe200000006ff */
[----:B------:R-:W0:Y:S08]  /*0290*/  MUFU.COS R4, R10 ;  /* 0x0000000a00047308 */ /* 0x000e300000000000 */
[----:B------:R-:W1:Y:S08]  /*02a0*/  MUFU.EX2 R6, R6 ;  /* 0x0000000600067308 */ /* 0x000e700000000800 */
[----:B0-----:R-:W0:Y:S01]  /*02b0*/  MUFU.RCP R11, R4 ;  /* 0x00000004000b7308 */ /* 0x001e220000001000 */
[----:B-1----:R-:W-:-:S07]  /*02c0*/  FMUL.FTZ R5, R5, R6 ;  /* 0x0000000605057220 */ /* 0x002fce0000410000 */
[----:B------:R-:W1:Y:S01]  /*02d0*/  MUFU.RCP R9, R5 ;  /* 0x0000000500097308 */ /* 0x000e620000001000 */
[----:B0-----:R-:W-:Y:S01]  /*02e0*/  FMUL.FTZ R2, R2, R11 ;  /* 0x0000000b02027220 */ /* 0x001fe20000410000 */
[----:B-1----:R-:W-:Y:S01]  /*02f0*/  FMUL.FTZ R6, R9, -0.125 ;  /* 0xbe00000009067820 */ /* 0x002fe20000410000 */
[----:B------:R-:W-:-:S03]  /*0300*/  FFMA.FTZ R9, R8, R7, 0.0083333496004343032837 ;  /* 0x3c08889a08097423 */ /* 0x000fc60000010007 */
[----:B------:R-:W-:Y:S01]  /*0310*/  FFMA.FTZ R7, R5, 2, R6 ;  /* 0x4000000005077823 */ /* 0x000fe20000010006 */
[----:B------:R-:W-:-:S04]  /*0320*/  FFMA.FTZ R9, R8, R9, 0.16666667163372039795 ;  /* 0x3e2aaaab08097423 */ /* 0x000fc80000010009 */
[----:B------:R-:W-:Y:S01]  /*0330*/  FMUL.FTZ R9, R8, R9 ;  /* 0x0000000908097220 */ /* 0x000fe20000410000 */
[----:B------:R-:W-:-:S03]  /*0340*/  LOP3.LUT R7, R7, 0x80000000, R0, 0xb8, !PT ;  /* 0x8000000007077812 */ /* 0x000fc600078eb800 */
        /* <DEDUP_REMOVED lines=12> */
.L_x_3168:
        /* <DEDUP_REMOVED lines=12> */
.L_x_3167:
[----:B------:R-:W-:-:S05]  /*04d0*/  FADD.FTZ R0, R7, -R7 ;  /* 0x8000000707007221 */ /* 0x000fca0000010000 */
[----:B------:R-:W-:Y:S01]  /*04e0*/  MOV R9, R0 ;  /* 0x0000000000097202 */ /* 0x000fe20000000f00 */
[----:B------:R-:W-:Y:S06]  /*04f0*/  BRA `(.L_x_3169) ;  /* 0x0000000000307947 */ /* 0x000fec0003800000 */
.L_x_3166:
[----:B------:R-:W-:-:S13]  /*0500*/  LOP3.LUT P0, RZ, R0, 0x7fffff, RZ, 0xc0, !PT ;  /* 0x007fffff00ff7812 */ /* 0x000fda000780c0ff */
[----:B------:R-:W-:Y:S01]  /*0510*/  @P0 FMUL.FTZ R2, R0, R7 ;  /* 0x0000000700020220 */ /* 0x000fe20000410000 */
[----:B------:R-:W-:-:S04]  /*0520*/  @P0 FSETP.NEU.FTZ.AND P1, PT, R7, RZ, PT ;  /* 0x000000ff0700020b */ /* 0x000fc80003f3d000 */
[----:B------:R-:W-:Y:S01]  /*0530*/  @P0 FSEL R9, R7, R2, !P1 ;  /* 0x0000000207090208 */ /* 0x000fe20004800000 */
[----:B------:R-:W-:Y:S08]  /*0540*/  @P0 BRA `(.L_x_3169) ;  /* 0x00000000001c0947 */ /* 0x000ff00003800000 */
[----:B------:R-:W-:Y:S02]  /*0550*/  FSETP.NEU.FTZ.AND P0, PT, |R7|, +INF , PT ;  /* 0x7f8000000700780b */ /* 0x000fe40003f1d200 */
[----:B------:R-:W-:-:S11]  /*0560*/  IADD3 R0, PT, PT, R0, -0x40000000, RZ ;  /* 0xc000000000007810 */ /* 0x000fd60007ffe0ff */
[----:B------:R-:W-:-:S04]  /*0570*/  @P0 FMUL.RZ R2, R7, 0.15915493667125701904 ;  /* 0x3e22f98307020820 */ /* 0x000fc8000040c000 */
[----:B------:R-:W-:Y:S08]  /*0580*/  @P0 MUFU.SIN R4, R2 ;  /* 0x0000000200040308 */ /* 0x000ff00000000400 */
[----:B------:R-:W0:Y:S02]  /*0590*/  @P0 MUFU.COS R5, R2 ;  /* 0x0000000200050308 */ /* 0x000e240000000000 */
[----:B0-----:R-:W-:-:S05]  /*05a0*/  @P0 FMUL.FTZ R7, R4, R5 ;  /* 0x0000000504070220 */ /* 0x001fca0000410000 */
[----:B------:R-:W-:-:S07]  /*05b0*/  LOP3.LUT R9, RZ, 0x80000000, R7, 0xb8, !PT ;  /* 0x80000000ff097812 */ /* 0x000fce00078eb807 */
.L_x_3169:
[----:B------:R-:W0:Y:S01]  /*05c0*/  LDC.64 R4, c[0x0][0x580] ;  /* 0x00016000ff047b82 */ /* 0x000e220000000a00 */
[----:B------:R-:W-:Y:S02]  /*05d0*/  F2FP.F16.F32.PACK_AB R7, R9, R0 ;  /* 0x000000000907723e */ /* 0x000fe400000000ff */
[----:B------:R-:W-:-:S03]  /*05e0*/  IADD3 R3, PT, PT, R3, 0x80, RZ ;  /* 0x0000008003037810 */ /* 0x000fc60007ffe0ff */
[----:B0-----:R0:W-:Y:S04]  /*05f0*/  STG.E desc[UR6][R4.64], R7 ;  /* 0x0000000704007986 */ /* 0x0011e8000c101906 */
.L_x_3165:
[----:B------:R-:W-:Y:S05]  /*0600*/  BSYNC.RECONVERGENT B0 ;  /* 0x0000000000007941 */ /* 0x000fea0003800200 */
.L_x_3164:
[----:B------:R-:W-:-:S13]  /*0610*/  ISETP.GE.AND P0, PT, R3, UR4, PT ;  /* 0x0000000403007c0c */ /* 0x000fda000bf06270 */
[----:B------:R-:W-:Y:S05]  /*0620*/  @P0 EXIT ;  /* 0x000000000000094d */ /* 0x000fea0003800000 */
[----:B------:R-:W1:Y:S02]  /*0630*/  LDC.64 R2, c[0x0][0x588] ;  /* 0x00016200ff027b82 */ /* 0x000e640000000a00 */
[----:B-1----:R-:W2:Y:S02]  /*0640*/  LDG.E R2, desc[UR6][R2.64] ;  /* 0x0000000602027981 */ /* 0x002ea4000c1e1900 */
[--C-:B--2---:R-:W-:Y:S02]  /*0650*/  HADD2.F32 R0, -RZ, R2.reuse.H0_H0 ;  /* 0x20000002ff007230 */ /* 0x104fe40000004100 */
[----:B0-----:R-:W-:-:S03]  /*0660*/  HADD2.F32 R5, -RZ, R2.H1_H1 ;  /* 0x30000002ff057230 */ /* 0x001fc60000004100 */
        /* <DEDUP_REMOVED lines=20> */
[----:B------:R-:W-:-:S03]  /*07b0*/  FSETP.GE.FTZ.AND P0, PT, |R0|, 1, PT ;  /* 0x3f8000000000780b */ /* 0x000fc60003f16200 */
[----:B------:R-:W-:-:S04]  /*07c0*/  FFMA.FTZ R4, R3, -0.69314718246459960938, |R0| ;  /* 0xbf31721803047823 */ /* 0x000fc80000010400 */
[C---:B------:R-:W-:Y:S01]  /*07d0*/  FFMA.FTZ R4, R3.reuse, 1.9046542121259335545e-09, R4 ;  /* 0x3102e30803047823 */ /* 0x040fe20000010004 */
[----:B------:R-:W-:-:S03]  /*07e0*/  FADD.FTZ R3, R3, 12583037 ;  /* 0x4b40007d03037421 */ /* 0x000fc60000010000 */
[----:B------:R-:W-:Y:S02]  /*07f0*/  FMUL.FTZ R4, R4, 1.4426950216293334961 ;  /* 0x3fb8aa3b04047820 */ /* 0x000fe40000410000 */
[----:B------:R-:W-:Y:S02]  /*0800*/  SHF.L.U32 R2, R3, 0x17, RZ ;  /* 0x0000001703027819 */ /* 0x000fe400000006ff */
[----:B------:R-:W0:Y:S08]  /*0810*/  MUFU.EX2 R7, R4 ;  /* 0x0000000400077308 */ /* 0x000e300000000800 */
[----:B------:R-:W1:Y:S01]  /*0820*/  MUFU.COS R3, R10 ;  /* 0x0000000a00037308 */ /* 0x000e620000000000 */
[----:B0-----:R-:W-:-:S07]  /*0830*/  FMUL.FTZ R7, R2, R7 ;  /* 0x0000000702077220 */ /* 0x001fce0000410000 */
[----:B------:R-:W-:Y:S08]  /*0840*/  MUFU.SIN R2, R10 ;  /* 0x0000000a00027308 */ /* 0x000ff00000000400 */
[----:B------:R-:W0:Y:S08]  /*0850*/  MUFU.RCP R8, R7 ;  /* 0x0000000700087308 */ /* 0x000e300000001000 */
[----:B-1----:R-:W1:Y:S01]  /*0860*/  MUFU.RCP R3, R3 ;  /* 0x0000000300037308 */ /* 0x002e620000001000 */
[----:B0-----:R-:W-:-:S04]  /*0870*/  FMUL.FTZ R4, R8, -0.125 ;  /* 0xbe00000008047820 */ /* 0x001fc80000410000 */
[----:B------:R-:W-:Y:S01]  /*0880*/  FFMA.FTZ R5, R7, 2, R4 ;  /* 0x4000000007057823 */ /* 0x000fe20000010004 */
[----:B-1----:R-:W-:-:S04]  /*0890*/  FMUL.FTZ R2, R2, R3 ;  /* 0x0000000302027220 */ /* 0x002fc80000410000 */
[--C-:B------:R-:W-:Y:S01]  /*08a0*/  LOP3.LUT R5, R5, 0x80000000, R0.reuse, 0xb8, !PT ;  /* 0x8000000005057812 */ /* 0x100fe200078eb800 */
[----:B------:R-:W-:Y:S01]  /*08b0*/  @!P0 FFMA.FTZ R5, R0, R9, R0 ;  /* 0x0000000900058223 */ /* 0x000fe20000010000 */
[----:B------:R-:W-:-:S03]  /*08c0*/  FFMA.FTZ R0, R2, R2, 1 ;  /* 0x3f80000002007423 */ /* 0x000fc60000010002 */
[-C--:B------:R-:W-:Y:S01]  /*08d0*/  FFMA.FTZ R3, R5, R5.reuse, 1 ;  /* 0x3f80000005037423 */ /* 0x080fe20000010005 */
[----:B------:R-:W-:-:S05]  /*08e0*/  FMUL.FTZ R4, R0, R5 ;  /* 0x0000000500047220 */ /* 0x000fca0000410000 */
        /* <DEDUP_REMOVED lines=8> */
.L_x_3172:
        /* <DEDUP_REMOVED lines=12> */
.L_x_3171:
[----:B------:R-:W-:-:S05]  /*0a30*/  FADD.FTZ R0, R5, -R5 ;  /* 0x8000000505007221 */ /* 0x000fca0000010000 */
[----:B------:R-:W-:Y:S01]  /*0a40*/  MOV R7, R0 ;  /* 0x0000000000077202 */ /* 0x000fe20000000f00 */
[----:B------:R-:W-:Y:S06]  /*0a50*/  BRA `(.L_x_3173) ;  /* 0x0000000000307947 */ /* 0x000fec0003800000 */
.L_x_3170:
        /* <DEDUP_REMOVED lines=12> */
.L_x_3173:
[----:B------:R-:W0:Y:S01]  /*0b20*/  LDC.64 R2, c[0x0][0x580] ;  /* 0x00016000ff027b82 */ /* 0x000e220000000a00 */
[----:B------:R-:W-:-:S05]  /*0b30*/  F2FP.F16.F32.PACK_AB R5, R7, R0 ;  /* 0x000000000705723e */ /* 0x000fca00000000ff */
[----:B0-----:R-:W-:Y:S01]  /*0b40*/  STG.E desc[UR6][R2.64], R5 ;  /* 0x0000000502007986 */ /* 0x001fe2000c101906 */
[----:B------:R-:W-:Y:S05]  /*0b50*/  EXIT ;  /* 0x000000000000794d */ /* 0x000fea0003800000 */
.L_x_3163:
        /* <DEDUP_REMOVED lines=305> */
.L_x_3176:
[----:B------:R-:W0:Y:S02]  /*1e70*/  LDCU.64 UR8, c[0x0][0x588] ;  /* 0x0000b100ff0877ac */ /* 0x000e240008000a00 */
[----:B0-----:R-:W-:-:S04]  /*1e80*/  IADD3 R6, P0, PT, R4, UR8, RZ ;  /* 0x0000000804067c10 */ /* 0x001fc8000ff1e0ff */
[----:B------:R-:W-:-:S05]  /*1e90*/  IADD3.X R7, PT, PT, RZ, UR9, RZ, P0, !PT ;  /* 0x00000009ff077c10 */ /* 0x000fca00087fe4ff */
[----:B------:R-:W2:Y:S01]  /*1ea0*/  LDG.E R6, desc[UR6][R6.64] ;  /* 0x0000000606067981 */ /* 0x000ea2000c1e1900 */
[----:B------:R-:W-:Y:S01]  /*1eb0*/  BSSY.RECONVERGENT B1, `(.L_x_3177) ;  /* 0x000004e000017945 */ /* 0x000fe20003800200 */
[--C-:B--2---:R-:W-:Y:S02]  /*1ec0*/  HADD2.F32 R8, -RZ, R6.reuse.H0_H0 ;  /* 0x20000006ff087230 */ /* 0x104fe40000004100 */
[----:B------:R-:W-:-:S03]  /*1ed0*/  HADD2.F32 R9, -RZ, R6.H1_H1 ;  /* 0x30000006ff097230 */ /* 0x000fc60000004100 */
[----:B------:R-:W-:Y:S02]  /*1ee0*/  LOP3.LUT R10, R8, 0x7fffffff, RZ, 0xc0, !PT ;  /* 0x7fffffff080a7812 */ /* 0x000fe400078ec0ff */
[----:B------:R-:W-:Y:S02]  /*1ef0*/  MOV R4, R8 ;  /* 0x0000000800047202 */ /* 0x000fe40000000f00 */
        /* <DEDUP_REMOVED lines=15> */
.L_x_3178:
[----:B------:R-:W-:-:S13]  /*1ff0*/  FSETP.NE.FTZ.AND P0, PT, |R9|, +INF , PT ;  /* 0x7f8000000900780b */ /* 0x000fda0003f15200 */
[----:B------:R-:W-:-:S05]  /*2000*/  @!P0 FADD.FTZ R4, R9, -R9 ;  /* 0x8000000909048221 */ /* 0x000fca0000010000 */
[----:B------:R-:W-:Y:S01]  /*2010*/  @!P0 MOV R11, R4 ;  /* 0x00000004000b8202 */ /* 0x000fe20000000f00 */
[----:B------:R-:W-:Y:S06]  /*2020*/  @!P0 BRA `(.L_x_3179) ;  /* 0x0000000000d88947 */ /* 0x000fec0003800000 */
[----:B------:R-:W-:-:S13]  /*2030*/  ISETP.GE.U32.AND P0, PT, R10, 0x41300000, PT ;  /* 0x413000000a00780c */ /* 0x000fda0003f06070 */
[----:B------:R-:W-:Y:S05]  /*2040*/  @!P0 BRA `(.L_x_3180) ;  /* 0x0000000000308947 */ /* 0x000fea0003800000 */
        /* <DEDUP_REMOVED lines=12> */
.L_x_3180:
        /* <DEDUP_REMOVED lines=9> */
[----:B0-----:R-:W-:-:S06]  /*21a0*/  FSETP.GT.FTZ.AND P0, PT, |R6|, 126, PT ;  /* 0x42fc00000600780b */ /* 0x001fcc0003f14200 */
[----:B------:R-:W-:Y:S01]  /*21b0*/  MUFU.SIN R15, R13 ;  /* 0x0000000d000f7308 */ /* 0x000fe20000000400 */
[----:B------:R-:W-:Y:S01]  /*21c0*/  LOP3.LUT R7, R7, 0x80000000, R6, 0xb8, !PT ;  /* 0x8000000007077812 */ /* 0x000fe200078eb806 */
[----:B------:R-:W-:-:S03]  /*21d0*/  FFMA.FTZ R11, R10, R11, 0.16666667163372039795 ;  /* 0x3e2aaaab0a0b7423 */ /* 0x000fc6000001000b */
[----:B------:R-:W-:Y:S02]  /*21e0*/  FSEL R7, R7, R6, P0 ;  /* 0x0000000607077208 */ /* 0x000fe40000000000 */
[----:B------:R-:W-:Y:S01]  /*21f0*/  FSETP.GE.FTZ.AND P0, PT, |R4|, 1, PT ;  /* 0x3f8000000400780b */ /* 0x000fe20003f16200 */
[----:B-1----:R-:W-:Y:S02]  /*2200*/  MUFU.RCP R12, R12 ;  /* 0x0000000c000c7308 */ /* 0x002fe40000001000 */
[----:B------:R-:W-:-:S04]  /*2210*/  FFMA.FTZ R8, R7, -0.69314718246459960938, |R4| ;  /* 0xbf31721807087823 */ /* 0x000fc80000010404 */
[C---:B------:R-:W-:Y:S01]  /*2220*/  FFMA.FTZ R8, R7.reuse, 1.9046542121259335545e-09, R8 ;  /* 0x3102e30807087823 */ /* 0x040fe20000010008 */
[----:B------:R-:W-:-:S03]  /*2230*/  FADD.FTZ R7, R7, 12583037 ;  /* 0x4b40007d07077421 */ /* 0x000fc60000010000 */
[----:B------:R-:W-:Y:S02]  /*2240*/  FMUL.FTZ R8, R8, 1.4426950216293334961 ;  /* 0x3fb8aa3b08087820 */ /* 0x000fe40000410000 */
[----:B------:R-:W-:-:S04]  /*2250*/  SHF.L.U32 R7, R7, 0x17, RZ ;  /* 0x0000001707077819 */ /* 0x000fc800000006ff */
[----:B------:R-:W0:Y:S02]  /*2260*/  MUFU.EX2 R8, R8 ;  /* 0x0000000800087308 */ /* 0x000e240000000800 */
[----:B0-----:R-:W-:-:S06]  /*2270*/  FMUL.FTZ R7, R7, R8 ;  /* 0x0000000807077220 */ /* 0x001fcc0000410000 */
[----:B------:R-:W0:Y:S02]  /*2280*/  MUFU.RCP R6, R7 ;  /* 0x0000000700067308 */ /* 0x000e240000001000 */
[----:B0-----:R-:W-:-:S04]  /*2290*/  FMUL.FTZ R6, R6, -0.125 ;  /* 0xbe00000006067820 */ /* 0x001fc80000410000 */
[----:B------:R-:W-:Y:S01]  /*22a0*/  FFMA.FTZ R9, R7, 2, R6 ;  /* 0x4000000007097823 */ /* 0x000fe20000010006 */
[----:B------:R-:W-:Y:S01]  /*22b0*/  FMUL.FTZ R7, R10, R11 ;  /* 0x0000000b0a077220 */ /* 0x000fe20000410000 */
[----:B------:R-:W-:-:S03]  /*22c0*/  FMUL.FTZ R11, R15, R12 ;  /* 0x0000000c0f0b7220 */ /* 0x000fc60000410000 */
        /* <DEDUP_REMOVED lines=12> */
.L_x_3179:
[----:B------:R-:W-:Y:S05]  /*2390*/  BSYNC.RECONVERGENT B1 ;  /* 0x0000000000017941 */ /* 0x000fea0003800200 */
.L_x_3177:
[----:B------:R-:W0:Y:S01]  /*23a0*/  LDCU.64 UR8, c[0x0][0x580] ;  /* 0x0000b000ff0877ac */ /* 0x000e220008000a00 */
[----:B------:R-:W-:Y:S02]  /*23b0*/  IADD3 R3, PT, PT, R3, 0x80, RZ ;  /* 0x0000008003037810 */ /* 0x000fe40007ffe0ff */
[----:B0-----:R-:W-:Y:S02]  /*23c0*/  IADD3 R6, P0, PT, R5, UR8, RZ ;  /* 0x0000000805067c10 */ /* 0x001fe4000ff1e0ff */
[----:B------:R-:W-:Y:S02]  /*23d0*/  F2FP.F16.F32.PACK_AB R5, R11, R4 ;  /* 0x000000040b05723e */ /* 0x000fe400000000ff */
[----:B------:R-:W-:-:S05]  /*23e0*/  IADD3.X R7, PT, PT, RZ, UR9, RZ, P0, !PT ;  /* 0x00000009ff077c10 */ /* 0x000fca00087fe4ff */
[----:B------:R0:W-:Y:S04]  /*23f0*/  STG.E desc[UR6][R6.64], R5 ;  /* 0x0000000506007986 */ /* 0x0001e8000c101906 */
.L_x_3175:
[----:B------:R-:W-:Y:S05]  /*2400*/  BSYNC.RECONVERGENT B0 ;  /* 0x0000000000007941 */ /* 0x000fea0003800200 */
.L_x_3174:
[----:B------:R-:W-:-:S13]  /*2410*/  ISETP.GE.AND P0, PT, R3, UR4, PT ;  /* 0x0000000403007c0c */ /* 0x000fda000bf06270 */
[----:B------:R-:W-:Y:S05]  /*2420*/  @P0 EXIT ;  /* 0x000000000000094d */ /* 0x000fea0003800000 */
[----:B------:R-:W1:Y:S01]  /*2430*/  LDCU.64 UR4, c[0x0][0x390] ;  /* 0x00007200ff0477ac */ /* 0x000e620008000a00 */
[----:B------:R-:W-:Y:S02]  /*2440*/  MOV R4, RZ ;  /* 0x000000ff00047202 */ /* 0x000fe40000000f00 */
[----:B0-----:R-:W-:Y:S01]  /*2450*/  MOV R5, R3 ;  /* 0x0000000300057202 */ /* 0x001fe20000000f00 */
        /* <DEDUP_REMOVED lines=295> */
.L_x_3181:
[----:B------:R-:W0:Y:S02]  /*36d0*/  LDCU.128 UR8, c[0x0][0x580] ;  /* 0x0000b000ff0877ac */ /* 0x000e240008000c00 */
[----:B0-----:R-:W-:-:S04]  /*36e0*/  IADD3 R4, P0, PT, R2, UR10, RZ ;  /* 0x0000000a02047c10 */ /* 0x001fc8000ff1e0ff */
[----:B------:R-:W-:-:S05]  /*36f0*/  IADD3.X R5, PT, PT, RZ, UR11, RZ, P0, !PT ;  /* 0x0000000bff057c10 */ /* 0x000fca00087fe4ff */
[----:B------:R-:W2:Y:S01]  /*3700*/  LDG.E R4, desc[UR6][R4.64] ;  /* 0x0000000604047981 */ /* 0x000ea2000c1e1900 */
[----:B------:R-:W-:Y:S01]  /*3710*/  IADD3 R2, P1, PT, R3, UR8, RZ ;  /* 0x0000000803027c10 */ /* 0x000fe2000ff3e0ff */
[----:B------:R-:W-:Y:S03]  /*3720*/  BSSY.RECONVERGENT B0, `(.L_x_3182) ;  /* 0x000004f000007945 */ /* 0x000fe60003800200 */
[----:B------:R-:W-:Y:S01]  /*3730*/  IADD3.X R3, PT, PT, RZ, UR9, RZ, P1, !PT ;  /* 0x00000009ff037c10 */ /* 0x000fe20008ffe4ff */
        /* <DEDUP_REMOVED lines=15> */
[----:B------:R-:W-:-:S04]  /*3830*/  FFMA.FTZ R7, R8, R7, 0.00019836159481201320887 ;  /* 0x394fff4908077423 */ /* 0x000fc80000010007 */
[----:B------:R-:W-:Y:S01]  /*3840*/  FFMA.FTZ R11, R8, R7, 0.0083333496004343032837 ;  /* 0x3c08889a080b7423 */ /* 0x000fe20000010007 */
[----:B0-----:R-:W-:-:S03]  /*3850*/  FSETP.GT.FTZ.AND P0, PT, |R4|, 126, PT ;  /* 0x42fc00000400780b */ /* 0x001fc60003f14200 */
[----:B------:R-:W-:Y:S01]  /*3860*/  FFMA.FTZ R11, R8, R11, 0.16666667163372039795 ;  /* 0x3e2aaaab080b7423 */ /* 0x000fe2000001000b */
[----:B------:R-:W-:-:S03]  /*3870*/  LOP3.LUT R5, R5, 0x80000000, R4, 0xb8, !PT ;  /* 0x8000000005057812 */ /* 0x000fc600078eb804 */
[----:B------:R-:W-:Y:S01]  /*3880*/  FMUL.FTZ R11, R8, R11 ;  /* 0x0000000b080b7220 */ /* 0x000fe20000410000 */
        /* <DEDUP_REMOVED lines=29> */
.L_x_3185:
[----:B------:R-:W-:Y:S01]  /*3a60*/  FMUL.RZ R6, R7, 0.15915493667125701904 ;  /* 0x3e22f98307067820 */ /* 0x000fe2000040c000 */
[----:B------:R-:W-:Y:S01]  /*3a70*/  FMUL.FTZ R4, |R0|, -1.4426950216293334961 ;  /* 0xbfb8aa3b00047820 */ /* 0x000fe20000410200 */
[----:B------:R-:W-:Y:S02]  /*3a80*/  MOV R7, 0x3f800000 ;  /* 0x3f80000000077802 */ /* 0x000fe40000000f00 */
[----:B------:R-:W0:Y:S02]  /*3a90*/  MUFU.SIN R5, R6 ;  /* 0x0000000600057308 */ /* 0x000e240000000400 */
[----:B------:R-:W-:-:S06]  /*3aa0*/  LOP3.LUT R0, R7, 0x80000000, R0, 0xb8, !PT ;  /* 0x8000000007007812 */ /* 0x000fcc00078eb800 */
[----:B------:R-:W1:Y:S08]  /*3ab0*/  MUFU.COS R8, R6 ;  /* 0x0000000600087308 */ /* 0x000e700000000000 */
[----:B------:R-:W2:Y:S01]  /*3ac0*/  MUFU.EX2 R4, R4 ;  /* 0x0000000400047308 */ /* 0x000ea20000000800 */
[----:B0-----:R-:W-:-:S04]  /*3ad0*/  FMUL.FTZ R5, R5, 4 ;  /* 0x4080000005057820 */ /* 0x001fc80000410000 */
[----:B-1----:R-:W-:-:S04]  /*3ae0*/  FMUL.FTZ R5, R8, R5 ;  /* 0x0000000508057220 */ /* 0x002fc80000410000 */
[----:B--2---:R-:W-:-:S04]  /*3af0*/  FMUL.FTZ R5, R4, R5 ;  /* 0x0000000504057220 */ /* 0x004fc80000410000 */
[----:B------:R-:W-:Y:S01]  /*3b00*/  FMUL.FTZ R9, R4, R5 ;  /* 0x0000000504097220 */ /* 0x000fe20000410000 */
[----:B------:R-:W-:Y:S06]  /*3b10*/  BRA `(.L_x_3186) ;  /* 0x00000000003c7947 */ /* 0x000fec0003800000 */
.L_x_3184:
[----:B------:R-:W-:-:S05]  /*3b20*/  FADD.FTZ R0, R7, -R7 ;  /* 0x8000000707007221 */ /* 0x000fca0000010000 */
[----:B------:R-:W-:Y:S01]  /*3b30*/  MOV R9, R0 ;  /* 0x0000000000097202 */ /* 0x000fe20000000f00 */
[----:B------:R-:W-:Y:S06]  /*3b40*/  BRA `(.L_x_3186) ;  /* 0x0000000000307947 */ /* 0x000fec0003800000 */
.L_x_3183:
        /* <DEDUP_REMOVED lines=12> */
.L_x_3186:
[----:B------:R-:W-:Y:S05]  /*3c10*/  BSYNC.RECONVERGENT B0 ;  /* 0x0000000000007941 */ /* 0x000fea0003800200 */
.L_x_3182:
[----:B------:R-:W-:-:S05]  /*3c20*/  F2FP.F16.F32.PACK_AB R5, R9, R0 ;  /* 0x000000000905723e */ /* 0x000fca00000000ff */
[----:B------:R-:W-:Y:S01]  /*3c30*/  STG.E desc[UR6][R2.64], R5 ;  /* 0x0000000502007986 */ /* 0x000fe2000c101906 */
[----:B------:R-:W-:Y:S05]  /*3c40*/  EXIT ;  /* 0x000000000000794d */ /* 0x000fea0003800000 */
.L_x_3187:
        /* <DEDUP_REMOVED lines=11> */
.L_x_7041:


//--------------------- .text._ZN2at6native27unrolled_elementwise_kernelIZZZNS0_16tanh_kernel_cudaERNS_18TensorIteratorBaseEENKUlvE_clEvENKUlvE1_clEvEUlN3c107complexINS6_4HalfEEEE_St5arrayIPcLm2EELi4E23TrivialOffsetCalculatorILi1EjESF_NS0_6memory15LoadWithoutCastENSG_16StoreWithoutCastEEEviT_T0_T2_T3_T4_T5_ --------------------------
	.section	.text._ZN2at6native27unrolled_elementwise_kernelIZZZNS0_16tanh_kernel_cudaERNS_18TensorIteratorBaseEENKUlvE_clEvENKUlvE1_clEvEUlN3c107complexINS6_4HalfEEEE_St5arrayIPcLm2EELi4E23TrivialOffsetCalculatorILi1EjESF_NS0_6memory15LoadWithoutCastENSG_16StoreWithoutCastEEEviT_T0_T2_T3_T4_T5_,"ax",@progbits
	.align	128
        .global         _ZN2at6native27unrolled_elementwise_kernelIZZZNS0_16tanh_kernel_cudaERNS_18TensorIteratorBaseEENKUlvE_clEvENKUlvE1_clEvEUlN3c107complexINS6_4HalfEEEE_St5arrayIPcLm2EELi4E23TrivialOffsetCalculatorILi1EjESF_NS0_6memory15LoadWithoutCastENSG_16StoreWithoutCastEEEviT_T0_T2_T3_T4_T5_
        .type           _ZN2at6native27unrolled_elementwise_kernelIZZZNS0_16tanh_kernel_cudaERNS_18TensorIteratorBaseEENKUlvE_clEvENKUlvE1_clEvEUlN3c107complexINS6_4HalfEEEE_St5arrayIPcLm2EELi4E23TrivialOffsetCalculatorILi1EjESF_NS0_6memory15LoadWithoutCastENSG_16StoreWithoutCastEEEviT_T0_T2_T3_T4_T5_,@function
        .size           _ZN2at6native27unrolled_elementwise_kernelIZZZNS0_16tanh_kernel_cudaERNS_18TensorIteratorBaseEENKUlvE_clEvENKUlvE1_clEvEUlN3c107complexINS6_4HalfEEEE_St5arrayIPcLm2EELi4E23TrivialOffsetCalculatorILi1EjESF_NS0_6memory15LoadWithoutCastENSG_16StoreWithoutCastEEEviT_T0_T2_T3_T4_T5_,(.L_x_7042 - _ZN2at6native27unrolled_elementwise_kernelIZZZNS0_16tanh_kernel_cudaERNS_18TensorIteratorBaseEENKUlvE_clEvENKUlvE1_clEvEUlN3c107complexINS6_4HalfEEEE_St5arrayIPcLm2EELi4E23TrivialOffsetCalculatorILi1EjESF_NS0_6memory15LoadWithoutCastENSG_16StoreWithoutCastEEEviT_T0_T2_T3_T4_T5_)
        .other          _ZN2at6native27unrolled_elementwise_kernelIZZZNS0_16tanh_kernel_cudaERNS_18TensorIteratorBaseEENKUlvE_clEvENKUlvE1_clEvEUlN3c107complexINS6_4HalfEEEE_St5arrayIPcLm2EELi4E23TrivialOffsetCalculatorILi1EjESF_NS0_6memory15LoadWithoutCastENSG_16StoreWithoutCastEEEviT_T0_T2_T3_T4_T5_,@"STO_CUDA_ENTRY STV_DEFAULT"
_ZN2at6native27unrolled_elementwise_kernelIZZZNS0_16tanh_kernel_cudaERNS_18TensorIteratorBaseEENKUlvE_clEvENKUlvE1_clEvEUlN3c107complexINS6_4HalfEEEE_St5arrayIPcLm2EELi4E23TrivialOffsetCalculatorILi1EjESF_NS0_6memory15LoadWithoutCastENSG_16StoreWithoutCastEEEviT_T0_T2_T3_T4_T5_:
.text._ZN2at6native27unrolled_elementwise_kernelIZZZNS0_16tanh_kernel_cudaERNS_18TensorIteratorBaseEENKUlvE_clEvENKUlvE1_clEvEUlN3c107complexINS6_4HalfEEEE_St5arrayIPcLm2EELi4E23TrivialOffsetCalculatorILi1EjESF_NS0_6memory15LoadWithoutCastENSG_16StoreWithoutCastEEEviT_T0_T2_T3_T4_T5_:
[----:B------:R-:W-:Y:S01]  /*0000*/  LDC R1, c[0x0][0x37c] ;  /* 0x0000df00ff017b82 */ /* 0x000fe20000000800 */
[----:B------:R-:W0:Y:S07]  /*0010*/  S2R R0, SR_CTAID.X ;  /* 0x0000000000007919 */ /* 0x000e2e0000002500 */
[----:B------:R-:W0:Y:S01]  /*0020*/  LDC R3, c[0x0][0x380] ;  /* 0x0000e000ff037b82 */ /* 0x000e220000000800 */
[----:B------:R-:W1:Y:S01]  /*0030*/  LDCU.64 UR4, c[0x0][0x358] ;  /* 0x00006b00ff0477ac */ /* 0x000e620008000a00 */
[----:B------:R-:W2:Y:S01]  /*0040*/  S2R R13, SR_TID.X ;  /* 0x00000000000d7919 */ /* 0x000ea20000002100 */
[----:B0-----:R-:W-:Y:S01]  /*0050*/  IMAD R2, R0, -0x200, R3 ;  /* 0xfffffe0000027824 */ /* 0x001fe200078e0203 */
[----:B--2---:R-:W-:-:S04]  /*0060*/  MOV R3, R13 ;  /* 0x0000000d00037202 */ /* 0x004fc80000000f00 */
[----:B------:R-:W-:-:S13]  /*0070*/  ISETP.GE.AND P1, PT, R13, R2, PT ;  /* 0x000000020d00720c */ /* 0x000fda0003f26270 */
[----:B------:R-:W-:Y:S01]  /*0080*/  @!P1 IADD3 R13, PT, PT, R3, 0x80, RZ ;  /* 0x00000080030d9810 */ /* 0x000fe20007ffe0ff */
[----:B------:R-:W0:Y:S03]  /*0090*/  @!P1 LDC.64 R4, c[0x0][0x390] ;  /* 0x0000e400ff049b82 */ /* 0x000e260000000a00 */
[----:B------:R-:W-:-:S13]  /*00a0*/  ISETP.GE.AND P0, PT, R13, R2, PT ;  /* 0x000000020d00720c */ /* 0x000fda0003f06270 */
[----:B------:R-:W-:Y:S01]  /*00b0*/  @!P0 LEA R15, R0, R13, 0x9 ;  /* 0x0000000d000f8211 */ /* 0x000fe200078e48ff */
[----:B------:R-:W2:Y:S01]  /*00c0*/  @!P0 LDC.64 R10, c[0x0][0x390] ;  /* 0x0000e400ff0a8b82 */ /* 0x000ea20000000a00 */
[----:B------:R-:W-:-:S04]  /*00d0*/  @!P0 IADD3 R13, PT, PT, R13, 0x80, RZ ;  /* 0x000000800d0d8810 */ /* 0x000fc80007ffe0ff */
[----:B------:R-:W-:-:S13]  /*00e0*/  ISETP.GE.AND P3, PT, R13, R2, PT ;  /* 0x000000020d00720c */ /* 0x000fda0003f66270 */
[----:B------:R-:W-:Y:S01]  /*00f0*/  @!P3 LEA R17, R0, R13, 0x9 ;  /* 0x0000000d0011b211 */ /* 0x000fe200078e48ff */
[----:B------:R-:W3:Y:S01]  /*0100*/  @!P3 LDC.64 R8, c[0x0][0x390] ;  /* 0x0000e400ff08bb82 */ /* 0x000ee20000000a00 */
[----:B------:R-:W-:-:S04]  /*0110*/  @!P3 IADD3 R13, PT, PT, R13, 0x80, RZ ;  /* 0x000000800d0db810 */ /* 0x000fc80007ffe0ff */
[----:B------:R-:W-:Y:S01]  /*0120*/  ISETP.GE.AND P2, PT, R13, R2, PT ;  /* 0x000000020d00720c */ /* 0x000fe20003f46270 */
[----:B--2---:R-:W-:-:S06]  /*0130*/  @!P0 IMAD.WIDE.U32 R10, R15, 0x4, R10 ;  /* 0x000000040f0a8825 */ /* 0x004fcc00078e000a */
[----:B-1----:R-:W2:Y:S06]  /*0140*/  @!P0 LDG.E R10, desc[UR4][R10.64] ;  /* 0x000000040a0a8981 */ /* 0x002eac000c1e1900 */
[----:B------:R-:W1:Y:S01]  /*0150*/  @!P2 LDC.64 R6, c[0x0][0x390] ;  /* 0x0000e400ff06ab82 */ /* 0x000e620000000a00 */
[C---:B------:R-:W-:Y:S01]  /*0160*/  @!P2 LEA R13, R0.reuse, R13, 0x9 ;  /* 0x0000000d000da211 */ /* 0x040fe200078e48ff */
[----:B---3--:R-:W-:Y:S01]  /*0170*/  @!P3 IMAD.WIDE.U32 R14, R17, 0x4, R8 ;  /* 0x00000004110eb825 */ /* 0x008fe200078e0008 */
[----:B------:R-:W-:-:S05]  /*0180*/  @!P1 LEA R9, R0, R3, 0x9 ;  /* 0x0000000300099211 */ /* 0x000fca00078e48ff */
[----:B0-----:R-:W-:Y:S01]  /*0190*/  @!P1 IMAD.WIDE.U32 R8, R9, 0x4, R4 ;  /* 0x0000000409089825 */ /* 0x001fe200078e0004 */
[----:B------:R-:W3:Y:S05]  /*01a0*/  @!P3 LDG.E R14, desc[UR4][R14.64] ;  /* 0x000000040e0eb981 */ /* 0x000eea000c1e1900 */
[----:B------:R-:W4:Y:S01]  /*01b0*/  @!P1 LDG.E R8, desc[UR4][R8.64] ;  /* 0x0000000408089981 */ /* 0x000f22000c1e1900 */
[----:B-1----:R-:W-:-:S06]  /*01c0*/  @!P2 IMAD.WIDE.U32 R12, R13, 0x4, R6 ;  /* 0x000000040d0ca825 */ /* 0x002fcc00078e0006 */
[----:B------:R-:W5:Y:S01]  /*01d0*/  @!P2 LDG.E R12, desc[UR4][R12.64] ;  /* 0x000000040c0ca981 */ /* 0x000f62000c1e1900 */
[----:B------:R-:W-:Y:S02]  /*01e0*/  PRMT R7, RZ, 0x5410, RZ ;  /* 0x00005410ff077816 */ /* 0x000fe400000000ff */
[----:B------:R-:W-:Y:S02]  /*01f0*/  PRMT R5, RZ, 0x5410, RZ ;  /* 0x00005410ff057816 */ /* 0x000fe400000000ff */
[----:B------:R-:W-:Y:S02]  /*0200*/  PRMT R4, RZ, 0x5410, RZ ;  /* 0x00005410ff047816 */ /* 0x000fe400000000ff */
[----:B------:R-:W-:Y:S01]  /*0210*/  PRMT R6, RZ, 0x5410, RZ ;  /* 0x00005410ff067816 */ /* 0x000fe200000000ff */
[----:B------:R-:W-:Y:S01]  /*0220*/  BSSY.RECONVERGENT B0, `(.L_x_3188) ;  /* 0x0000058000007945 */ /* 0x000fe20003800200 */
[----:B--2---:R-:W-:-:S04]  /*0230*/  @!P0 PRMT R7, R10, 0x7610, R7 ;  /* 0x000076100a078816 */ /* 0x004fc80000000007 */
[----:B------:R-:W-:Y:S02]  /*0240*/  @!P0 PRMT R7, R7, 0x7610, R10 ;  /* 0x0000761007078816 */ /* 0x000fe4000000000a */
[----:B------:R-:W-:Y:S02]  /*0250*/  ISETP.GE.AND P0, PT, R3, R2, PT ;  /* 0x000000020300720c */ /* 0x000fe40003f06270 */
[----:B---3--:R-:W-:Y:S02]  /*0260*/  @!P3 PRMT R5, R14, 0x7610, R5 ;  /* 0x000076100e05b816 */ /* 0x008fe40000000005 */
[----:B----4-:R-:W-:Y:S02]  /*0270*/  @!P1 PRMT R6, R6, 0x5410, R8 ;  /* 0x0000541006069816 */ /* 0x010fe40000000008 */
[----:B------:R-:W-:Y:S02]  /*0280*/  @!P3 PRMT R5, R5, 0x7610, R14 ;  /* 0x000076100505b816 */ /* 0x000fe4000000000e */
[----:B------:R-:W-:-:S02]  /*0290*/  @!P1 PRMT R6, R8, 0x7632, R6 ;  /* 0x0000763208069816 */ /* 0x000fc40000000006 */
[----:B-----5:R-:W-:-:S04]  /*02a0*/  @!P2 PRMT R4, R12, 0x7610, R4 ;  /* 0x000076100c04a816 */ /* 0x020fc80000000004 */
[----:B------:R-:W-:Y:S01]  /*02b0*/  @!P2 PRMT R4, R4, 0x7610, R12 ;  /* 0x000076100404a816 */ /* 0x000fe2000000000c */
[----:B------:R-:W-:Y:S06]  /*02c0*/  @P0 BRA `(.L_x_3189) ;  /* 0x0000000400340947 */ /* 0x000fec0003800000 */
[--C-:B------:R-:W-:Y:S02]  /*02d0*/  HADD2.F32 R10, -RZ, R6.reuse.H1_H1 ;  /* 0x30000006ff0a7230 */ /* 0x100fe40000004100 */
[----:B------:R-:W-:-:S03]  /*02e0*/  HADD2.F32 R11, -RZ, R6.H0_H0 ;  /* 0x20000006ff0b7230 */ /* 0x000fc60000004100 */
        /* <DEDUP_REMOVED lines=17> */
.L_x_3190:
        /* <DEDUP_REMOVED lines=18> */
.L_x_3191:
        /* <DEDUP_REMOVED lines=13> */
[----:B------:R-:W-:Y:S01]  /*05f0*/  FSEL R9, R9, R8, P1 ;  /* 0x0000000809097208 */ /* 0x000fe20000800000 */
[----:B------:R-:W-:Y:S01]  /*0600*/  FMUL.FTZ R13, R12, R13 ;  /* 0x0000000d0c0d7220 */ /* 0x000fe20000410000 */
        /* <DEDUP_REMOVED lines=25> */
.L_x_3189:
[----:B------:R-:W-:Y:S05]  /*07a0*/  BSYNC.RECONVERGENT B0 ;  /* 0x0000000000007941 */ /* 0x000fea0003800200 */
.L_x_3188:
[----:B------:R-:W-:Y:S01]  /*07b0*/  IADD3 R11, PT, PT, R3, 0x80, RZ ;  /* 0x00000080030b7810 */ /* 0x000fe20007ffe0ff */
[----:B------:R-:W-:Y:S03]  /*07c0*/  BSSY.RECONVERGENT B0, `(.L_x_3192) ;  /* 0x0000051000007945 */ /* 0x000fe60003800200 */
[----:B------:R-:W-:-:S13]  /*07d0*/  ISETP.GE.AND P1, PT, R11, R2, PT ;  /* 0x000000020b00720c */ /* 0x000fda0003f26270 */
[----:B------:R-:W-:Y:S05]  /*07e0*/  @P1 BRA `(.L_x_3193) ;  /* 0x0000000400381947 */ /* 0x000fea0003800000 */
[--C-:B------:R-:W-:Y:S02]  /*07f0*/  HADD2.F32 R12, -RZ, R7.reuse.H0_H0 ;  /* 0x20000007ff0c7230 */ /* 0x100fe40000004100 */
[----:B------:R-:W-:-:S03]  /*0800*/  HADD2.F32 R10, -RZ, R7.H1_H1 ;  /* 0x30000007ff0a7230 */ /* 0x000fc60000004100 */
[----:B------:R-:W-:Y:S02]  /*0810*/  LOP3.LUT R8, R12, 0x7fffffff, RZ, 0xc0, !PT ;  /* 0x7fffffff0c087812 */ /* 0x000fe400078ec0ff */
[----:B------:R-:W-:Y:S02]  /*0820*/  MOV R7, R12 ;  /* 0x0000000c00077202 */ /* 0x000fe40000000f00 */
        /* <DEDUP_REMOVED lines=12> */
[----:B------:R-:W-:-:S05]  /*08f0*/  FFMA.FTZ R14, R15, R14, 0.00019836159481201320887 ;  /* 0x394fff490f0e7423 */ /* 0x000fca000001000e */
[----:B------:R-:W1:Y:S01]  /*0900*/  MUFU.COS R10, R18 ;  /* 0x00000012000a7308 */ /* 0x000e620000000000 */
        /* <DEDUP_REMOVED lines=15> */
[----:B0-----:R-:W-:Y:S01]  /*0a00*/  FMUL.FTZ R13, R16, -0.125 ;  /* 0xbe000000100d7820 */ /* 0x001fe20000410000 */
        /* <DEDUP_REMOVED lines=17> */
.L_x_3196:
[----:B------:R-:W-:Y:S01]  /*0b20*/  FMUL.RZ R12, R10, 0.15915493667125701904 ;  /* 0x3e22f9830a0c7820 */ /* 0x000fe2000040c000 */
[----:B------:R-:W-:-:S03]  /*0b30*/  FMUL.FTZ R10, |R7|, -1.4426950216293334961 ;  /* 0xbfb8aa3b070a7820 */ /* 0x000fc60000410200 */
[----:B------:R-:W0:Y:S08]  /*0b40*/  MUFU.SIN R8, R12 ;  /* 0x0000000c00087308 */ /* 0x000e300000000400 */
[----:B------:R-:W1:Y:S08]  /*0b50*/  MUFU.COS R13, R12 ;  /* 0x0000000c000d7308 */ /* 0x000e700000000000 */
[----:B------:R-:W2:Y:S01]  /*0b60*/  MUFU.EX2 R10, R10 ;  /* 0x0000000a000a7308 */ /* 0x000ea20000000800 */
[----:B0-----:R-:W-:-:S04]  /*0b70*/  FMUL.FTZ R8, R8, 4 ;  /* 0x4080000008087820 */ /* 0x001fc80000410000 */
[----:B-1----:R-:W-:Y:S01]  /*0b80*/  FMUL.FTZ R13, R13, R8 ;  /* 0x000000080d0d7220 */ /* 0x002fe20000410000 */
[----:B------:R-:W-:-:S03]  /*0b90*/  HFMA2 R8, -RZ, RZ, 1.875, 0 ;  /* 0x3f800000ff087431 */ /* 0x000fc600000001ff */
[----:B--2---:R-:W-:Y:S02]  /*0ba0*/  FMUL.FTZ R13, R10, R13 ;  /* 0x0000000d0a0d7220 */ /* 0x004fe40000410000 */
[----:B------:R-:W-:Y:S02]  /*0bb0*/  LOP3.LUT R7, R8, 0x80000000, R7, 0xb8, !PT ;  /* 0x8000000008077812 */ /* 0x000fe400078eb807 */
[----:B------:R-:W-:Y:S01]  /*0bc0*/  FMUL.FTZ R8, R10, R13 ;  /* 0x0000000d0a087220 */ /* 0x000fe20000410000 */
[----:B------:R-:W-:Y:S06]  /*0bd0*/  BRA `(.L_x_3193) ;  /* 0x00000000003c7947 */ /* 0x000fec0003800000 */
.L_x_3195:
[----:B------:R-:W-:-:S05]  /*0be0*/  FADD.FTZ R7, R10, -R10 ;  /* 0x8000000a0a077221 */ /* 0x000fca0000010000 */
[----:B------:R-:W-:Y:S01]  /*0bf0*/  MOV R8, R7 ;  /* 0x0000000700087202 */ /* 0x000fe20000000f00 */
[----:B------:R-:W-:Y:S06]  /*0c00*/  BRA `(.L_x_3193) ;  /* 0x0000000000307947 */ /* 0x000fec0003800000 */
.L_x_3194:
        /* <DEDUP_REMOVED lines=11> */
[----:B------:R-:W-:-:S07]  /*0cc0*/  LOP3.LUT R8, RZ, 0x80000000, R10, 0xb8, !PT ;  /* 0x80000000ff087812 */ /* 0x000fce00078eb80a */
.L_x_3193:
[----:B------:R-:W-:Y:S05]  /*0cd0*/  BSYNC.RECONVERGENT B0 ;  /* 0x0000000000007941 */ /* 0x000fea0003800200 */
.L_x_3192:
        /* <DEDUP_REMOVED lines=55> */
.L_x_3201:
        /* <DEDUP_REMOVED lines=12> */
.L_x_3200:
[----:B------:R-:W-:-:S05]  /*1110*/  FADD.FTZ R5, R12, -R12 ;  /* 0x8000000c0c057221 */ /* 0x000fca0000010000 */
[----:B------:R-:W-:Y:S01]  /*1120*/  MOV R10, R5 ;  /* 0x00000005000a7202 */ /* 0x000fe20000000f00 */
[----:B------:R-:W-:Y:S06]  /*1130*/  BRA `(.L_x_3198) ;  /* 0x0000000000307947 */ /* 0x000fec0003800000 */
.L_x_3199:
        /* <DEDUP_REMOVED lines=12> */
.L_x_3198:
[----:B------:R-:W-:Y:S05]  /*1200*/  BSYNC.RECONVERGENT B0 ;  /* 0x0000000000007941 */ /* 0x000fea0003800200 */
.L_x_3197:
        /* <DEDUP_REMOVED lines=55> */
.L_x_3206:
        /* <DEDUP_REMOVED lines=12> */
.L_x_3205:
[----:B------:R-:W-:-:S05]  /*1640*/  FADD.FTZ R4, R15, -R15 ;  /* 0x8000000f0f047221 */ /* 0x000fca0000010000 */
[----:B------:R-:W-:Y:S01]  /*1650*/  MOV R13, R4 ;  /* 0x00000004000d7202 */ /* 0x000fe20000000f00 */
[----:B------:R-:W-:Y:S06]  /*1660*/  BRA `(.L_x_3203) ;  /* 0x0000000000307947 */ /* 0x000fec0003800000 */
.L_x_3204:
        /* <DEDUP_REMOVED lines=12> */
.L_x_3203:
[----:B------:R-:W-:Y:S05]  /*1730*/  BSYNC.RECONVERGENT B0 ;  /* 0x0000000000007941 */ /* 0x000fea0003800200 */
.L_x_3202:
[----:B------:R-:W0:Y:S01]  /*1740*/  @!P0 LDC.64 R14, c[0x0][0x388] ;  /* 0x0000e200ff0e8b82 */ /* 0x000e220000000a00 */
[----:B------:R-:W-:Y:S01]  /*1750*/  @!P0 LEA R17, R0, R3, 0x9 ;  /* 0x0000000300118211 */ /* 0x000fe200078e48ff */
[----:B------:R-:W-:Y:S01]  /*1760*/  BSSY.RECONVERGENT B0, `(.L_x_3207) ;  /* 0x0000013000007945 */ /* 0x000fe20003800200 */
[----:B------:R-:W-:Y:S02]  /*1770*/  @!P0 F2FP.F16.F32.PACK_AB R9, R9, R6 ;  /* 0x000000060909823e */ /* 0x000fe400000000ff */
[----:B------:R-:W-:-:S04]  /*1780*/  @!P0 MOV R3, R11 ;  /* 0x0000000b00038202 */ /* 0x000fc80000000f00 */
[----:B------:R-:W-:Y:S01]  /*1790*/  ISETP.GE.AND P1, PT, R3, R2, PT ;  /* 0x000000020300720c */ /* 0x000fe20003f26270 */
[----:B0-----:R-:W-:-:S05]  /*17a0*/  @!P0 IMAD.WIDE.U32 R14, R17, 0x4, R14 ;  /* 0x00000004110e8825 */ /* 0x001fca00078e000e */
[----:B------:R0:W-:Y:S07]  /*17b0*/  @!P0 STG.E desc[UR4][R14.64], R9 ;  /* 0x000000090e008986 */ /* 0x0001ee000c101904 */
[----:B------:R-:W-:Y:S05]  /*17c0*/  @P1 BRA `(.L_x_3208) ;  /* 0x0000000000301947 */ /* 0x000fea0003800000 */
[----:B0-----:R-:W0:Y:S01]  /*17d0*/  LDC.64 R14, c[0x0][0x388] ;  /* 0x0000e200ff0e7b82 */ /* 0x001e220000000a00 */
[----:B------:R-:W-:Y:S02]  /*17e0*/  LEA R11, R0, R3, 0x9 ;  /* 0x00000003000b7211 */ /* 0x000fe400078e48ff */
[----:B------:R-:W-:Y:S02]  /*17f0*/  IADD3 R3, PT, PT, R3, 0x80, RZ ;  /* 0x0000008003037810 */ /* 0x000fe40007ffe0ff */
[----:B------:R-:W-:Y:S02]  /*1800*/  F2FP.F16.F32.PACK_AB R9, R8, R7 ;  /* 0x000000070809723e */ /* 0x000fe400000000ff */
[----:B------:R-:W-:-:S13]  /*1810*/  ISETP.GE.AND P0, PT, R3, R2, PT ;  /* 0x000000020300720c */ /* 0x000fda0003f06270 */
[----:B------:R-:W-:Y:S02]  /*1820*/  @!P0 LEA R17, R0, R3, 0x9 ;  /* 0x0000000300118211 */ /* 0x000fe400078e48ff */
[----:B------:R-:W-:Y:S01]  /*1830*/  @!P0 F2FP.F16.F32.PACK_AB R5, R10, R5 ;  /* 0x000000050a05823e */ /* 0x000fe200000000ff */
[----:B0-----:R-:W-:Y:S01]  /*1840*/  IMAD.WIDE.U32 R6, R11, 0x4, R14 ;  /* 0x000000040b067825 */ /* 0x001fe200078e000e */
[----:B------:R-:W-:-:S03]  /*1850*/  @!P0 IADD3 R3, PT, PT, R3, 0x80, RZ ;  /* 0x0000008003038810 */ /* 0x000fc60007ffe0ff */
[----:B------:R-:W-:Y:S01]  /*1860*/  @!P0 IMAD.WIDE.U32 R14, R17, 0x4, R14 ;  /* 0x00000004110e8825 */ /* 0x000fe200078e000e */
[----:B------:R1:W-:Y:S04]  /*1870*/  STG.E desc[UR4][R6.64], R9 ;  /* 0x0000000906007986 */ /* 0x0003e8000c101904 */
[----:B------:R1:W-:Y:S02]  /*1880*/  @!P0 STG.E desc[UR4][R14.64], R5 ;  /* 0x000000050e008986 */ /* 0x0003e4000c101904 */
.L_x_3208:
[----:B------:R-:W-:Y:S05]  /*1890*/  BSYNC.RECONVERGENT B0 ;  /* 0x0000000000007941 */ /* 0x000fea0003800200 */
.L_x_3207:
[----:B------:R-:W-:-:S13]  /*18a0*/  ISETP.GE.AND P0, PT, R3, R2, PT ;  /* 0x000000020300720c */ /* 0x000fda0003f06270 */
[----:B------:R-:W-:Y:S05]  /*18b0*/  @P0 EXIT ;  /* 0x000000000000094d */ /* 0x000fea0003800000 */
[----:B-1----:R-:W1:Y:S01]  /*18c0*/  LDC.64 R6, c[0x0][0x388] ;  /* 0x0000e200ff067b82 */ /* 0x002e620000000a00 */
[----:B------:R-:W-:Y:S02]  /*18d0*/  LEA R3, R0, R3, 0x9 ;  /* 0x0000000300037211 */ /* 0x000fe400078e48ff */
[----:B------:R-:W-:-:S03]  /*18e0*/  F2FP.F16.F32.PACK_AB R5, R13, R4 ;  /* 0x000000040d05723e */ /* 0x000fc600000000ff */
[----:B-1----:R-:W-:-:S05]  /*18f0*/  IMAD.WIDE.U32 R2, R3, 0x4, R6 ;  /* 0x0000000403027825 */ /* 0x002fca00078e0006 */
[----:B------:R-:W-:Y:S01]  /*1900*/  STG.E desc[UR4][R2.64], R5 ;  /* 0x0000000502007986 */ /* 0x000fe2000c101904 */
[----:B------:R-:W-:Y:S05]  /*1910*/  EXIT ;  /* 0x000000000000794d */ /* 0x000fea0003800000 */
.L_x_3209:
        /* <DEDUP_REMOVED lines=14> */
.L_x_7042:


//--------------------- .text._ZN2at6native29vectorized_elementwise_kernelILi2EZZZNS0_16tanh_kernel_cudaERNS_18TensorIteratorBaseEENKUlvE_clEvENKUlvE1_clEvEUlN3c107complexINS6_4HalfEEEE_St5arrayIPcLm2EEEEviT0_T1_ --------------------------
	.section	.text._ZN2at6native29vectorized_elementwise_kernelILi2EZZZNS0_16tanh_kernel_cudaERNS_18TensorIteratorBaseEENKUlvE_clEvENKUlvE1_clEvEUlN3c107complexINS6_4HalfEEEE_St5arrayIPcLm2EEEEviT0_T1_,"ax",@progbits
	.align	128
        .global         _ZN2at6native29vectorized_elementwise_kernelILi2EZZZNS0_16tanh_kernel_cudaERNS_18TensorIteratorBaseEENKUlvE_clEvENKUlvE1_clEvEUlN3c107complexINS6_4HalfEEEE_St5arrayIPcLm2EEEEviT0_T1_
        .type           _ZN2at6native29vectorized_elementwise_kernelILi2EZZZNS0_16tanh_kernel_cudaERNS_18TensorIteratorBaseEENKUlvE_clEvENKUlvE1_clEvEUlN3c107complexINS6_4HalfEEEE_St5arrayIPcLm2EEEEviT0_T1_,@function
        .size           _ZN2at6native29vectorized_elementwise_kernelILi2EZZZNS0_16tanh_kernel_cudaERNS_18TensorIteratorBaseEENKUlvE_clEvENKUlvE1_clEvEUlN3c107complexINS6_4HalfEEEE_St5arrayIPcLm2EEEEviT0_T1_,(.L_x_7043 - _ZN2at6native29vectorized_elementwise_kernelILi2EZZZNS0_16tanh_kernel_cudaERNS_18TensorIteratorBaseEENKUlvE_clEvENKUlvE1_clEvEUlN3c107complexINS6_4HalfEEEE_St5arrayIPcLm2EEEEviT0_T1_)
        .other          _ZN2at6native29vectorized_elementwise_kernelILi2EZZZNS0_16tanh_kernel_cudaERNS_18TensorIteratorBaseEENKUlvE_clEvENKUlvE1_clEvEUlN3c107complexINS6_4HalfEEEE_St5arrayIPcLm2EEEEviT0_T1_,@"STO_CUDA_ENTRY STV_DEFAULT"
_ZN2at6native29vectorized_elementwise_kernelILi2EZZZNS0_16tanh_kernel_cudaERNS_18TensorIteratorBaseEENKUlvE_clEvENKUlvE1_clEvEUlN3c107complexINS6_4HalfEEEE_St5arrayIPcLm2EEEEviT0_T1_:
.text._ZN2at6native29vectorized_elementwise_kernelILi2EZZZNS0_16tanh_kernel_cudaERNS_18TensorIteratorBaseEENKUlvE_clEvENKUlvE1_clEvEUlN3c107complexINS6_4HalfEEEE_St5arrayIPcLm2EEEEviT0_T1_:
        /* <DEDUP_REMOVED lines=8> */
[----:B------:R-:W0:Y:S02]  /*0080*/  S2R R19, SR_TID.X ;  /* 0x0000000000137919 */ /* 0x000e240000002100 */
[----:B0-----:R-:W-:Y:S02]  /*0090*/  ISETP.GE.U32.AND P1, PT, R19, R2, PT ;  /* 0x000000021300720c */ /* 0x001fe40003f26070 */
[----:B------:R-:W-:-:S11]  /*00a0*/  MOV R3, R19 ;  /* 0x0000001300037202 */ /* 0x000fd60000000f00 */
[----:B------:R-:W0:Y:S01]  /*00b0*/  @!P1 LDC.64 R4, c[0x0][0x390] ;  /* 0x0000e400ff049b82 */ /* 0x000e220000000a00 */
[----:B------:R-:W-:-:S05]  /*00c0*/  @!P1 IADD3 R7, PT, PT, R0, R3, RZ ;  /* 0x0000000300079210 */ /* 0x000fca0007ffe0ff */
[----:B0-----:R-:W-:-:S06]  /*00d0*/  @!P1 IMAD.WIDE.U32 R4, R7, 0x4, R4 ;  /* 0x0000000407049825 */ /* 0x001fcc00078e0004 */
[----:B------:R-:W2:Y:S01]  /*00e0*/  @!P1 LDG.E R4, desc[UR4][R4.64] ;  /* 0x0000000404049981 */ /* 0x000ea2000c1e1900 */
[----:B------:R-:W-:Y:S02]  /*00f0*/  @!P1 IADD3 R19, PT, PT, R3, 0x80, RZ ;  /* 0x0000008003139810 */ /* 0x000fe40007ffe0ff */
[----:B------:R-:W-:Y:S02]  /*0100*/  PRMT R18, RZ, 0x5410, RZ ;  /* 0x00005410ff127816 */ /* 0x000fe400000000ff */
[----:B------:R-:W-:-:S13]  /*0110*/  ISETP.GE.U32.AND P2, PT, R19, R2, PT ;  /* 0x000000021300720c */ /* 0x000fda0003f46070 */
[----:B------:R-:W-:Y:S01]  /*0120*/  @!P2 IADD3 R13, PT, PT, R0, R19, RZ ;  /* 0x00000013000da210 */ /* 0x000fe20007ffe0ff */
[----:B------:R-:W0:Y:S01]  /*0130*/  @!P2 LDC.64 R16, c[0x0][0x390] ;  /* 0x0000e400ff10ab82 */ /* 0x000e220000000a00 */
[----:B------:R-:W-:-:S04]  /*0140*/  @!P2 IADD3 R19, PT, PT, R19, 0x80, RZ ;  /* 0x000000801313a810 */ /* 0x000fc80007ffe0ff */
[----:B------:R-:W-:-:S13]  /*0150*/  ISETP.GE.U32.AND P3, PT, R19, R2, PT ;  /* 0x000000021300720c */ /* 0x000fda0003f66070 */
[----:B------:R-:W-:Y:S01]  /*0160*/  @!P3 IADD3 R29, PT, PT, R0, R19, RZ ;  /* 0x00000013001db210 */ /* 0x000fe20007ffe0ff */
[----:B------:R-:W1:Y:S01]  /*0170*/  @!P3 LDC.64 R14, c[0x0][0x390] ;  /* 0x0000e400ff0ebb82 */ /* 0x000e620000000a00 */
[----:B------:R-:W-:-:S04]  /*0180*/  @!P3 IADD3 R19, PT, PT, R19, 0x80, RZ ;  /* 0x000000801313b810 */ /* 0x000fc80007ffe0ff */
[----:B------:R-:W-:Y:S01]  /*0190*/  ISETP.GE.U32.AND P4, PT, R19, R2, PT ;  /* 0x000000021300720c */ /* 0x000fe20003f86070 */
[----:B0-----:R-:W-:-:S06]  /*01a0*/  @!P2 IMAD.WIDE.U32 R16, R13, 0x4, R16 ;  /* 0x000000040d10a825 */ /* 0x001fcc00078e0010 */
[----:B------:R-:W3:Y:S06]  /*01b0*/  @!P2 LDG.E R16, desc[UR4][R16.64] ;  /* 0x000000041010a981 */ /* 0x000eec000c1e1900 */
[----:B------:R-:W-:Y:S01]  /*01c0*/  @!P4 IADD3 R27, PT, PT, R0, R19, RZ ;  /* 0x00000013001bc210 */ /* 0x000fe20007ffe0ff */
[----:B------:R-:W0:Y:S01]  /*01d0*/  @!P4 LDC.64 R10, c[0x0][0x390] ;  /* 0x0000e400ff0acb82 */ /* 0x000e220000000a00 */
[----:B------:R-:W-:-:S04]  /*01e0*/  @!P4 IADD3 R19, PT, PT, R19, 0x80, RZ ;  /* 0x000000801313c810 */ /* 0x000fc80007ffe0ff */
[----:B------:R-:W-:-:S13]  /*01f0*/  ISETP.GE.U32.AND P5, PT, R19, R2, PT ;  /* 0x000000021300720c */ /* 0x000fda0003fa6070 */
[----:B------:R-:W-:Y:S02]  /*0200*/  @!P5 IADD3 R25, PT, PT, R0, R19, RZ ;  /* 0x000000130019d210 */ /* 0x000fe40007ffe0ff */
[----:B------:R-:W-:-:S04]  /*0210*/  @!P5 IADD3 R19, PT, PT, R19, 0x80, RZ ;  /* 0x000000801313d810 */ /* 0x000fc80007ffe0ff */
[----:B------:R-:W-:-:S13]  /*0220*/  ISETP.GE.U32.AND P6, PT, R19, R2, PT ;  /* 0x000000021300720c */ /* 0x000fda0003fc6070 */
[----:B------:R-:W-:Y:S01]  /*0230*/  @!P6 IADD3 R23, PT, PT, R0, R19, RZ ;  /* 0x000000130017e210 */ /* 0x000fe20007ffe0ff */
[----:B------:R-:W4:Y:S01]  /*0240*/  @!P6 LDC.64 R6, c[0x0][0x390] ;  /* 0x0000e400ff06eb82 */ /* 0x000f220000000a00 */
[----:B------:R-:W-:-:S04]  /*0250*/  @!P6 IADD3 R19, PT, PT, R19, 0x80, RZ ;  /* 0x000000801313e810 */ /* 0x000fc80007ffe0ff */
[----:B------:R-:W-:-:S13]  /*0260*/  ISETP.GE.U32.AND P0, PT, R19, R2, PT ;  /* 0x000000021300720c */ /* 0x000fda0003f06070 */
[----:B------:R-:W-:Y:S01]  /*0270*/  @!P0 IADD3 R21, PT, PT, R0, R19, RZ ;  /* 0x0000001300158210 */ /* 0x000fe20007ffe0ff */
[----:B------:R-:W5:Y:S01]  /*0280*/  @!P0 LDC.64 R8, c[0x0][0x390] ;  /* 0x0000e400ff088b82 */ /* 0x000f620000000a00 */
[----:B------:R-:W-:Y:S01]  /*0290*/  @!P0 IADD3 R19, PT, PT, R19, 0x80, RZ ;  /* 0x0000008013138810 */ /* 0x000fe20007ffe0ff */
[----:B0-----:R-:W-:-:S06]  /*02a0*/  @!P4 IMAD.WIDE.U32 R10, R27, 0x4, R10 ;  /* 0x000000041b0ac825 */ /* 0x001fcc00078e000a */
[----:B------:R-:W3:Y:S01]  /*02b0*/  @!P4 LDG.E R10, desc[UR4][R10.64] ;  /* 0x000000040a0ac981 */ /* 0x000ee2000c1e1900 */
[----:B-1----:R-:W-:-:S04]  /*02c0*/  @!P3 IMAD.WIDE.U32 R14, R29, 0x4, R14 ;  /* 0x000000041d0eb825 */ /* 0x002fc800078e000e */
[----:B----4-:R-:W-:Y:S02]  /*02d0*/  @!P6 IMAD.WIDE.U32 R6, R23, 0x4, R6 ;  /* 0x000000041706e825 */ /* 0x010fe400078e0006 */
[----:B------:R-:W4:Y:S04]  /*02e0*/  @!P3 LDG.E R14, desc[UR4][R14.64] ;  /* 0x000000040e0eb981 */ /* 0x000f28000c1e1900 */
[----:B------:R0:W4:Y:S01]  /*02f0*/  @!P6 LDG.E R6, desc[UR4][R6.64] ;  /* 0x000000040606e981 */ /* 0x000122000c1e1900 */
[----:B-----5:R-:W-:-:S06]  /*0300*/  @!P0 IMAD.WIDE.U32 R20, R21, 0x4, R8 ;  /* 0x0000000415148825 */ /* 0x020fcc00078e0008 */
[----:B------:R-:W5:Y:S01]  /*0310*/  @!P0 LDG.E R20, desc[UR4][R20.64] ;  /* 0x0000000414148981 */ /* 0x000f62000c1e1900 */
[----:B--2---:R-:W-:-:S04]  /*0320*/  @!P1 PRMT R18, R4, 0x7610, R18 ;  /* 0x0000761004129816 */ /* 0x004fc80000000012 */
[----:B------:R-:W-:Y:S02]  /*0330*/  @!P1 PRMT R18, R18, 0x7610, R4 ;  /* 0x0000761012129816 */ /* 0x000fe40000000004 */
[----:B------:R-:W-:Y:S01]  /*0340*/  ISETP.GE.U32.AND P1, PT, R19, R2, PT ;  /* 0x000000021300720c */ /* 0x000fe20003f26070 */
[----:B------:R-:W1:-:S12]  /*0350*/  @!P5 LDC.64 R4, c[0x0][0x390] ;  /* 0x0000e400ff04db82 */ /* 0x000e580000000a00 */
[----:B------:R-:W2:Y:S01]  /*0360*/  @!P1 LDC.64 R12, c[0x0][0x390] ;  /* 0x0000e400ff0c9b82 */ /* 0x000ea20000000a00 */
[----:B------:R-:W-:Y:S01]  /*0370*/  @!P1 IADD3 R19, PT, PT, R0, R19, RZ ;  /* 0x0000001300139210 */ /* 0x000fe20007ffe0ff */
[----:B-1----:R-:W-:-:S06]  /*0380*/  @!P5 IMAD.WIDE.U32 R4, R25, 0x4, R4 ;  /* 0x000000041904d825 */ /* 0x002fcc00078e0004 */
[----:B------:R-:W5:Y:S01]  /*0390*/  @!P5 LDG.E R4, desc[UR4][R4.64] ;  /* 0x000000040404d981 */ /* 0x000f62000c1e1900 */
[----:B--2---:R-:W-:-:S06]  /*03a0*/  @!P1 IMAD.WIDE.U32 R12, R19, 0x4, R12 ;  /* 0x00000004130c9825 */ /* 0x004fcc00078e000c */
[----:B------:R1:W2:Y:S01]  /*03b0*/  @!P1 LDG.E R13, desc[UR4][R12.64] ;  /* 0x000000040c0d9981 */ /* 0x0002a2000c1e1900 */
[----:B------:R-:W-:Y:S02]  /*03c0*/  PRMT R8, RZ, 0x5410, RZ ;  /* 0x00005410ff087816 */ /* 0x000fe400000000ff */
[----:B------:R-:W-:-:S04]  /*03d0*/  PRMT R9, RZ, 0x5410, RZ ;  /* 0x00005410ff097816 */ /* 0x000fc800000000ff */
[----:B---3--:R-:W-:-:S04]  /*03e0*/  @!P2 PRMT R9, R16, 0x7610, R9 ;  /* 0x000076101009a816 */ /* 0x008fc80000000009 */
[----:B------:R-:W-:Y:S02]  /*03f0*/  @!P2 PRMT R9, R9, 0x7610, R16 ;  /* 0x000076100909a816 */ /* 0x000fe40000000010 */
[----:B------:R-:W-:Y:S02]  /*0400*/  ISETP.GE.U32.AND P2, PT, R3, R2, PT ;  /* 0x000000020300720c */ /* 0x000fe40003f46070 */
[----:B0-----:R-:W-:Y:S02]  /*0410*/  PRMT R7, RZ, 0x5410, RZ ;  /* 0x00005410ff077816 */ /* 0x001fe400000000ff */
[----:B-1----:R-:W-:Y:S02]  /*0420*/  PRMT R12, RZ, 0x5410, RZ ;  /* 0x00005410ff0c7816 */ /* 0x002fe400000000ff */
[----:B------:R-:W-:Y:S01]  /*0430*/  PRMT R5, RZ, 0x5410, RZ ;  /* 0x00005410ff057816 */ /* 0x000fe200000000ff */
[----:B------:R-:W-:Y:S01]  /*0440*/  BSSY.RECONVERGENT B0, `(.L_x_3211) ;  /* 0x000005c000007945 */ /* 0x000fe20003800200 */
[----:B------:R-:W-:-:S04]  /*0450*/  @!P4 PRMT R8, R8, 0x5410, R10 ;  /* 0x000054100808c816 */ /* 0x000fc8000000000a */
[----:B------:R-:W-:Y:S02]  /*0460*/  @!P4 PRMT R8, R10, 0x7632, R8 ;  /* 0x000076320a08c816 */ /* 0x000fe40000000008 */
[----:B------:R-:W-:Y:S02]  /*0470*/  PRMT R10, RZ, 0x5410, RZ ;  /* 0x00005410ff0a7816 */ /* 0x000fe400000000ff */
[----:B----4-:R-:W-:Y:S02]  /*0480*/  @!P3 PRMT R7, R7, 0x5410, R14 ;  /* 0x000054100707b816 */ /* 0x010fe4000000000e */
[----:B------:R-:W-:Y:S02]  /*0490*/  @!P6 PRMT R12, R12, 0x5410, R6 ;  /* 0x000054100c0ce816 */ /* 0x000fe40000000006 */
[----:B------:R-:W-:Y:S02]  /*04a0*/  @!P3 PRMT R7, R14, 0x7632, R7 ;  /* 0x000076320e07b816 */ /* 0x000fe40000000007 */
[----:B------:R-:W-:-:S02]  /*04b0*/  @!P6 PRMT R12, R6, 0x7632, R12 ;  /* 0x00007632060ce816 */ /* 0x000fc4000000000c */
[----:B-----5:R-:W-:-:S04]  /*04c0*/  @!P0 PRMT R5, R20, 0x7610, R5 ;  /* 0x0000761014058816 */ /* 0x020fc80000000005 */
[----:B------:R-:W-:Y:S02]  /*04d0*/  @!P0 PRMT R5, R5, 0x7610, R20 ;  /* 0x0000761005058816 */ /* 0x000fe40000000014 */
[----:B------:R-:W-:-:S04]  /*04e0*/  @!P5 PRMT R10, R10, 0x5410, R4 ;  /* 0x000054100a0ad816 */ /* 0x000fc80000000004 */
[----:B------:R-:W-:Y:S02]  /*04f0*/  @!P5 PRMT R10, R4, 0x7632, R10 ;  /* 0x00007632040ad816 */ /* 0x000fe4000000000a */
[----:B------:R-:W-:-:S04]  /*0500*/  PRMT R4, RZ, 0x5410, RZ ;  /* 0x00005410ff047816 */ /* 0x000fc800000000ff */
[----:B--2---:R-:W-:-:S04]  /*0510*/  @!P1 PRMT R4, R13, 0x7610, R4 ;  /* 0x000076100d049816 */ /* 0x004fc80000000004 */
[----:B------:R-:W-:Y:S01]  /*0520*/  @!P1 PRMT R4, R4, 0x7610, R13 ;  /* 0x0000761004049816 */ /* 0x000fe2000000000d */
[----:B------:R-:W-:Y:S06]  /*0530*/  @P2 BRA `(.L_x_3212) ;  /* 0x0000000400302947 */ /* 0x000fec0003800000 */
[--C-:B------:R-:W-:Y:S02]  /*0540*/  HADD2.F32 R20, -RZ, R18.reuse.H0_H0 ;  /* 0x20000012ff147230 */ /* 0x100fe40000004100 */
[----:B------:R-:W-:-:S03]  /*0550*/  HADD2.F32 R11, -RZ, R18.H1_H1 ;  /* 0x30000012ff0b7230 */ /* 0x000fc60000004100 */
[----:B------:R-:W-:-:S04]  /*0560*/  LOP3.LUT R6, R20, 0x7fffffff, RZ, 0xc0, !PT ;  /* 0x7fffffff14067812 */ /* 0x000fc800078ec0ff */
[----:B------:R-:W-:-:S13]  /*0570*/  ISETP.GE.U32.AND P0, PT, R6, 0x7f800000, PT ;  /* 0x7f8000000600780c */ /* 0x000fda0003f06070 */
[----:B------:R-:W-:Y:S05]  /*0580*/  @!P0 BRA `(.L_x_3213) ;  /* 0x0000000000348947 */ /* 0x000fea0003800000 */
        /* <DEDUP_REMOVED lines=11> */
[----:B------:R-:W-:Y:S01]  /*0640*/  LOP3.LUT R23, RZ, 0x80000000, R11, 0xb8, !PT ;  /* 0x80000000ff177812 */ /* 0x000fe200078eb80b */
[----:B------:R-:W-:Y:S06]  /*0650*/  BRA `(.L_x_3212) ;  /* 0x0000000000e87947 */ /* 0x000fec0003800000 */
.L_x_3213:
        /* <DEDUP_REMOVED lines=18> */
.L_x_3214:
[----:B------:R-:W-:Y:S01]  /*0780*/  FMUL.FTZ R6, |R20|, 1.4426950216293334961 ;  /* 0x3fb8aa3b14067820 */ /* 0x000fe20000410200 */
[----:B------:R-:W-:Y:S01]  /*0790*/  MOV R13, 0x42fc0000 ;  /* 0x42fc0000000d7802 */ /* 0x000fe20000000f00 */
[----:B------:R-:W-:Y:S01]  /*07a0*/  FMUL.RZ R18, R11, 0.15915493667125701904 ;  /* 0x3e22f9830b127820 */ /* 0x000fe2000040c000 */
[----:B------:R-:W-:-:S03]  /*07b0*/  HFMA2 R16, -RZ, RZ, 0.389892578125, 0.0002090930938720703125 ;  /* 0x363d0adaff107431 */ /* 0x000fc600000001ff */
[----:B------:R-:W0:Y:S08]  /*07c0*/  FRND.TRUNC R6, R6 ;  /* 0x0000000600067307 */ /* 0x000e30000020d000 */
[----:B------:R-:W-:Y:S01]  /*07d0*/  MUFU.COS R19, R18 ;  /* 0x0000001200137308 */ /* 0x000fe20000000000 */
[----:B0-----:R-:W-:-:S07]  /*07e0*/  FSETP.GT.FTZ.AND P0, PT, |R6|, 126, PT ;  /* 0x42fc00000600780b */ /* 0x001fce0003f14200 */
[----:B------:R-:W-:Y:S01]  /*07f0*/  MUFU.SIN R11, R18 ;  /* 0x00000012000b7308 */ /* 0x000fe20000000400 */
        /* <DEDUP_REMOVED lines=8> */
[----:B------:R-:W0:Y:S03]  /*0880*/  MUFU.EX2 R14, R15 ;  /* 0x0000000f000e7308 */ /* 0x000e260000000800 */
[----:B0-----:R-:W-:Y:S01]  /*0890*/  FMUL.FTZ R6, R13, R14 ;  /* 0x0000000e0d067220 */ /* 0x001fe20000410000 */
[----:B------:R-:W-:-:S04]  /*08a0*/  FMUL.FTZ R13, R20, R20 ;  /* 0x00000014140d7220 */ /* 0x000fc80000410000 */
[----:B------:R-:W0:Y:S01]  /*08b0*/  MUFU.RCP R14, R19 ;  /* 0x00000013000e7308 */ /* 0x000e220000001000 */
[----:B------:R-:W-:-:S04]  /*08c0*/  FFMA.FTZ R16, R13, R16, 0.00019836159481201320887 ;  /* 0x394fff490d107423 */ /* 0x000fc80000010010 */
[----:B------:R-:W-:-:S03]  /*08d0*/  FFMA.FTZ R16, R13, R16, 0.0083333496004343032837 ;  /* 0x3c08889a0d107423 */ /* 0x000fc60000010010 */
[----:B------:R-:W1:Y:S01]  /*08e0*/  MUFU.RCP R17, R6 ;  /* 0x0000000600117308 */ /* 0x000e620000001000 */
[----:B------:R-:W-:-:S04]  /*08f0*/  FFMA.FTZ R16, R13, R16, 0.16666667163372039795 ;  /* 0x3e2aaaab0d107423 */ /* 0x000fc80000010010 */
[----:B------:R-:W-:Y:S01]  /*0900*/  FMUL.FTZ R13, R13, R16 ;  /* 0x000000100d0d7220 */ /* 0x000fe20000410000 */
[----:B0-----:R-:W-:Y:S01]  /*0910*/  FMUL.FTZ R11, R11, R14 ;  /* 0x0000000e0b0b7220 */ /* 0x001fe20000410000 */
[----:B-1----:R-:W-:-:S04]  /*0920*/  FMUL.FTZ R15, R17, -0.125 ;  /* 0xbe000000110f7820 */ /* 0x002fc80000410000 */
        /* <DEDUP_REMOVED lines=12> */
[----:B------:R-:W-:-:S07]  /*09f0*/  FMUL.FTZ R20, R13, R20 ;  /* 0x000000140d147220 */ /* 0x000fce0000410000 */
.L_x_3212:
[----:B------:R-:W-:Y:S05]  /*0a00*/  BSYNC.RECONVERGENT B0 ;  /* 0x0000000000007941 */ /* 0x000fea0003800200 */
.L_x_3211:
[----:B------:R-:W-:Y:S01]  /*0a10*/  IADD3 R21, PT, PT, R3, 0x80, RZ ;  /* 0x0000008003157810 */ /* 0x000fe20007ffe0ff */
[----:B------:R-:W-:Y:S03]  /*0a20*/  BSSY.RECONVERGENT B0, `(.L_x_3215) ;  /* 0x0000050000007945 */ /* 0x000fe60003800200 */
[----:B------:R-:W-:-:S13]  /*0a30*/  ISETP.GE.U32.AND P0, PT, R21, R2, PT ;  /* 0x000000021500720c */ /* 0x000fda0003f06070 */
[----:B------:R-:W-:Y:S05]  /*0a40*/  @P0 BRA `(.L_x_3216) ;  /* 0x0000000400340947 */ /* 0x000fea0003800000 */
[--C-:B------:R-:W-:Y:S02]  /*0a50*/  HADD2.F32 R18, -RZ, R9.reuse.H0_H0 ;  /* 0x20000009ff127230 */ /* 0x100fe40000004100 */
        /* <DEDUP_REMOVED lines=25> */
[----:B------:R-:W-:-:S03]  /*0bf0*/  FADD.FTZ R11, R11, 12583037 ;  /* 0x4b40007d0b0b7421 */ /* 0x000fc60000010000 */
[----:B------:R-:W-:Y:S02]  /*0c00*/  FMUL.FTZ R14, R14, 1.4426950216293334961 ;  /* 0x3fb8aa3b0e0e7820 */ /* 0x000fe40000410000 */
[----:B------:R-:W-:Y:S02]  /*0c10*/  SHF.L.U32 R13, R11, 0x17, RZ ;  /* 0x000000170b0d7819 */ /* 0x000fe400000006ff */
[----:B------:R-:W0:Y:S08]  /*0c20*/  MUFU.COS R11, R17 ;  /* 0x00000011000b7308 */ /* 0x000e300000000000 */
[----:B------:R-:W1:Y:S08]  /*0c30*/  MUFU.EX2 R14, R14 ;  /* 0x0000000e000e7308 */ /* 0x000e700000000800 */
[----:B0-----:R-:W0:Y:S01]  /*0c40*/  MUFU.RCP R11, R11 ;  /* 0x0000000b000b7308 */ /* 0x001e220000001000 */
[----:B-1----:R-:W-:-:S07]  /*0c50*/  FMUL.FTZ R13, R13, R14 ;  /* 0x0000000e0d0d7220 */ /* 0x002fce0000410000 */
[----:B------:R-:W1:Y:S01]  /*0c60*/  MUFU.RCP R15, R13 ;  /* 0x0000000d000f7308 */ /* 0x000e620000001000 */
[----:B0-----:R-:W-:Y:S01]  /*0c70*/  FMUL.FTZ R6, R6, R11 ;  /* 0x0000000b06067220 */ /* 0x001fe20000410000 */
[----:B-1----:R-:W-:-:S04]  /*0c80*/  FMUL.FTZ R14, R15, -0.125 ;  /* 0xbe0000000f0e7820 */ /* 0x002fc80000410000 */
[----:B------:R-:W-:Y:S01]  /*0c90*/  FFMA.FTZ R15, R13, 2, R14 ;  /* 0x400000000d0f7823 */ /* 0x000fe2000001000e */
[----:B------:R-:W-:-:S04]  /*0ca0*/  FFMA.FTZ R14, R6, R6, 1 ;  /* 0x3f800000060e7423 */ /* 0x000fc80000010006 */
        /* <DEDUP_REMOVED lines=12> */
.L_x_3219:
        /* <DEDUP_REMOVED lines=12> */
.L_x_3218:
[----:B------:R-:W-:-:S05]  /*0e30*/  FADD.FTZ R18, R9, -R9 ;  /* 0x8000000909127221 */ /* 0x000fca0000010000 */
[----:B------:R-:W-:Y:S01]  /*0e40*/  MOV R19, R18 ;  /* 0x0000001200137202 */ /* 0x000fe20000000f00 */
[----:B------:R-:W-:Y:S06]  /*0e50*/  BRA `(.L_x_3216) ;  /* 0x0000000000307947 */ /* 0x000fec0003800000 */
.L_x_3217:
        /* <DEDUP_REMOVED lines=12> */
.L_x_3216:
[----:B------:R-:W-:Y:S05]  /*0f20*/  BSYNC.RECONVERGENT B0 ;  /* 0x0000000000007941 */ /* 0x000fea0003800200 */
.L_x_3215:
[----:B------:R-:W-:Y:S01]  /*0f30*/  IADD3 R9, PT, PT, R3, 0x100, RZ ;  /* 0x0000010003097810 */ /* 0x000fe20007ffe0ff */
[----:B------:R-:W-:Y:S03]  /*0f40*/  BSSY.RECONVERGENT B0, `(.L_x_3220) ;  /* 0x0000050000007945 */ /* 0x000fe60003800200 */
[----:B------:R-:W-:-:S13]  /*0f50*/  ISETP.GE.U32.AND P0, PT, R9, R2, PT ;  /* 0x000000020900720c */ /* 0x000fda0003f06070 */
[----:B------:R-:W-:Y:S05]  /*0f60*/  @P0 BRA `(.L_x_3221) ;  /* 0x0000000400340947 */ /* 0x000fea0003800000 */
[--C-:B------:R-:W-:Y:S02]  /*0f70*/  HADD2.F32 R6, -RZ, R7.reuse.H1_H1 ;  /* 0x30000007ff067230 */ /* 0x100fe40000004100 */
[----:B------:R-:W-:-:S03]  /*0f80*/  HADD2.F32 R9, -RZ, R7.H0_H0 ;  /* 0x20000007ff097230 */ /* 0x000fc60000004100 */
        /* <DEDUP_REMOVED lines=48> */
.L_x_3224:
        /* <DEDUP_REMOVED lines=12> */
.L_x_3223:
[----:B------:R-:W-:-:S05]  /*1350*/  FADD.FTZ R6, R9, -R9 ;  /* 0x8000000909067221 */ /* 0x000fca0000010000 */
[----:B------:R-:W-:Y:S01]  /*1360*/  MOV R7, R6 ;  /* 0x0000000600077202 */ /* 0x000fe20000000f00 */
[----:B------:R-:W-:Y:S06]  /*1370*/  BRA `(.L_x_3221) ;  /* 0x0000000000307947 */ /* 0x000fec0003800000 */
.L_x_3222:
        /* <DEDUP_REMOVED lines=12> */
.L_x_3221:
[----:B------:R-:W-:Y:S05]  /*1440*/  BSYNC.RECONVERGENT B0 ;  /* 0x0000000000007941 */ /* 0x000fea0003800200 */
.L_x_3220:
[----:B------:R-:W-:Y:S01]  /*1450*/  IADD3 R9, PT, PT, R3, 0x180, RZ ;  /* 0x0000018003097810 */ /* 0x000fe20007ffe0ff */
[----:B------:R-:W-:Y:S03]  /*1460*/  BSSY.RECONVERGENT B0, `(.L_x_3225) ;  /* 0x0000051000007945 */ /* 0x000fe60003800200 */
[----:B------:R-:W-:-:S13]  /*1470*/  ISETP.GE.U32.AND P0, PT, R9, R2, PT ;  /* 0x000000020900720c */ /* 0x000fda0003f06070 */
[----:B------:R-:W-:Y:S05]  /*1480*/  @P0 BRA `(.L_x_3226) ;  /* 0x0000000400380947 */ /* 0x000fea0003800000 */
[--C-:B------:R-:W-:Y:S02]  /*1490*/  HADD2.F32 R13, -RZ, R8.reuse.H1_H1 ;  /* 0x30000008ff0d7230 */ /* 0x100fe40000004100 */
[----:B------:R-:W-:-:S03]  /*14a0*/  HADD2.F32 R11, -RZ, R8.H0_H0 ;  /* 0x20000008ff0b7230 */ /* 0x000fc60000004100 */
        /* <DEDUP_REMOVED lines=49> */
.L_x_3229:
        /* <DEDUP_REMOVED lines=12> */
.L_x_3228:
[----:B------:R-:W-:-:S05]  /*1880*/  FADD.FTZ R8, R11, -R11 ;  /* 0x8000000b0b087221 */ /* 0x000fca0000010000 */
[----:B------:R-:W-:Y:S01]  /*1890*/  MOV R9, R8 ;  /* 0x0000000800097202 */ /* 0x000fe20000000f00 */
[----:B------:R-:W-:Y:S06]  /*18a0*/  BRA `(.L_x_3226) ;  /* 0x0000000000307947 */ /* 0x000fec0003800000 */
.L_x_3227:
        /* <DEDUP_REMOVED lines=12> */
.L_x_3226:
[----:B------:R-:W-:Y:S05]  /*1970*/  BSYNC.RECONVERGENT B0 ;  /* 0x0000000000007941 */ /* 0x000fea0003800200 */
.L_x_3225:
        /* <DEDUP_REMOVED lines=55> */
.L_x_3234:
        /* <DEDUP_REMOVED lines=12> */
.L_x_3233:
[----:B------:R-:W-:-:S05]  /*1db0*/  FADD.FTZ R10, R13, -R13 ;  /* 0x8000000d0d0a7221 */ /* 0x000fca0000010000 */
[----:B------:R-:W-:Y:S01]  /*1dc0*/  MOV R11, R10 ;  /* 0x0000000a000b7202 */ /* 0x000fe20000000f00 */
[----:B------:R-:W-:Y:S06]  /*1dd0*/  BRA `(.L_x_3231) ;  /* 0x0000000000307947 */ /* 0x000fec0003800000 */
.L_x_3232:
        /* <DEDUP_REMOVED lines=12> */
.L_x_3231:
[----:B------:R-:W-:Y:S05]  /*1ea0*/  BSYNC.RECONVERGENT B0 ;  /* 0x0000000000007941 */ /* 0x000fea0003800200 */
.L_x_3230:
        /* <DEDUP_REMOVED lines=14> */
[----:B------:R-:W-:Y:S01]  /*1f90*/  FMUL.FTZ R13, |R12|, 1.4426950216293334961 ;  /* 0x3fb8aa3b0c0d7820 */ /* 0x000fe20000410200 */
[----:B------:R-:W-:Y:S02]  /*1fa0*/  HFMA2 R14, -RZ, RZ, 3.4921875, 0 ;  /* 0x42fc0000ff0e7431 */ /* 0x000fe400000001ff */
[----:B------:R-:W-:-:S03]  /*1fb0*/  FMUL.RZ R26, R15, 0.15915493667125701904 ;  /* 0x3e22f9830f1a7820 */ /* 0x000fc6000040c000 */
[----:B------:R-:W0:Y:S08]  /*1fc0*/  FRND.TRUNC R13, R13 ;  /* 0x0000000d000d7307 */ /* 0x000e30000020d000 */
        /* <DEDUP_REMOVED lines=11> */
[----:B------:R-:W-:Y:S01]  /*2080*/  FMUL.FTZ R14, R12, R12 ;  /* 0x0000000c0c0e7220 */ /* 0x000fe20000410000 */
[----:B------:R-:W-:Y:S02]  /*2090*/  SHF.L.U32 R15, R17, 0x17, RZ ;  /* 0x00000017110f7819 */ /* 0x000fe400000006ff */
[----:B------:R-:W-:Y:S02]  /*20a0*/  MOV R17, 0x363d0ada ;  /* 0x363d0ada00117802 */ /* 0x000fe40000000f00 */
[----:B------:R-:W1:Y:S03]  /*20b0*/  MUFU.EX2 R22, R22 ;  /* 0x0000001600167308 */ /* 0x000e660000000800 */
[----:B------:R-:W-:-:S04]  /*20c0*/  FFMA.FTZ R17, R14, R17, 0.00019836159481201320887 ;  /* 0x394fff490e117423 */ /* 0x000fc80000010011 */
[----:B------:R-:W-:Y:S01]  /*20d0*/  FFMA.FTZ R25, R14, R17, 0.0083333496004343032837 ;  /* 0x3c08889a0e197423 */ /* 0x000fe20000010011 */
[----:B0-----:R-:W-:-:S03]  /*20e0*/  FMUL.FTZ R13, R13, R16 ;  /* 0x000000100d0d7220 */ /* 0x001fc60000410000 */
[----:B------:R-:W-:-:S04]  /*20f0*/  FFMA.FTZ R25, R14, R25, 0.16666667163372039795 ;  /* 0x3e2aaaab0e197423 */ /* 0x000fc80000010019 */
[----:B------:R-:W-:Y:S01]  /*2100*/  FMUL.FTZ R25, R14, R25 ;  /* 0x000000190e197220 */ /* 0x000fe20000410000 */
[----:B-1----:R-:W-:-:S04]  /*2110*/  FMUL.FTZ R15, R15, R22 ;  /* 0x000000160f0f7220 */ /* 0x002fc80000410000 */
[----:B------:R-:W0:Y:S02]  /*2120*/  MUFU.RCP R24, R15 ;  /* 0x0000000f00187308 */ /* 0x000e240000001000 */
[----:B0-----:R-:W-:-:S04]  /*2130*/  FMUL.FTZ R22, R24, -0.125 ;  /* 0xbe00000018167820 */ /* 0x001fc80000410000 */
[----:B------:R-:W-:-:S05]  /*2140*/  FFMA.FTZ R17, R15, 2, R22 ;  /* 0x400000000f117823 */ /* 0x000fca0000010016 */
        /* <DEDUP_REMOVED lines=13> */
.L_x_3239:
        /* <DEDUP_REMOVED lines=12> */
.L_x_3238:
[----:B------:R-:W-:-:S05]  /*22e0*/  FADD.FTZ R12, R15, -R15 ;  /* 0x8000000f0f0c7221 */ /* 0x000fca0000010000 */
[----:B------:R-:W-:Y:S01]  /*22f0*/  MOV R13, R12 ;  /* 0x0000000c000d7202 */ /* 0x000fe20000000f00 */
[----:B------:R-:W-:Y:S06]  /*2300*/  BRA `(.L_x_3236) ;  /* 0x0000000000307947 */ /* 0x000fec0003800000 */
.L_x_3237:
        /* <DEDUP_REMOVED lines=12> */
.L_x_3236:
[----:B------:R-:W-:Y:S05]  /*23d0*/  BSYNC.RECONVERGENT B0 ;  /* 0x0000000000007941 */ /* 0x000fea0003800200 */
.L_x_3235:
        /* <DEDUP_REMOVED lines=15> */
[----:B------:R-:W-:Y:S01]  /*24d0*/  FMUL.RZ R26, R5, 0.15915493667125701904 ;  /* 0x3e22f983051a7820 */ /* 0x000fe2000040c000 */
[----:B------:R-:W-:Y:S02]  /*24e0*/  MOV R24, 0x363d0ada ;  /* 0x363d0ada00187802 */ /* 0x000fe40000000f00 */
[----:B------:R-:W0:Y:S08]  /*24f0*/  FRND.TRUNC R15, R15 ;  /* 0x0000000f000f7307 */ /* 0x000e30000020d000 */
[----:B------:R-:W-:Y:S01]  /*2500*/  MUFU.SIN R5, R26 ;  /* 0x0000001a00057308 */ /* 0x000fe20000000400 */
[----:B0-----:R-:W-:-:S02]  /*2510*/  FSETP.GT.FTZ.AND P0, PT, |R15|, 126, PT ;  /* 0x42fc00000f00780b */ /* 0x001fc40003f14200 */
[----:B------:R-:W-:-:S04]  /*2520*/  LOP3.LUT R16, R16, 0x80000000, R15, 0xb8, !PT ;  /* 0x8000000010107812 */ /* 0x000fc800078eb80f */
[----:B------:R-:W-:Y:S01]  /*2530*/  FSEL R17, R16, R15, P0 ;  /* 0x0000000f10117208 */ /* 0x000fe20000000000 */
[C---:B------:R-:W-:Y:S01]  /*2540*/  FMUL.FTZ R15, R14.reuse, R14 ;  /* 0x0000000e0e0f7220 */ /* 0x040fe20000410000 */
[----:B------:R-:W-:-:S03]  /*2550*/  FSETP.GE.FTZ.AND P0, PT, |R14|, 1, PT ;  /* 0x3f8000000e00780b */ /* 0x000fc60003f16200 */
[----:B------:R-:W-:Y:S01]  /*2560*/  FFMA.FTZ R16, R17, -0.69314718246459960938, |R14| ;  /* 0xbf31721811107823 */ /* 0x000fe2000001040e */
[----:B------:R-:W-:-:S03]  /*2570*/  FFMA.FTZ R24, R15, R24, 0.00019836159481201320887 ;  /* 0x394fff490f187423 */ /* 0x000fc60000010018 */
[C---:B------:R-:W-:Y:S01]  /*2580*/  FFMA.FTZ R16, R17.reuse, 1.9046542121259335545e-09, R16 ;  /* 0x3102e30811107823 */ /* 0x040fe20000010010 */
[----:B------:R-:W-:Y:S01]  /*2590*/  FADD.FTZ R17, R17, 12583037 ;  /* 0x4b40007d11117421 */ /* 0x000fe20000010000 */
[----:B------:R-:W-:Y:S02]  /*25a0*/  FFMA.FTZ R24, R15, R24, 0.0083333496004343032837 ;  /* 0x3c08889a0f187423 */ /* 0x000fe40000010018 */
[----:B------:R-:W-:Y:S02]  /*25b0*/  FMUL.FTZ R22, R16, 1.4426950216293334961 ;  /* 0x3fb8aa3b10167820 */ /* 0x000fe40000410000 */
[----:B------:R-:W-:Y:S01]  /*25c0*/  SHF.L.U32 R17, R17, 0x17, RZ ;  /* 0x0000001711117819 */ /* 0x000fe200000006ff */
[----:B------:R-:W0:Y:S01]  /*25d0*/  MUFU.COS R16, R26 ;  /* 0x0000001a00107308 */ /* 0x000e220000000000 */
[----:B------:R-:W-:-:S04]  /*25e0*/  FFMA.FTZ R24, R15, R24, 0.16666667163372039795 ;  /* 0x3e2aaaab0f187423 */ /* 0x000fc80000010018 */
[----:B------:R-:W-:-:S03]  /*25f0*/  FMUL.FTZ R15, R15, R24 ;  /* 0x000000180f0f7220 */ /* 0x000fc60000410000 */
        /* <DEDUP_REMOVED lines=20> */
.L_x_3244:
        /* <DEDUP_REMOVED lines=12> */
.L_x_3243:
[----:B------:R-:W-:-:S05]  /*2800*/  FADD.FTZ R14, R5, -R5 ;  /* 0x80000005050e7221 */ /* 0x000fca0000010000 */
[----:B------:R-:W-:Y:S01]  /*2810*/  MOV R15, R14 ;  /* 0x0000000e000f7202 */ /* 0x000fe20000000f00 */
[----:B------:R-:W-:Y:S06]  /*2820*/  BRA `(.L_x_3241) ;  /* 0x0000000000307947 */ /* 0x000fec0003800000 */
.L_x_3242:
        /* <DEDUP_REMOVED lines=12> */
.L_x_3241:
[----:B------:R-:W-:Y:S05]  /*28f0*/  BSYNC.RECONVERGENT B0 ;  /* 0x0000000000007941 */ /* 0x000fea0003800200 */
.L_x_3240:
        /* <DEDUP_REMOVED lines=20> */
[C---:B------:R-:W-:Y:S01]  /*2a40*/  FFMA.FTZ R26, R5.reuse, R26, 0.0083333496004343032837 ;  /* 0x3c08889a051a7423 */ /* 0x040fe2000001001a */
[----:B------:R-:W-:Y:S03]  /*2a50*/  MUFU.COS R24, R28 ;  /* 0x0000001c00187308 */ /* 0x000fe60000000000 */
        /* <DEDUP_REMOVED lines=12> */
[----:B------:R-:W0:Y:S03]  /*2b20*/  MUFU.EX2 R22, R25 ;  /* 0x0000001900167308 */ /* 0x000e260000000800 */
[----:B0-----:R-:W-:-:S05]  /*2b30*/  FMUL.FTZ R22, R17, R22 ;  /* 0x0000001611167220 */ /* 0x001fca0000410000 */
[----:B------:R-:W0:Y:S08]  /*2b40*/  MUFU.RCP R17, R24 ;  /* 0x0000001800117308 */ /* 0x000e300000001000 */
        /* <DEDUP_REMOVED lines=17> */
.L_x_3249:
        /* <DEDUP_REMOVED lines=12> */
.L_x_3248:
[----:B------:R-:W-:-:S05]  /*2d20*/  FADD.FTZ R16, R5, -R5 ;  /* 0x8000000505107221 */ /* 0x000fca0000010000 */
[----:B------:R-:W-:Y:S01]  /*2d30*/  MOV R17, R16 ;  /* 0x0000001000117202 */ /* 0x000fe20000000f00 */
[----:B------:R-:W-:Y:S06]  /*2d40*/  BRA `(.L_x_3246) ;  /* 0x0000000000307947 */ /* 0x000fec0003800000 */
.L_x_3247:
        /* <DEDUP_REMOVED lines=12> */
.L_x_3246:
[----:B------:R-:W-:Y:S05]  /*2e10*/  BSYNC.RECONVERGENT B0 ;  /* 0x0000000000007941 */ /* 0x000fea0003800200 */
.L_x_3245:
[----:B------:R-:W0:Y:S01]  /*2e20*/  @!P2 LDC.64 R4, c[0x0][0x388] ;  /* 0x0000e200ff04ab82 */ /* 0x000e220000000a00 */
[----:B------:R-:W-:Y:S01]  /*2e30*/  @!P2 IADD3 R25, PT, PT, R0, R3, RZ ;  /* 0x000000030019a210 */ /* 0x000fe20007ffe0ff */
[----:B------:R-:W-:Y:S01]  /*2e40*/  BSSY.RECONVERGENT B0, `(.L_x_3250) ;  /* 0x0000037000007945 */ /* 0x000fe20003800200 */
[----:B------:R-:W-:-:S03]  /*2e50*/  @!P2 F2FP.F16.F32.PACK_AB R23, R23, R20 ;  /* 0x000000141717a23e */ /* 0x000fc600000000ff */
[----:B------:R-:W-:Y:S01]  /*2e60*/  BSSY.RELIABLE B1, `(.L_x_3251) ;  /* 0x000002d000017945 */ /* 0x000fe20003800100 */
[----:B------:R-:W-:-:S04]  /*2e70*/  @!P2 MOV R3, R21 ;  /* 0x000000150003a202 */ /* 0x000fc80000000f00 */
[----:B------:R-:W-:Y:S01]  /*2e80*/  ISETP.GE.U32.AND P0, PT, R3, R2, PT ;  /* 0x000000020300720c */ /* 0x000fe20003f06070 */
[----:B0-----:R-:W-:-:S05]  /*2e90*/  @!P2 IMAD.WIDE.U32 R4, R25, 0x4, R4 ;  /* 0x000000041904a825 */ /* 0x001fca00078e0004 */
[----:B------:R0:W-:Y:S07]  /*2ea0*/  @!P2 STG.E desc[UR4][R4.64], R23 ;  /* 0x000000170400a986 */ /* 0x0001ee000c101904 */
[----:B------:R-:W-:Y:S05]  /*2eb0*/  @P0 BRA `(.L_x_3252) ;  /* 0x0000000000380947 */ /* 0x000fea0003800000 */
[----:B0-----:R-:W0:Y:S01]  /*2ec0*/  LDC.64 R4, c[0x0][0x388] ;  /* 0x0000e200ff047b82 */ /* 0x001e220000000a00 */
[----:B------:R-:W-:Y:S02]  /*2ed0*/  IADD3 R21, PT, PT, R0, R3, RZ ;  /* 0x0000000300157210 */ /* 0x000fe40007ffe0ff */
[----:B------:R-:W-:Y:S02]  /*2ee0*/  F2FP.F16.F32.PACK_AB R19, R19, R18 ;  /* 0x000000121313723e */ /* 0x000fe400000000ff */
[----:B------:R-:W-:-:S04]  /*2ef0*/  IADD3 R3, PT, PT, R3, 0x80, RZ ;  /* 0x0000008003037810 */ /* 0x000fc80007ffe0ff */
[----:B------:R-:W-:Y:S01]  /*2f00*/  ISETP.GE.U32.AND P0, PT, R3, R2, PT ;  /* 0x000000020300720c */ /* 0x000fe20003f06070 */
[----:B0-----:R-:W-:-:S05]  /*2f10*/  IMAD.WIDE.U32 R4, R21, 0x4, R4 ;  /* 0x0000000415047825 */ /* 0x001fca00078e0004 */
[----:B------:R0:W-:Y:S07]  /*2f20*/  STG.E desc[UR4][R4.64], R19 ;  /* 0x0000001304007986 */ /* 0x0001ee000c101904 */
[----:B------:R-:W-:Y:S05]  /*2f30*/  @P0 BRA `(.L_x_3253) ;  /* 0x0000000000380947 */ /* 0x000fea0003800000 */
[----:B0-----:R-:W0:Y:S01]  /*2f40*/  LDC.64 R4, c[0x0][0x388] ;  /* 0x0000e200ff047b82 */ /* 0x001e220000000a00 */
[----:B------:R-:W-:Y:S02]  /*2f50*/  IADD3 R19, PT, PT, R0, R3, RZ ;  /* 0x0000000300137210 */ /* 0x000fe40007ffe0ff */
[----:B------:R-:W-:Y:S02]  /*2f60*/  F2FP.F16.F32.PACK_AB R7, R7, R6 ;  /* 0x000000060707723e */ /* 0x000fe400000000ff */
[----:B------:R-:W-:Y:S01]  /*2f70*/  IADD3 R3, PT, PT, R3, 0x80, RZ ;  /* 0x0000008003037810 */ /* 0x000fe20007ffe0ff */
[----:B0-----:R-:W-:-:S05]  /*2f80*/  IMAD.WIDE.U32 R4, R19, 0x4, R4 ;  /* 0x0000000413047825 */ /* 0x001fca00078e0004 */
[----:B------:R1:W-:Y:S02]  /*2f90*/  STG.E desc[UR4][R4.64], R7 ;  /* 0x0000000704007986 */ /* 0x0003e4000c101904 */
.L_x_3252:
[----:B------:R-:W-:-:S13]  /*2fa0*/  ISETP.GE.U32.AND P0, PT, R3, R2, PT ;  /* 0x000000020300720c */ /* 0x000fda0003f06070 */
[----:B------:R-:W-:Y:S05]  /*2fb0*/  @P0 BRA `(.L_x_3254) ;  /* 0x0000000000380947 */ /* 0x000fea0003800000 */
[----:B01----:R-:W0:Y:S01]  /*2fc0*/  LDC.64 R4, c[0x0][0x388] ;  /* 0x0000e200ff047b82 */ /* 0x003e220000000a00 */
[----:B------:R-:W-:Y:S02]  /*2fd0*/  IADD3 R19, PT, PT, R0, R3, RZ ;  /* 0x0000000300137210 */ /* 0x000fe40007ffe0ff */
[----:B------:R-:W-:Y:S02]  /*2fe0*/  F2FP.F16.F32.PACK_AB R7, R9, R8 ;  /* 0x000000080907723e */ /* 0x000fe400000000ff */
[----:B------:R-:W-:Y:S01]  /*2ff0*/  IADD3 R3, PT, PT, R3, 0x80, RZ ;  /* 0x0000008003037810 */ /* 0x000fe20007ffe0ff */
[----:B0-----:R-:W-:-:S05]  /*3000*/  IMAD.WIDE.U32 R4, R19, 0x4, R4 ;  /* 0x0000000413047825 */ /* 0x001fca00078e0004 */
[----:B------:R1:W-:Y:S02]  /*3010*/  STG.E desc[UR4][R4.64], R7 ;  /* 0x0000000704007986 */ /* 0x0003e4000c101904 */
.L_x_3253:
        /* <DEDUP_REMOVED lines=8> */
.L_x_3254:
[----:B------:R-:W-:-:S13]  /*30a0*/  ISETP.GE.U32.AND P0, PT, R3, R2, PT ;  /* 0x000000020300720c */ /* 0x000fda0003f06070 */
[----:B------:R-:W-:Y:S05]  /*30b0*/  @P0 BREAK.RELIABLE B1 ;  /* 0x0000000000010942 */ /* 0x000fea0003800100 */
[----:B------:R-:W-:Y:S05]  /*30c0*/  @P0 BRA `(.L_x_3256) ;  /* 0x0000000000380947 */ /* 0x000fea0003800000 */
[----:B012---:R-:W0:Y:S01]  /*30d0*/  LDC.64 R4, c[0x0][0x388] ;  /* 0x0000e200ff047b82 */ /* 0x007e220000000a00 */
[----:B------:R-:W-:Y:S02]  /*30e0*/  IADD3 R9, PT, PT, R0, R3, RZ ;  /* 0x0000000300097210 */ /* 0x000fe40007ffe0ff */
[----:B------:R-:W-:Y:S02]  /*30f0*/  F2FP.F16.F32.PACK_AB R7, R13, R12 ;  /* 0x0000000c0d07723e */ /* 0x000fe400000000ff */
[----:B------:R-:W-:Y:S01]  /*3100*/  IADD3 R3, PT, PT, R3, 0x80, RZ ;  /* 0x0000008003037810 */ /* 0x000fe20007ffe0ff */
[----:B0-----:R-:W-:-:S05]  /*3110*/  IMAD.WIDE.U32 R4, R9, 0x4, R4 ;  /* 0x0000000409047825 */ /* 0x001fca00078e0004 */
[----:B------:R2:W-:Y:S02]  /*3120*/  STG.E desc[UR4][R4.64], R7 ;  /* 0x0000000704007986 */ /* 0x0005e4000c101904 */
.L_x_3255:
[----:B------:R-:W-:Y:S05]  /*3130*/  BSYNC.RELIABLE B1 ;  /* 0x0000000000017941 */ /* 0x000fea0003800100 */
.L_x_3251:
[----:B------:R-:W-:-:S13]  /*3140*/  ISETP.GE.U32.AND P0, PT, R3, R2, PT ;  /* 0x000000020300720c */ /* 0x000fda0003f06070 */
[----:B012---:R-:W0:Y:S01]  /*3150*/  @!P0 LDC.64 R4, c[0x0][0x388] ;  /* 0x0000e200ff048b82 */ /* 0x007e220000000a00 */
[----:B------:R-:W-:Y:S02]  /*3160*/  @!P0 IADD3 R9, PT, PT, R0, R3, RZ ;  /* 0x0000000300098210 */ /* 0x000fe40007ffe0ff */
[----:B------:R-:W-:Y:S02]  /*3170*/  @!P0 F2FP.F16.F32.PACK_AB R7, R15, R14 ;  /* 0x0000000e0f07823e */ /* 0x000fe400000000ff */
[----:B------:R-:W-:Y:S01]  /*3180*/  @!P0 IADD3 R3, PT, PT, R3, 0x80, RZ ;  /* 0x0000008003038810 */ /* 0x000fe20007ffe0ff */
[----:B0-----:R-:W-:-:S05]  /*3190*/  @!P0 IMAD.WIDE.U32 R4, R9, 0x4, R4 ;  /* 0x0000000409048825 */ /* 0x001fca00078e0004 */
[----:B------:R3:W-:Y:S02]  /*31a0*/  @!P0 STG.E desc[UR4][R4.64], R7 ;  /* 0x0000000704008986 */ /* 0x0007e4000c101904 */
.L_x_3256:
[----:B------:R-:W-:Y:S05]  /*31b0*/  BSYNC.RECONVERGENT B0 ;  /* 0x0000000000007941 */ /* 0x000fea0003800200 */
.L_x_3250:
[----:B------:R-:W-:Y:S05]  /*31c0*/  WARPSYNC.ALL ;  /* 0x0000000000007948 */ /* 0x000fea0003800000 */
[----:B------:R-:W-:-:S13]  /*31d0*/  ISETP.GE.U32.AND P0, PT, R3, R2, PT ;  /* 0x000000020300720c */ /* 0x000fda0003f06070 */
[----:B------:R-:W-:Y:S05]  /*31e0*/  @P0 EXIT ;  /* 0x000000000000094d */ /* 0x000fea0003800000 */
[----:B0123--:R-:W0:Y:S01]  /*31f0*/  LDC.64 R4, c[0x0][0x388] ;  /* 0x0000e200ff047b82 */ /* 0x00fe220000000a00 */
[----:B------:R-:W-:Y:S02]  /*3200*/  IADD3 R3, PT, PT, R0, R3, RZ ;  /* 0x0000000300037210 */ /* 0x000fe40007ffe0ff */
[----:B------:R-:W-:-:S03]  /*3210*/  F2FP.F16.F32.PACK_AB R7, R17, R16 ;  /* 0x000000101107723e */ /* 0x000fc600000000ff */
[----:B0-----:R-:W-:-:S05]  /*3220*/  IMAD.WIDE.U32 R2, R3, 0x4, R4 ;  /* 0x0000000403027825 */ /* 0x001fca00078e0004 */
[----:B------:R-:W-:Y:S01]  /*3230*/  STG.E desc[UR4][R2.64], R7 ;  /* 0x0000000702007986 */ /* 0x000fe2000c101904 */
[----:B------:R-:W-:Y:S05]  /*3240*/  EXIT ;  /* 0x000000000000794d */ /* 0x000fea0003800000 */
.L_x_3210:
[----:B------:R-:W0:Y:S01]  /*3250*/  S2R R9, SR_TID.X ;  /* 0x0000000000097919 */ /* 0x000e220000002100 */
[----:B------:R-:W1:Y:S02]  /*3260*/  LDC.64 R2, c[0x0][0x390] ;  /* 0x0000e400ff027b82 */ /* 0x000e640000000a00 */
[----:B-1----:R-:W-:-:S04]  /*3270*/  IMAD.WIDE.U32 R2, R0, 0x4, R2 ;  /* 0x0000000400027825 */ /* 0x002fc800078e0002 */
[----:B0-----:R-:W-:-:S05]  /*3280*/  IMAD.WIDE.U32 R12, R9, 0x8, R2 ;  /* 0x00000008090c7825 */ /* 0x001fca00078e0002 */
[----:B------:R-:W2:Y:S04]  /*3290*/  LDG.E.64 R6, desc[UR4][R12.64] ;  /* 0x000000040c067981 */ /* 0x000ea8000c1e1b00 */
[----:B------:R0:W5:Y:S04]  /*32a0*/  LDG.E.64 R16, desc[UR4][R12.64+0x400] ;  /* 0x000400040c107981 */ /* 0x000168000c1e1b00 */
[----:B------:R0:W5:Y:S04]  /*32b0*/  LDG.E.64 R4, desc[UR4][R12.64+0x800] ;  /* 0x000800040c047981 */ /* 0x000168000c1e1b00 */
[----:B------:R0:W5:Y:S01]  /*32c0*/  LDG.E.64 R2, desc[UR4][R12.64+0xc00] ;  /* 0x000c00040c027981 */ /* 0x000162000c1e1b00 */
[----:B------:R-:W-:Y:S01]  /*32d0*/  BSSY.RECONVERGENT B0, `(.L_x_3257) ;  /* 0x000004d000007945 */ /* 0x000fe20003800200 */
[----:B--2---:R-:W-:-:S02]  /*32e0*/  HADD2.F32 R10, -RZ, R6.H0_H0 ;  /* 0x20000006ff0a7230 */ /* 0x004fc40000004100 */
[----:B------:R-:W-:-:S03]  /*32f0*/  HADD2.F32 R11, -RZ, R6.H1_H1 ;  /* 0x30000006ff0b7230 */ /* 0x000fc60000004100 */
[----:B------:R-:W-:-:S04]  /*3300*/  LOP3.LUT R8, R10, 0x7fffffff, RZ, 0xc0, !PT ;  /* 0x7fffffff0a087812 */ /* 0x000fc800078ec0ff */
[----:B------:R-:W-:-:S13]  /*3310*/  ISETP.GE.U32.AND P0, PT, R8, 0x7f800000, PT ;  /* 0x7f8000000800780c */ /* 0x000fda0003f06070 */
[----:B0-----:R-:W-:Y:S05]  /*3320*/  @!P0 BRA `(.L_x_3258) ;  /* 0x0000000000348947 */ /* 0x001fea0003800000 */
        /* <DEDUP_REMOVED lines=13> */
.L_x_3258:
        /* <DEDUP_REMOVED lines=18> */
.L_x_3260:
        /* <DEDUP_REMOVED lines=40> */
.L_x_3259:
[----:B------:R-:W-:Y:S05]  /*37a0*/  BSYNC.RECONVERGENT B0 ;  /* 0x0000000000007941 */ /* 0x000fea0003800200 */
.L_x_3257:
[--C-:B------:R-:W-:Y:S01]  /*37b0*/  HADD2.F32 R12, -RZ, R7.reuse.H0_H0 ;  /* 0x20000007ff0c7230 */ /* 0x100fe20000004100 */
        /* <DEDUP_REMOVED lines=32> */
[----:B0-----:R-:W-:-:S04]  /*39c0*/  FMUL.FTZ R6, R6, R7 ;  /* 0x0000000706067220 */ /* 0x001fc80000410000 */
[----:B------:R-:W-:Y:S01]  /*39d0*/  FFMA.FTZ R7, R6, R6, 1 ;  /* 0x3f80000006077423 */ /* 0x000fe20000010006 */
[----:B-1----:R-:W-:-:S04]  /*39e0*/  FMUL.FTZ R11, R11, R8 ;  /* 0x000000080b0b7220 */ /* 0x002fc80000410000 */
[----:B------:R-:W0:Y:S02]  /*39f0*/  MUFU.RCP R18, R11 ;  /* 0x0000000b00127308 */ /* 0x000e240000001000 */
[----:B0-----:R-:W-:-:S04]  /*3a00*/  FMUL.FTZ R8, R18, -0.125 ;  /* 0xbe00000012087820 */ /* 0x001fc80000410000 */
[----:B------:R-:W-:-:S05]  /*3a10*/  FFMA.FTZ R15, R11, 2, R8 ;  /* 0x400000000b0f7823 */ /* 0x000fca0000010008 */
[--C-:B------:R-:W-:Y:S01]  /*3a20*/  LOP3.LUT R8, R15, 0x80000000, R12.reuse, 0xb8, !PT ;  /* 0x800000000f087812 */ /* 0x100fe200078eb80c */
        /* <DEDUP_REMOVED lines=11> */
.L_x_3264:
        /* <DEDUP_REMOVED lines=12> */
.L_x_3263:
[----:B------:R-:W-:-:S05]  /*3ba0*/  FADD.FTZ R12, R7, -R7 ;  /* 0x80000007070c7221 */ /* 0x000fca0000010000 */
[----:B------:R-:W-:Y:S01]  /*3bb0*/  MOV R15, R12 ;  /* 0x0000000c000f7202 */ /* 0x000fe20000000f00 */
[----:B------:R-:W-:Y:S06]  /*3bc0*/  BRA `(.L_x_3265) ;  /* 0x0000000000307947 */ /* 0x000fec0003800000 */
.L_x_3262:
        /* <DEDUP_REMOVED lines=12> */
.L_x_3265:
[----:B------:R-:W-:Y:S05]  /*3c90*/  BSYNC.RECONVERGENT B0 ;  /* 0x0000000000007941 */ /* 0x000fea0003800200 */
.L_x_3261:
[--C-:B-----5:R-:W-:Y:S01]  /*3ca0*/  HADD2.F32 R6, -RZ, R16.reuse.H0_H0 ;  /* 0x20000010ff067230 */ /* 0x120fe20000004100 */
        /* <DEDUP_REMOVED lines=50> */
.L_x_3269:
        /* <DEDUP_REMOVED lines=12> */
.L_x_3268:
[----:B------:R-:W-:-:S05]  /*4090*/  FADD.FTZ R6, R11, -R11 ;  /* 0x8000000b0b067221 */ /* 0x000fca0000010000 */
[----:B------:R-:W-:Y:S01]  /*40a0*/  MOV R7, R6 ;  /* 0x0000000600077202 */ /* 0x000fe20000000f00 */
[----:B------:R-:W-:Y:S06]  /*40b0*/  BRA `(.L_x_3270) ;  /* 0x0000000000307947 */ /* 0x000fec0003800000 */
.L_x_3267:
        /* <DEDUP_REMOVED lines=12> */
.L_x_3270:
[----:B------:R-:W-:Y:S05]  /*4180*/  BSYNC.RECONVERGENT B0 ;  /* 0x0000000000007941 */ /* 0x000fea0003800200 */
.L_x_3266:
        /* <DEDUP_REMOVED lines=51> */
.L_x_3274:
        /* <DEDUP_REMOVED lines=12> */
.L_x_3273:
[----:B------:R-:W-:-:S05]  /*4580*/  FADD.FTZ R11, R14, -R14 ;  /* 0x8000000e0e0b7221 */ /* 0x000fca0000010000 */
[----:B------:R-:W-:Y:S01]  /*4590*/  MOV R8, R11 ;  /* 0x0000000b00087202 */ /* 0x000fe20000000f00 */
[----:B------:R-:W-:Y:S06]  /*45a0*/  BRA `(.L_x_3275) ;  /* 0x0000000000307947 */ /* 0x000fec0003800000 */
.L_x_3272:
        /* <DEDUP_REMOVED lines=12> */
.L_x_3275:
[----:B------:R-:W-:Y:S05]  /*4670*/  BSYNC.RECONVERGENT B0 ;  /* 0x0000000000007941 */ /* 0x000fea0003800200 */
.L_x_3271:
        /* <DEDUP_REMOVED lines=51> */
.L_x_3279:
        /* <DEDUP_REMOVED lines=12> */
.L_x_3278:
[----:B------:R-:W-:-:S05]  /*4a70*/  FADD.FTZ R14, R19, -R19 ;  /* 0x80000013130e7221 */ /* 0x000fca0000010000 */
[----:B------:R-:W-:Y:S01]  /*4a80*/  MOV R17, R14 ;  /* 0x0000000e00117202 */ /* 0x000fe20000000f00 */
[----:B------:R-:W-:Y:S06]  /*4a90*/  BRA `(.L_x_3280) ;  /* 0x0000000000307947 */ /* 0x000fec0003800000 */
.L_x_3277:
        /* <DEDUP_REMOVED lines=12> */
.L_x_3280:
[----:B------:R-:W-:Y:S05]  /*4b60*/  BSYNC.RECONVERGENT B0 ;  /* 0x0000000000007941 */ /* 0x000fea0003800200 */
.L_x_3276:
        /* <DEDUP_REMOVED lines=18> */
[----:B------:R-:W-:Y:S03]  /*4c90*/  MUFU.SIN R4, R22 ;  /* 0x0000001600047308 */ /* 0x000fe60000000400 */
[----:B------:R-:W-:-:S04]  /*4ca0*/  FFMA.FTZ R23, R20, R23, 0.16666667163372039795 ;  /* 0x3e2aaaab14177423 */ /* 0x000fc80000010017 */
[----:B------:R-:W-:Y:S01]  /*4cb0*/  FMUL.FTZ R20, R20, R23 ;  /* 0x0000001714147220 */ /* 0x000fe20000410000 */
        /* <DEDUP_REMOVED lines=8> */
[----:B------:R-:W-:Y:S02]  /*4d40*/  FMUL.FTZ R21, R21, 1.4426950216293334961 ;  /* 0x3fb8aa3b15157820 */ /* 0x000fe40000410000 */
[----:B------:R-:W-:-:S04]  /*4d50*/  SHF.L.U32 R16, R16, 0x17, RZ ;  /* 0x0000001710107819 */ /* 0x000fc800000006ff */
        /* <DEDUP_REMOVED lines=20> */
.L_x_3284:
        /* <DEDUP_REMOVED lines=12> */
.L_x_3283:
[----:B------:R-:W-:-:S05]  /*4f60*/  FADD.FTZ R19, R4, -R4 ;  /* 0x8000000404137221 */ /* 0x000fca0000010000 */
[----:B------:R-:W-:Y:S01]  /*4f70*/  MOV R16, R19 ;  /* 0x0000001300107202 */ /* 0x000fe20000000f00 */
[----:B------:R-:W-:Y:S06]  /*4f80*/  BRA `(.L_x_3285) ;  /* 0x0000000000307947 */ /* 0x000fec0003800000 */
.L_x_3282:
        /* <DEDUP_REMOVED lines=12> */
.L_x_3285:
[----:B------:R-:W-:Y:S05]  /*5050*/  BSYNC.RECONVERGENT B0 ;  /* 0x0000000000007941 */ /* 0x000fea0003800200 */
.L_x_3281:
        /* <DEDUP_REMOVED lines=24> */
[----:B------:R-:W-:Y:S01]  /*51e0*/  FSETP.GE.FTZ.AND P0, PT, |R18|, 1, PT ;  /* 0x3f8000001200780b */ /* 0x000fe20003f16200 */
[----:B-1----:R-:W-:Y:S02]  /*51f0*/  MUFU.RCP R5, R5 ;  /* 0x0000000500057308 */ /* 0x002fe40000001000 */
[----:B------:R-:W-:-:S04]  /*5200*/  FFMA.FTZ R4, R21, -0.69314718246459960938, |R18| ;  /* 0xbf31721815047823 */ /* 0x000fc80000010412 */
[C---:B------:R-:W-:Y:S01]  /*5210*/  FFMA.FTZ R4, R21.reuse, 1.9046542121259335545e-09, R4 ;  /* 0x3102e30815047823 */ /* 0x040fe20000010004 */
[----:B------:R-:W-:-:S03]  /*5220*/  FADD.FTZ R21, R21, 12583037 ;  /* 0x4b40007d15157421 */ /* 0x000fc60000010000 */
[----:B------:R-:W-:Y:S02]  /*5230*/  FMUL.FTZ R20, R4, 1.4426950216293334961 ;  /* 0x3fb8aa3b04147820 */ /* 0x000fe40000410000 */
[----:B------:R-:W-:Y:S01]  /*5240*/  SHF.L.U32 R21, R21, 0x17, RZ ;  /* 0x0000001715157819 */ /* 0x000fe200000006ff */
[----:B------:R-:W0:Y:S08]  /*5250*/  MUFU.SIN R4, R24 ;  /* 0x0000001800047308 */ /* 0x000e300000000400 */
        /* <DEDUP_REMOVED lines=19> */
.L_x_3289:
        /* <DEDUP_REMOVED lines=12> */
.L_x_3288:
[----:B------:R-:W-:-:S05]  /*5450*/  FADD.FTZ R18, R5, -R5 ;  /* 0x8000000505127221 */ /* 0x000fca0000010000 */
[----:B------:R-:W-:Y:S01]  /*5460*/  MOV R21, R18 ;  /* 0x0000001200157202 */ /* 0x000fe20000000f00 */
[----:B------:R-:W-:Y:S06]  /*5470*/  BRA `(.L_x_3290) ;  /* 0x0000000000307947 */ /* 0x000fec0003800000 */
.L_x_3287:
        /* <DEDUP_REMOVED lines=12> */
.L_x_3290:
[----:B------:R-:W-:Y:S05]  /*5540*/  BSYNC.RECONVERGENT B0 ;  /* 0x0000000000007941 */ /* 0x000fea0003800200 */
.L_x_3286:
        /* <DEDUP_REMOVED lines=15> */
[----:B------:R-:W1:Y:S01]  /*5640*/  MUFU.COS R22, R24 ;  /* 0x0000001800167308 */ /* 0x000e620000000000 */
[----:B0-----:R-:W-:-:S07]  /*5650*/  FSETP.GT.FTZ.AND P0, PT, |R2|, 126, PT ;  /* 0x42fc00000200780b */ /* 0x001fce0003f14200 */
[----:B------:R-:W-:Y:S01]  /*5660*/  MUFU.SIN R3, R24 ;  /* 0x0000001800037308 */ /* 0x000fe20000000400 */
[----:B------:R-:W-:-:S04]  /*5670*/  LOP3.LUT R5, R5, 0x80000000, R2, 0xb8, !PT ;  /* 0x8000000005057812 */ /* 0x000fc800078eb802 */
[----:B------:R-:W-:Y:S02]  /*5680*/  FSEL R5, R5, R2, P0 ;  /* 0x0000000205057208 */ /* 0x000fe40000000000 */
[----:B------:R-:W-:Y:S01]  /*5690*/  FSETP.GE.FTZ.AND P0, PT, |R20|, 1, PT ;  /* 0x3f8000001400780b */ /* 0x000fe20003f16200 */
[----:B-1----:R-:W0:Y:S02]  /*56a0*/  MUFU.RCP R22, R22 ;  /* 0x0000001600167308 */ /* 0x002e240000001000 */
[----:B------:R-:W-:-:S04]  /*56b0*/  FFMA.FTZ R4, R5, -0.69314718246459960938, |R20| ;  /* 0xbf31721805047823 */ /* 0x000fc80000010414 */
[C---:B------:R-:W-:Y:S01]  /*56c0*/  FFMA.FTZ R4, R5.reuse, 1.9046542121259335545e-09, R4 ;  /* 0x3102e30805047823 */ /* 0x040fe20000010004 */
[----:B------:R-:W-:-:S03]  /*56d0*/  FADD.FTZ R5, R5, 12583037 ;  /* 0x4b40007d05057421 */ /* 0x000fc60000010000 */
[----:B------:R-:W-:Y:S02]  /*56e0*/  FMUL.FTZ R23, R4, 1.4426950216293334961 ;  /* 0x3fb8aa3b04177820 */ /* 0x000fe40000410000 */
[----:B------:R-:W-:Y:S02]  /*56f0*/  SHF.L.U32 R5, R5, 0x17, RZ ;  /* 0x0000001705057819 */ /* 0x000fe400000006ff */
[----:B------:R-:W1:Y:S01]  /*5700*/  MUFU.EX2 R4, R23 ;  /* 0x0000001700047308 */ /* 0x000e620000000800 */
[----:B0-----:R-:W-:Y:S02]  /*5710*/  FMUL.FTZ R3, R3, R22 ;  /* 0x0000001603037220 */ /* 0x001fe40000410000 */
[----:B-1----:R-:W-:Y:S01]  /*5720*/  FMUL.FTZ R5, R5, R4 ;  /* 0x0000000405057220 */ /* 0x002fe20000410000 */
[----:B------:R-:W-:-:S04]  /*5730*/  FMUL.FTZ R4, R20, R20 ;  /* 0x0000001414047220 */ /* 0x000fc80000410000 */
[----:B------:R-:W0:Y:S01]  /*5740*/  MUFU.RCP R2, R5 ;  /* 0x0000000500027308 */ /* 0x000e220000001000 */
[----:B------:R-:W-:-:S04]  /*5750*/  FFMA.FTZ R23, R4, R25, 0.00019836159481201320887 ;  /* 0x394fff4904177423 */ /* 0x000fc80000010019 */
[----:B------:R-:W-:-:S04]  /*5760*/  FFMA.FTZ R25, R4, R23, 0.0083333496004343032837 ;  /* 0x3c08889a04197423 */ /* 0x000fc80000010017 */
[----:B------:R-:W-:-:S04]  /*5770*/  FFMA.FTZ R25, R4, R25, 0.16666667163372039795 ;  /* 0x3e2aaaab04197423 */ /* 0x000fc80000010019 */
[----:B------:R-:W-:Y:S01]  /*5780*/  FMUL.FTZ R25, R4, R25 ;  /* 0x0000001904197220 */ /* 0x000fe20000410000 */
[----:B0-----:R-:W-:-:S04]  /*5790*/  FMUL.FTZ R2, R2, -0.125 ;  /* 0xbe00000002027820 */ /* 0x001fc80000410000 */
        /* <DEDUP_REMOVED lines=14> */
.L_x_3294:
        /* <DEDUP_REMOVED lines=12> */
.L_x_3293:
[----:B------:R-:W-:-:S05]  /*5940*/  FADD.FTZ R20, R3, -R3 ;  /* 0x8000000303147221 */ /* 0x000fca0000010000 */
[----:B------:R-:W-:Y:S01]  /*5950*/  MOV R23, R20 ;  /* 0x0000001400177202 */ /* 0x000fe20000000f00 */
[----:B------:R-:W-:Y:S06]  /*5960*/  BRA `(.L_x_3295) ;  /* 0x0000000000307947 */ /* 0x000fec0003800000 */
.L_x_3292:
        /* <DEDUP_REMOVED lines=12> */
.L_x_3295:
[----:B------:R-:W-:Y:S05]  /*5a30*/  BSYNC.RECONVERGENT B0 ;  /* 0x0000000000007941 */ /* 0x000fea0003800200 */
.L_x_3291:
[----:B------:R-:W0:Y:S01]  /*5a40*/  LDC.64 R2, c[0x0][0x388] ;  /* 0x0000e200ff027b82 */ /* 0x000e220000000a00 */
[----:B------:R-:W-:Y:S02]  /*5a50*/  F2FP.F16.F32.PACK_AB R5, R15, R12 ;  /* 0x0000000c0f05723e */ /* 0x000fe400000000ff */
[----:B------:R-:W-:Y:S02]  /*5a60*/  F2FP.F16.F32.PACK_AB R6, R7, R6 ;  /* 0x000000060706723e */ /* 0x000fe400000000ff */
[----:B------:R-:W-:Y:S02]  /*5a70*/  F2FP.F16.F32.PACK_AB R15, R16, R19 ;  /* 0x00000013100f723e */ /* 0x000fe400000000ff */
[----:B------:R-:W-:Y:S02]  /*5a80*/  F2FP.F16.F32.PACK_AB R4, R13, R10 ;  /* 0x0000000a0d04723e */ /* 0x000fe400000000ff */
[----:B------:R-:W-:Y:S02]  /*5a90*/  F2FP.F16.F32.PACK_AB R7, R8, R11 ;  /* 0x0000000b0807723e */ /* 0x000fe400000000ff */
[----:B------:R-:W-:-:S02]  /*5aa0*/  F2FP.F16.F32.PACK_AB R14, R17, R14 ;  /* 0x0000000e110e723e */ /* 0x000fc400000000ff */
[----:B------:R-:W-:Y:S02]  /*5ab0*/  F2FP.F16.F32.PACK_AB R18, R21, R18 ;  /* 0x000000121512723e */ /* 0x000fe400000000ff */
[----:B------:R-:W-:Y:S01]  /*5ac0*/  F2FP.F16.F32.PACK_AB R19, R23, R20 ;  /* 0x000000141713723e */ /* 0x000fe200000000ff */
[----:B0-----:R-:W-:-:S04]  /*5ad0*/  IMAD.WIDE.U32 R2, R0, 0x4, R2 ;  /* 0x0000000400027825 */ /* 0x001fc800078e0002 */
[----:B------:R-:W-:-:S05]  /*5ae0*/  IMAD.WIDE.U32 R2, R9, 0x8, R2 ;  /* 0x0000000809027825 */ /* 0x000fca00078e0002 */
[----:B------:R-:W-:Y:S04]  /*5af0*/  STG.E.64 desc[UR4][R2.64], R4 ;  /* 0x0000000402007986 */ /* 0x000fe8000c101b04 */
[----:B------:R-:W-:Y:S04]  /*5b00*/  STG.E.64 desc[UR4][R2.64+0x400], R6 ;  /* 0x0004000602007986 */ /* 0x000fe8000c101b04 */
[----:B------:R-:W-:Y:S04]  /*5b10*/  STG.E.64 desc[UR4][R2.64+0x800], R14 ;  /* 0x0008000e02007986 */ /* 0x000fe8000c101b04 */
[----:B------:R-:W-:Y:S01]  /*5b20*/  STG.E.64 desc[UR4][R2.64+0xc00], R18 ;  /* 0x000c001202007986 */ /* 0x000fe2000c101b04 */
[----:B------:R-:W-:Y:S05]  /*5b30*/  EXIT ;  /* 0x000000000000794d */ /* 0x000fea0003800000 */
.L_x_3296:
        /* <DEDUP_REMOVED lines=12> */
.L_x_7043:


//--------------------- .text._ZN2at6native29vectorized_elementwise_kernelILi4EZZZNS0_16tanh_kernel_cudaERNS_18TensorIteratorBaseEENKUlvE_clEvENKUlvE1_clEvEUlN3c107complexINS6_4HalfEEEE_St5arrayIPcLm2EEEEviT0_T1_ --------------------------
	.section	.text._ZN2at6native29vectorized_elementwise_kernelILi4EZZZNS0_16tanh_kernel_cudaERNS_18TensorIteratorBaseEENKUlvE_clEvENKUlvE1_clEvEUlN3c107complexINS6_4HalfEEEE_St5arrayIPcLm2EEEEviT0_T1_,"ax",@progbits
	.align	128
        .global         _ZN2at6native29vectorized_elementwise_kernelILi4EZZZNS0_16tanh_kernel_cudaERNS_18TensorIteratorBaseEENKUlvE_clEvENKUlvE1_clEvEUlN3c107complexINS6_4HalfEEEE_St5arrayIPcLm2EEEEviT0_T1_
        .type           _ZN2at6native29vectorized_elementwise_kernelILi4EZZZNS0_16tanh_kernel_cudaERNS_18TensorIteratorBaseEENKUlvE_clEvENKUlvE1_clEvEUlN3c107complexINS6_4HalfEEEE_St5arrayIPcLm2EEEEviT0_T1_,@function
        .size           _ZN2at6native29vectorized_elementwise_kernelILi4EZZZNS0_16tanh_kernel_cudaERNS_18TensorIteratorBaseEENKUlvE_clEvENKUlvE1_clEvEUlN3c107complexINS6_4HalfEEEE_St5arrayIPcLm2EEEEviT0_T1_,(.L_x_7044 - _ZN2at6native29vectorized_elementwise_kernelILi4EZZZNS0_16tanh_kernel_cudaERNS_18TensorIteratorBaseEENKUlvE_clEvENKUlvE1_clEvEUlN3c107complexINS6_4HalfEEEE_St5arrayIPcLm2EEEEviT0_T1_)
        .other          _ZN2at6native29vectorized_elementwise_kernelILi4EZZZNS0_16tanh_kernel_cudaERNS_18TensorIteratorBaseEENKUlvE_clEvENKUlvE1_clEvEUlN3c107complexINS6_4HalfEEEE_St5arrayIPcLm2EEEEviT0_T1_,@"STO_CUDA_ENTRY STV_DEFAULT"
_ZN2at6native29vectorized_elementwise_kernelILi4EZZZNS0_16tanh_kernel_cudaERNS_18TensorIteratorBaseEENKUlvE_clEvENKUlvE1_clEvEUlN3c107complexINS6_4HalfEEEE_St5arrayIPcLm2EEEEviT0_T1_:
.text._ZN2at6native29vectorized_elementwise_kernelILi4EZZZNS0_16tanh_kernel_cudaERNS_18TensorIteratorBaseEENKUlvE_clEvENKUlvE1_clEvEUlN3c107complexINS6_4HalfEEEE_St5arrayIPcLm2EEEEviT0_T1_:
        /* <DEDUP_REMOVED lines=102> */
.L_x_3300:
        /* <DEDUP_REMOVED lines=18> */
.L_x_3301:
        /* <DEDUP_REMOVED lines=40> */
.L_x_3299:
[----:B------:R-:W-:Y:S05]  /*0a00*/  BSYNC.RECONVERGENT B0 ;  /* 0x0000000000007941 */ /* 0x000fea0003800200 */
.L_x_3298:
        /* <DEDUP_REMOVED lines=54> */
.L_x_3306:
        /* <DEDUP_REMOVED lines=12> */
.L_x_3305:
[----:B------:R-:W-:-:S05]  /*0e30*/  FADD.FTZ R18, R9, -R9 ;  /* 0x8000000909127221 */ /* 0x000fca0000010000 */
[----:B------:R-:W-:Y:S01]  /*0e40*/  MOV R19, R18 ;  /* 0x0000001200137202 */ /* 0x000fe20000000f00 */
[----:B------:R-:W-:Y:S06]  /*0e50*/  BRA `(.L_x_3303) ;  /* 0x0000000000307947 */ /* 0x000fec0003800000 */
.L_x_3304:
        /* <DEDUP_REMOVED lines=12> */
.L_x_3303:
[----:B------:R-:W-:Y:S05]  /*0f20*/  BSYNC.RECONVERGENT B0 ;  /* 0x0000000000007941 */ /* 0x000fea0003800200 */
.L_x_3302:
        /* <DEDUP_REMOVED lines=54> */
.L_x_3311:
        /* <DEDUP_REMOVED lines=12> */
.L_x_3310:
[----:B------:R-:W-:-:S05]  /*1350*/  FADD.FTZ R6, R9, -R9 ;  /* 0x8000000909067221 */ /* 0x000fca0000010000 */
[----:B------:R-:W-:Y:S01]  /*1360*/  MOV R7, R6 ;  /* 0x0000000600077202 */ /* 0x000fe20000000f00 */
[----:B------:R-:W-:Y:S06]  /*1370*/  BRA `(.L_x_3308) ;  /* 0x0000000000307947 */ /* 0x000fec0003800000 */
.L_x_3309:
        /* <DEDUP_REMOVED lines=12> */
.L_x_3308:
[----:B------:R-:W-:Y:S05]  /*1440*/  BSYNC.RECONVERGENT B0 ;  /* 0x0000000000007941 */ /* 0x000fea0003800200 */
.L_x_3307:
        /* <DEDUP_REMOVED lines=55> */
.L_x_3316:
        /* <DEDUP_REMOVED lines=12> */
.L_x_3315:
[----:B------:R-:W-:-:S05]  /*1880*/  FADD.FTZ R8, R11, -R11 ;  /* 0x8000000b0b087221 */ /* 0x000fca0000010000 */
[----:B------:R-:W-:Y:S01]  /*1890*/  MOV R9, R8 ;  /* 0x0000000800097202 */ /* 0x000fe20000000f00 */
[----:B------:R-:W-:Y:S06]  /*18a0*/  BRA `(.L_x_3313) ;  /* 0x0000000000307947 */ /* 0x000fec0003800000 */
.L_x_3314:
        /* <DEDUP_REMOVED lines=12> */
.L_x_3313:
[----:B------:R-:W-:Y:S05]  /*1970*/  BSYNC.RECONVERGENT B0 ;  /* 0x0000000000007941 */ /* 0x000fea0003800200 */
.L_x_3312:
        /* <DEDUP_REMOVED lines=55> */
.L_x_3321:
        /* <DEDUP_REMOVED lines=12> */
.L_x_3320:
[----:B------:R-:W-:-:S05]  /*1db0*/  FADD.FTZ R10, R13, -R13 ;  /* 0x8000000d0d0a7221 */ /* 0x000fca0000010000 */
[----:B------:R-:W-:Y:S01]  /*1dc0*/  MOV R11, R10 ;  /* 0x0000000a000b7202 */ /* 0x000fe20000000f00 */
[----:B------:R-:W-:Y:S06]  /*1dd0*/  BRA `(.L_x_3318) ;  /* 0x0000000000307947 */ /* 0x000fec0003800000 */
.L_x_3319:
        /* <DEDUP_REMOVED lines=12> */
.L_x_3318:
[----:B------:R-:W-:Y:S05]  /*1ea0*/  BSYNC.RECONVERGENT B0 ;  /* 0x0000000000007941 */ /* 0x000fea0003800200 */
.L_x_3317:
        /* <DEDUP_REMOVED lines=55> */
.L_x_3326:
        /* <DEDUP_REMOVED lines=12> */
.L_x_3325:
[----:B------:R-:W-:-:S05]  /*22e0*/  FADD.FTZ R12, R15, -R15 ;  /* 0x8000000f0f0c7221 */ /* 0x000fca0000010000 */
[----:B------:R-:W-:Y:S01]  /*22f0*/  MOV R13, R12 ;  /* 0x0000000c000d7202 */ /* 0x000fe20000000f00 */
[----:B------:R-:W-:Y:S06]  /*2300*/  BRA `(.L_x_3323) ;  /* 0x0000000000307947 */ /* 0x000fec0003800000 */
.L_x_3324:
        /* <DEDUP_REMOVED lines=12> */
.L_x_3323:
[----:B------:R-:W-:Y:S05]  /*23d0*/  BSYNC.RECONVERGENT B0 ;  /* 0x0000000000007941 */ /* 0x000fea0003800200 */
.L_x_3322:
        /* <DEDUP_REMOVED lines=54> */
.L_x_3331:
        /* <DEDUP_REMOVED lines=12> */
.L_x_3330:
[----:B------:R-:W-:-:S05]  /*2800*/  FADD.FTZ R14, R5, -R5 ;  /* 0x80000005050e7221 */ /* 0x000fca0000010000 */
[----:B------:R-:W-:Y:S01]  /*2810*/  MOV R15, R14 ;  /* 0x0000000e000f7202 */ /* 0x000fe20000000f00 */
[----:B------:R-:W-:Y:S06]  /*2820*/  BRA `(.L_x_3328) ;  /* 0x0000000000307947 */ /* 0x000fec0003800000 */
.L_x_3329:
        /* <DEDUP_REMOVED lines=12> */
.L_x_3328:
[----:B------:R-:W-:Y:S05]  /*28f0*/  BSYNC.RECONVERGENT B0 ;  /* 0x0000000000007941 */ /* 0x000fea0003800200 */
.L_x_3327:
        /* <DEDUP_REMOVED lines=54> */
.L_x_3336:
        /* <DEDUP_REMOVED lines=12> */
.L_x_3335:
[----:B------:R-:W-:-:S05]  /*2d20*/  FADD.FTZ R16, R5, -R5 ;  /* 0x8000000505107221 */ /* 0x000fca0000010000 */
[----:B------:R-:W-:Y:S01]  /*2d30*/  MOV R17, R16 ;  /* 0x0000001000117202 */ /* 0x000fe20000000f00 */
[----:B------:R-:W-:Y:S06]  /*2d40*/  BRA `(.L_x_3333) ;  /* 0x0000000000307947 */ /* 0x000fec0003800000 */
.L_x_3334:
        /* <DEDUP_REMOVED lines=12> */
.L_x_3333:
[----:B------:R-:W-:Y:S05]  /*2e10*/  BSYNC.RECONVERGENT B0 ;  /* 0x0000000000007941 */ /* 0x000fea0003800200 */
.L_x_3332:
        /* <DEDUP_REMOVED lines=24> */
.L_x_3339:
        /* <DEDUP_REMOVED lines=8> */
.L_x_3340:
        /* <DEDUP_REMOVED lines=8> */
.L_x_3341:
        /* <DEDUP_REMOVED lines=9> */
.L_x_3342:
[----:B------:R-:W-:Y:S05]  /*3130*/  BSYNC.RELIABLE B1 ;  /* 0x0000000000017941 */ /* 0x000fea0003800100 */
.L_x_3338:
[----:B------:R-:W-:-:S13]  /*3140*/  ISETP.GE.U32.AND P0, PT, R3, R2, PT ;  /* 0x000000020300720c */ /* 0x000fda0003f06070 */
[----:B012---:R-:W0:Y:S01]  /*3150*/  @!P0 LDC.64 R4, c[0x0][0x388] ;  /* 0x0000e200ff048b82 */ /* 0x007e220000000a00 */
[----:B------:R-:W-:Y:S02]  /*3160*/  @!P0 IADD3 R9, PT, PT, R0, R3, RZ ;  /* 0x0000000300098210 */ /* 0x000fe40007ffe0ff */
[----:B------:R-:W-:Y:S02]  /*3170*/  @!P0 F2FP.F16.F32.PACK_AB R7, R15, R14 ;  /* 0x0000000e0f07823e */ /* 0x000fe400000000ff */
[----:B------:R-:W-:Y:S01]  /*3180*/  @!P0 IADD3 R3, PT, PT, R3, 0x80, RZ ;  /* 0x0000008003038810 */ /* 0x000fe20007ffe0ff */
[----:B0-----:R-:W-:-:S05]  /*3190*/  @!P0 IMAD.WIDE.U32 R4, R9, 0x4, R4 ;  /* 0x0000000409048825 */ /* 0x001fca00078e0004 */
[----:B------:R3:W-:Y:S02]  /*31a0*/  @!P0 STG.E desc[UR4][R4.64], R7 ;  /* 0x0000000704008986 */ /* 0x0007e4000c101904 */
.L_x_3343:
[----:B------:R-:W-:Y:S05]  /*31b0*/  BSYNC.RECONVERGENT B0 ;  /* 0x0000000000007941 */ /* 0x000fea0003800200 */
.L_x_3337:
        /* <DEDUP_REMOVED lines=9> */
.L_x_3297:
[----:B------:R-:W0:Y:S01]  /*3250*/  S2R R15, SR_TID.X ;  /* 0x00000000000f7919 */ /* 0x000e220000002100 */
[----:B------:R-:W1:Y:S02]  /*3260*/  LDC.64 R2, c[0x0][0x390] ;  /* 0x0000e400ff027b82 */ /* 0x000e640000000a00 */
[----:B-1----:R-:W-:-:S04]  /*3270*/  IMAD.WIDE.U32 R2, R0, 0x4, R2 ;  /* 0x0000000400027825 */ /* 0x002fc800078e0002 */
[----:B0-----:R-:W-:-:S05]  /*3280*/  IMAD.WIDE.U32 R2, R15, 0x10, R2 ;  /* 0x000000100f027825 */ /* 0x001fca00078e0002 */
[----:B------:R-:W2:Y:S04]  /*3290*/  LDG.E.128 R8, desc[UR4][R2.64] ;  /* 0x0000000402087981 */ /* 0x000ea8000c1e1d00 */
[----:B------:R0:W5:Y:S01]  /*32a0*/  LDG.E.128 R4, desc[UR4][R2.64+0x800] ;  /* 0x0008000402047981 */ /* 0x000162000c1e1d00 */
[----:B------:R-:W-:Y:S01]  /*32b0*/  BSSY.RECONVERGENT B0, `(.L_x_3344) ;  /* 0x000004d000007945 */ /* 0x000fe20003800200 */
[--C-:B--2---:R-:W-:Y:S02]  /*32c0*/  HADD2.F32 R13, -RZ, R8.reuse.H0_H0 ;  /* 0x20000008ff0d7230 */ /* 0x104fe40000004100 */
        /* <DEDUP_REMOVED lines=17> */
.L_x_3345:
[----:B------:R-:W-:-:S13]  /*33e0*/  FSETP.NE.FTZ.AND P0, PT, |R14|, +INF , PT ;  /* 0x7f8000000e00780b */ /* 0x000fda0003f15200 */
[----:B------:R-:W-:-:S05]  /*33f0*/  @!P0 FADD.FTZ R13, R14, -R14 ;  /* 0x8000000e0e0d8221 */ /* 0x000fca0000010000 */
[----:B------:R-:W-:Y:S01]  /*3400*/  @!P0 MOV R8, R13 ;  /* 0x0000000d00088202 */ /* 0x000fe20000000f00 */
[----:B------:R-:W-:Y:S06]  /*3410*/  @!P0 BRA `(.L_x_3346) ;  /* 0x0000000000d88947 */ /* 0x000fec0003800000 */
[----:B------:R-:W-:-:S13]  /*3420*/  ISETP.GE.U32.AND P0, PT, R12, 0x41300000, PT ;  /* 0x413000000c00780c */ /* 0x000fda0003f06070 */
[----:B------:R-:W-:Y:S05]  /*3430*/  @!P0 BRA `(.L_x_3347) ;  /* 0x0000000000308947 */ /* 0x000fea0003800000 */
        /* <DEDUP_REMOVED lines=12> */
.L_x_3347:
        /* <DEDUP_REMOVED lines=40> */
.L_x_3346:
[----:B------:R-:W-:Y:S05]  /*3780*/  BSYNC.RECONVERGENT B0 ;  /* 0x0000000000007941 */ /* 0x000fea0003800200 */
.L_x_3344:
        /* <DEDUP_REMOVED lines=51> */
.L_x_3351:
        /* <DEDUP_REMOVED lines=12> */
.L_x_3350:
[----:B------:R-:W-:-:S05]  /*3b80*/  FADD.FTZ R14, R3, -R3 ;  /* 0x80000003030e7221 */ /* 0x000fca0000010000 */
[----:B------:R-:W-:Y:S01]  /*3b90*/  MOV R9, R14 ;  /* 0x0000000e00097202 */ /* 0x000fe20000000f00 */
[----:B------:R-:W-:Y:S06]  /*3ba0*/  BRA `(.L_x_3352) ;  /* 0x0000000000307947 */ /* 0x000fec0003800000 */
.L_x_3349:
        /* <DEDUP_REMOVED lines=12> */
.L_x_3352:
[----:B------:R-:W-:Y:S05]  /*3c70*/  BSYNC.RECONVERGENT B0 ;  /* 0x0000000000007941 */ /* 0x000fea0003800200 */
.L_x_3348:
        /* <DEDUP_REMOVED lines=51> */
.L_x_3356:
        /* <DEDUP_REMOVED lines=12> */
.L_x_3355:
[----:B------:R-:W-:-:S05]  /*4070*/  FADD.FTZ R23, R10, -R10 ;  /* 0x8000000a0a177221 */ /* 0x000fca0000010000 */
[----:B------:R-:W-:Y:S01]  /*4080*/  MOV R20, R23 ;  /* 0x0000001700147202 */ /* 0x000fe20000000f00 */
[----:B------:R-:W-:Y:S06]  /*4090*/  BRA `(.L_x_3357) ;  /* 0x0000000000307947 */ /* 0x000fec0003800000 */
.L_x_3354:
        /* <DEDUP_REMOVED lines=12> */
.L_x_3357:
[----:B------:R-:W-:Y:S05]  /*4160*/  BSYNC.RECONVERGENT B0 ;  /* 0x0000000000007941 */ /* 0x000fea0003800200 */
.L_x_3353:
        /* <DEDUP_REMOVED lines=51> */
.L_x_3361:
        /* <DEDUP_REMOVED lines=12> */
.L_x_3360:
[----:B------:R-:W-:-:S05]  /*4560*/  FADD.FTZ R22, R11, -R11 ;  /* 0x8000000b0b167221 */ /* 0x000fca0000010000 */
[----:B------:R-:W-:Y:S01]  /*4570*/  MOV R25, R22 ;  /* 0x0000001600197202 */ /* 0x000fe20000000f00 */
[----:B------:R-:W-:Y:S06]  /*4580*/  BRA `(.L_x_3362) ;  /* 0x0000000000307947 */ /* 0x000fec0003800000 */
.L_x_3359:
        /* <DEDUP_REMOVED lines=12> */
.L_x_3362:
[----:B------:R-:W-:Y:S05]  /*4650*/  BSYNC.RECONVERGENT B0 ;  /* 0x0000000000007941 */ /* 0x000fea0003800200 */
.L_x_3358:
        /* <DEDUP_REMOVED lines=51> */
.L_x_3366:
        /* <DEDUP_REMOVED lines=12> */
.L_x_3365:
[----:B------:R-:W-:-:S05]  /*4a50*/  FADD.FTZ R11, R4, -R4 ;  /* 0x80000004040b7221 */ /* 0x000fca0000010000 */
[----:B------:R-:W-:Y:S01]  /*4a60*/  MOV R12, R11 ;  /* 0x0000000b000c7202 */ /* 0x000fe20000000f00 */
[----:B------:R-:W-:Y:S06]  /*4a70*/  BRA `(.L_x_3367) ;  /* 0x0000000000307947 */ /* 0x000fec0003800000 */
.L_x_3364:
        /* <DEDUP_REMOVED lines=12> */
.L_x_3367:
[----:B------:R-:W-:Y:S05]  /*4b40*/  BSYNC.RECONVERGENT B0 ;  /* 0x0000000000007941 */ /* 0x000fea0003800200 */
.L_x_3363:
        /* <DEDUP_REMOVED lines=51> */
.L_x_3371:
        /* <DEDUP_REMOVED lines=12> */
.L_x_3370:
[----:B------:R-:W-:-:S05]  /*4f40*/  FADD.FTZ R16, R5, -R5 ;  /* 0x8000000505107221 */ /* 0x000fca0000010000 */
[----:B------:R-:W-:Y:S01]  /*4f50*/  MOV R17, R16 ;  /* 0x0000001000117202 */ /* 0x000fe20000000f00 */
[----:B------:R-:W-:Y:S06]  /*4f60*/  BRA `(.L_x_3372) ;  /* 0x0000000000307947 */ /* 0x000fec0003800000 */
.L_x_3369:
        /* <DEDUP_REMOVED lines=12> */
.L_x_3372:
[----:B------:R-:W-:Y:S05]  /*5030*/  BSYNC.RECONVERGENT B0 ;  /* 0x0000000000007941 */ /* 0x000fea0003800200 */
.L_x_3368:
        /* <DEDUP_REMOVED lines=51> */
.L_x_3376:
        /* <DEDUP_REMOVED lines=12> */
.L_x_3375:
[----:B------:R-:W-:-:S05]  /*5430*/  FADD.FTZ R10, R3, -R3 ;  /* 0x80000003030a7221 */ /* 0x000fca0000010000 */
[----:B------:R-:W-:Y:S01]  /*5440*/  MOV R21, R10 ;  /* 0x0000000a00157202 */ /* 0x000fe20000000f00 */
[----:B------:R-:W-:Y:S06]  /*5450*/  BRA `(.L_x_3377) ;  /* 0x0000000000307947 */ /* 0x000fec0003800000 */
.L_x_3374:
        /* <DEDUP_REMOVED lines=12> */
.L_x_3377:
[----:B------:R-:W-:Y:S05]  /*5520*/  BSYNC.RECONVERGENT B0 ;  /* 0x0000000000007941 */ /* 0x000fea0003800200 */
.L_x_3373:
        /* <DEDUP_REMOVED lines=16> */
[----:B0-----:R-:W-:-:S02]  /*5630*/  FSETP.GT.FTZ.AND P0, PT, |R2|, 126, PT ;  /* 0x42fc00000200780b */ /* 0x001fc40003f14200 */
        /* <DEDUP_REMOVED lines=12> */
[----:B------:R-:W0:Y:S01]  /*5700*/  MUFU.SIN R3, R24 ;  /* 0x0000001800037308 */ /* 0x000e220000000400 */
        /* <DEDUP_REMOVED lines=21> */
.L_x_3381:
        /* <DEDUP_REMOVED lines=12> */
.L_x_3380:
[----:B------:R-:W-:-:S05]  /*5920*/  FADD.FTZ R18, R7, -R7 ;  /* 0x8000000707127221 */ /* 0x000fca0000010000 */
[----:B------:R-:W-:Y:S01]  /*5930*/  MOV R19, R18 ;  /* 0x0000001200137202 */ /* 0x000fe20000000f00 */
[----:B------:R-:W-:Y:S06]  /*5940*/  BRA `(.L_x_3382) ;  /* 0x0000000000307947 */ /* 0x000fec0003800000 */
.L_x_3379:
        /* <DEDUP_REMOVED lines=12> */
.L_x_3382:
[----:B------:R-:W-:Y:S05]  /*5a10*/  BSYNC.RECONVERGENT B0 ;  /* 0x0000000000007941 */ /* 0x000fea0003800200 */
.L_x_3378:
        /* <DEDUP_REMOVED lines=11> */
[----:B------:R-:W-:Y:S04]  /*5ad0*/  STG.E.128 desc[UR4][R2.64], R4 ;  /* 0x0000000402007986 */ /* 0x000fe8000c101d04 */
[----:B------:R-:W-:Y:S01]  /*5ae0*/  STG.E.128 desc[UR4][R2.64+0x800], R8 ;  /* 0x0008000802007986 */ /* 0x000fe2000c101d04 */
[----:B------:R-:W-:Y:S05]  /*5af0*/  EXIT ;  /* 0x000000000000794d */ /* 0x000fea0003800000 */
.L_x_3383:
        /* <DEDUP_REMOVED lines=16> */
.L_x_7044:


//--------------------- .text._ZN2at6native29vectorized_elementwise_kernelILi8EZZZNS0_16tanh_kernel_cudaERNS_18TensorIteratorBaseEENKUlvE_clEvENKUlvE1_clEvEUlN3c107complexINS6_4HalfEEEE_St5arrayIPcLm2EEEEviT0_T1_ --------------------------
	.section	.text._ZN2at6native29vectorized_elementwise_kernelILi8EZZZNS0_16tanh_kernel_cudaERNS_18TensorIteratorBaseEENKUlvE_clEvENKUlvE1_clEvEUlN3c107complexINS6_4HalfEEEE_St5arrayIPcLm2EEEEviT0_T1_,"ax",@progbits
	.align	128
        .global         _ZN2at6native29vectorized_elementwise_kernelILi8EZZZNS0_16tanh_kernel_cudaERNS_18TensorIteratorBaseEENKUlvE_clEvENKUlvE1_clEvEUlN3c107complexINS6_4HalfEEEE_St5arrayIPcLm2EEEEviT0_T1_
        .type           _ZN2at6native29vectorized_elementwise_kernelILi8EZZZNS0_16tanh_kernel_cudaERNS_18TensorIteratorBaseEENKUlvE_clEvENKUlvE1_clEvEUlN3c107complexINS6_4HalfEEEE_St5arrayIPcLm2EEEEviT0_T1_,@function
        .size           _ZN2at6native29vectorized_elementwise_kernelILi8EZZZNS0_16tanh_kernel_cudaERNS_18TensorIteratorBaseEENKUlvE_clEvENKUlvE1_clEvEUlN3c107complexINS6_4HalfEEEE_St5arrayIPcLm2EEEEviT0_T1_,(.L_x_7045 - _ZN2at6native29vectorized_elementwise_kernelILi8EZZZNS0_16tanh_kernel_cudaERNS_18TensorIteratorBaseEENKUlvE_clEvENKUlvE1_clEvEUlN3c107complexINS6_4HalfEEEE_St5arrayIPcLm2EEEEviT0_T1_)
        .other          _ZN2at6native29vectorized_elementwise_kernelILi8EZZZNS0_16tanh_kernel_cudaERNS_18TensorIteratorBaseEENKUlvE_clEvENKUlvE1_clEvEUlN3c107complexINS6_4HalfEEEE_St5arrayIPcLm2EEEEviT0_T1_,@"STO_CUDA_ENTRY STV_DEFAULT"
_ZN2at6native29vectorized_elementwise_kernelILi8EZZZNS0_16tanh_kernel_cudaERNS_18TensorIteratorBaseEENKUlvE_clEvENKUlvE1_clEvEUlN3c107complexINS6_4HalfEEEE_St5arrayIPcLm2EEEEviT0_T1_:
.text._ZN2at6native29vectorized_elementwise_kernelILi8EZZZNS0_16tanh_kernel_cudaERNS_18TensorIteratorBaseEENKUlvE_clEvENKUlvE1_clEvEUlN3c107complexINS6_4HalfEEEE_St5arrayIPcLm2EEEEviT0_T1_:
        /* <DEDUP_REMOVED lines=102> */
.L_x_3387:
        /* <DEDUP_REMOVED lines=18> */
.L_x_3388:
        /* <DEDUP_REMOVED lines=40> */
.L_x_3386:
[----:B------:R-:W-:Y:S05]  /*0a00*/  BSYNC.RECONVERGENT B0 ;  /* 0x0000000000007941 */ /* 0x000fea0003800200 */
.L_x_3385:
        /* <DEDUP_REMOVED lines=54> */
.L_x_3393:
        /* <DEDUP_REMOVED lines=12> */
.L_x_3392:
[----:B------:R-:W-:-:S05]  /*0e30*/  FADD.FTZ R18, R9, -R9 ;  /* 0x8000000909127221 */ /* 0x000fca0000010000 */
[----:B------:R-:W-:Y:S01]  /*0e40*/  MOV R19, R18 ;  /* 0x0000001200137202 */ /* 0x000fe20000000f00 */
[----:B------:R-:W-:Y:S06]  /*0e50*/  BRA `(.L_x_3390) ;  /* 0x0000000000307947 */ /* 0x000fec0003800000 */
.L_x_3391:
        /* <DEDUP_REMOVED lines=12> */
.L_x_3390:
[----:B------:R-:W-:Y:S05]  /*0f20*/  BSYNC.RECONVERGENT B0 ;  /* 0x0000000000007941 */ /* 0x000fea0003800200 */
.L_x_3389:
        /* <DEDUP_REMOVED lines=54> */
.L_x_3398:
        /* <DEDUP_REMOVED lines=12> */
.L_x_3397:
[----:B------:R-:W-:-:S05]  /*1350*/  FADD.FTZ R6, R9, -R9 ;  /* 0x8000000909067221 */ /* 0x000fca0000010000 */
[----:B------:R-:W-:Y:S01]  /*1360*/  MOV R7, R6 ;  /* 0x0000000600077202 */ /* 0x000fe20000000f00 */
[----:B------:R-:W-:Y:S06]  /*1370*/  BRA `(.L_x_3395) ;  /* 0x0000000000307947 */ /* 0x000fec0003800000 */
.L_x_3396:
        /* <DEDUP_REMOVED lines=12> */
.L_x_3395:
[----:B------:R-:W-:Y:S05]  /*1440*/  BSYNC.RECONVERGENT B0 ;  /* 0x0000000000007941 */ /* 0x000fea0003800200 */
.L_x_3394:
        /* <DEDUP_REMOVED lines=55> */
.L_x_3403:
        /* <DEDUP_REMOVED lines=12> */
.L_x_3402:
[----:B------:R-:W-:-:S05]  /*1880*/  FADD.FTZ R8, R11, -R11 ;  /* 0x8000000b0b087221 */ /* 0x000fca0000010000 */
[----:B------:R-:W-:Y:S01]  /*1890*/  MOV R9, R8 ;  /* 0x0000000800097202 */ /* 0x000fe20000000f00 */
[----:B------:R-:W-:Y:S06]  /*18a0*/  BRA `(.L_x_3400) ;  /* 0x0000000000307947 */ /* 0x000fec0003800000 */
.L_x_3401:
        /* <DEDUP_REMOVED lines=12> */
.L_x_3400:
[----:B------:R-:W-:Y:S05]  /*1970*/  BSYNC.RECONVERGENT B0 ;  /* 0x0000000000007941 */ /* 0x000fea0003800200 */
.L_x_3399:
        /* <DEDUP_REMOVED lines=55> */
.L_x_3408:
        /* <DEDUP_REMOVED lines=12> */
.L_x_3407:
[----:B------:R-:W-:-:S05]  /*1db0*/  FADD.FTZ R10, R13, -R13 ;  /* 0x8000000d0d0a7221 */ /* 0x000fca0000010000 */
[----:B------:R-:W-:Y:S01]  /*1dc0*/  MOV R11, R10 ;  /* 0x0000000a000b7202 */ /* 0x000fe20000000f00 */
[----:B------:R-:W-:Y:S06]  /*1dd0*/  BRA `(.L_x_3405) ;  /* 0x0000000000307947 */ /* 0x000fec0003800000 */
.L_x_3406:
        /* <DEDUP_REMOVED lines=12> */
.L_x_3405:
[----:B------:R-:W-:Y:S05]  /*1ea0*/  BSYNC.RECONVERGENT B0 ;  /* 0x0000000000007941 */ /* 0x000fea0003800200 */
.L_x_3404:
        /* <DEDUP_REMOVED lines=55> */
.L_x_3413:
        /* <DEDUP_REMOVED lines=12> */
.L_x_3412:
[----:B------:R-:W-:-:S05]  /*22e0*/  FADD.FTZ R12, R15, -R15 ;  /* 0x8000000f0f0c7221 */ /* 0x000fca0000010000 */
[----:B------:R-:W-:Y:S01]  /*22f0*/  MOV R13, R12 ;  /* 0x0000000c000d7202 */ /* 0x000fe20000000f00 */
[----:B------:R-:W-:Y:S06]  /*2300*/  BRA `(.L_x_3410) ;  /* 0x0000000000307947 */ /* 0x000fec0003800000 */
.L_x_3411:
        /* <DEDUP_REMOVED lines=12> */
.L_x_3410:
[----:B------:R-:W-:Y:S05]  /*23d0*/  BSYNC.RECONVERGENT B0 ;  /* 0x0000000000007941 */ /* 0x000fea0003800200 */
.L_x_3409:
        /* <DEDUP_REMOVED lines=54> */
.L_x_3418:
        /* <DEDUP_REMOVED lines=12> */
.L_x_3417:
[----:B------:R-:W-:-:S05]  /*2800*/  FADD.FTZ R14, R5, -R5 ;  /* 0x80000005050e7221 */ /* 0x000fca0000010000 */
[----:B------:R-:W-:Y:S01]  /*2810*/  MOV R15, R14 ;  /* 0x0000000e000f7202 */ /* 0x000fe20000000f00 */
[----:B------:R-:W-:Y:S06]  /*2820*/  BRA `(.L_x_3415) ;  /* 0x0000000000307947 */ /* 0x000fec0003800000 */
.L_x_3416:
        /* <DEDUP_REMOVED lines=12> */
.L_x_3415:
[----:B------:R-:W-:Y:S05]  /*28f0*/  BSYNC.RECONVERGENT B0 ;  /* 0x0000000000007941 */ /* 0x000fea0003800200 */
.L_x_3414:
        /* <DEDUP_REMOVED lines=54> */
.L_x_3423:
        /* <DEDUP_REMOVED lines=12> */
.L_x_3422:
[----:B------:R-:W-:-:S05]  /*2d20*/  FADD.FTZ R16, R5, -R5 ;  /* 0x8000000505107221 */ /* 0x000fca0000010000 */
[----:B------:R-:W-:Y:S01]  /*2d30*/  MOV R17, R16 ;  /* 0x0000001000117202 */ /* 0x000fe20000000f00 */
[----:B------:R-:W-:Y:S06]  /*2d40*/  BRA `(.L_x_3420) ;  /* 0x0000000000307947 */ /* 0x000fec0003800000 */
.L_x_3421:
        /* <DEDUP_REMOVED lines=12> */
.L_x_3420:
[----:B------:R-:W-:Y:S05]  /*2e10*/  BSYNC.RECONVERGENT B0 ;  /* 0x0000000000007941 */ /* 0x000fea0003800200 */
.L_x_3419:
        /* <DEDUP_REMOVED lines=24> */
.L_x_3426:
        /* <DEDUP_REMOVED lines=8> */
.L_x_3427:
        /* <DEDUP_REMOVED lines=8> */
.L_x_3428:
        /* <DEDUP_REMOVED lines=9> */
.L_x_3429:
[----:B------:R-:W-:Y:S05]  /*3130*/  BSYNC.RELIABLE B1 ;  /* 0x0000000000017941 */ /* 0x000fea0003800100 */
.L_x_3425:
[----:B------:R-:W-:-:S13]  /*3140*/  ISETP.GE.U32.AND P0, PT, R3, R2, PT ;  /* 0x000000020300720c */ /* 0x000fda0003f06070 */
[----:B012---:R-:W0:Y:S01]  /*3150*/  @!P0 LDC.64 R4, c[0x0][0x388] ;  /* 0x0000e200ff048b82 */ /* 0x007e220000000a00 */
[----:B------:R-:W-:Y:S02]  /*3160*/  @!P0 IADD3 R9, PT, PT, R0, R3, RZ ;  /* 0x0000000300098210 */ /* 0x000fe40007ffe0ff */
[----:B------:R-:W-:Y:S02]  /*3170*/  @!P0 F2FP.F16.F32.PACK_AB R7, R15, R14 ;  /* 0x0000000e0f07823e */ /* 0x000fe400000000ff */
[----:B------:R-:W-:Y:S01]  /*3180*/  @!P0 IADD3 R3, PT, PT, R3, 0x80, RZ ;  /* 0x0000008003038810 */ /* 0x000fe20007ffe0ff */
[----:B0-----:R-:W-:-:S05]  /*3190*/  @!P0 IMAD.WIDE.U32 R4, R9, 0x4, R4 ;  /* 0x0000000409048825 */ /* 0x001fca00078e0004 */
[----:B------:R3:W-:Y:S02]  /*31a0*/  @!P0 STG.E desc[UR4][R4.64], R7 ;  /* 0x0000000704008986 */ /* 0x0007e4000c101904 */
.L_x_3430:
[----:B------:R-:W-:Y:S05]  /*31b0*/  BSYNC.RECONVERGENT B0 ;  /* 0x0000000000007941 */ /* 0x000fea0003800200 */
.L_x_3424:
        /* <DEDUP_REMOVED lines=9> */
.L_x_3384:
[----:B------:R-:W0:Y:S01]  /*3250*/  S2R R17, SR_TID.X ;  /* 0x0000000000117919 */ /* 0x000e220000002100 */
[----:B------:R-:W1:Y:S02]  /*3260*/  LDC.64 R2, c[0x0][0x390] ;  /* 0x0000e400ff027b82 */ /* 0x000e640000000a00 */
[----:B-1----:R-:W-:-:S04]  /*3270*/  IMAD.WIDE.U32 R2, R0, 0x4, R2 ;  /* 0x0000000400027825 */ /* 0x002fc800078e0002 */
[----:B0-----:R-:W-:-:S06]  /*3280*/  IMAD.WIDE.U32 R4, R17, 0x20, R2 ;  /* 0x0000002011047825 */ /* 0x001fcc00078e0002 */
[----:B------:R-:W2:Y:S01]  /*3290*/  LDG.E.ENL2.256 R4, R8, desc[UR4][R4.64] ;  /* 0xfe0000040408797e */ /* 0x000ea20008121904 */
[----:B------:R-:W-:Y:S01]  /*32a0*/  BSSY.RECONVERGENT B0, `(.L_x_3431) ;  /* 0x000004d000007945 */ /* 0x000fe20003800200 */
[--C-:B--2---:R-:W-:Y:S02]  /*32b0*/  HADD2.F32 R3, -RZ, R8.reuse.H0_H0 ;  /* 0x20000008ff037230 */ /* 0x104fe40000004100 */
        /* <DEDUP_REMOVED lines=17> */
.L_x_3432:
        /* <DEDUP_REMOVED lines=18> */
.L_x_3434:
        /* <DEDUP_REMOVED lines=26> */
[----:B------:R-:W-:-:S05]  /*3690*/  FFMA.FTZ R2, R12, 2, R13 ;  /* 0x400000000c027823 */ /* 0x000fca000001000d */
[--C-:B------:R-:W-:Y:S01]  /*36a0*/  LOP3.LUT R12, R2, 0x80000000, R3.reuse, 0xb8, !PT ;  /* 0x80000000020c7812 */ /* 0x100fe200078eb803 */
[----:B------:R-:W-:Y:S01]  /*36b0*/  FMUL.FTZ R2, R19, R14 ;  /* 0x0000000e13027220 */ /* 0x000fe20000410000 */
[----:B------:R-:W-:-:S03]  /*36c0*/  @!P0 FFMA.FTZ R12, R3, R8, R3 ;  /* 0x00000008030c8223 */ /* 0x000fc60000010003 */
[----:B------:R-:W-:Y:S01]  /*36d0*/  FFMA.FTZ R3, R2, R2, 1 ;  /* 0x3f80000002037423 */ /* 0x000fe20000010002 */
[----:B------:R-:W-:-:S03]  /*36e0*/  FFMA.FTZ R8, R12, R12, 1 ;  /* 0x3f8000000c087423 */ /* 0x000fc6000001000c */
        /* <DEDUP_REMOVED lines=8> */
.L_x_3433:
[----:B------:R-:W-:Y:S05]  /*3770*/  BSYNC.RECONVERGENT B0 ;  /* 0x0000000000007941 */ /* 0x000fea0003800200 */
.L_x_3431:
[--C-:B------:R-:W-:Y:S01]  /*3780*/  HADD2.F32 R12, -RZ, R9.reuse.H0_H0 ;  /* 0x20000009ff0c7230 */ /* 0x100fe20000004100 */
[----:B------:R-:W-:Y:S01]  /*3790*/  BSSY.RECONVERGENT B0, `(.L_x_3435) ;  /* 0x000004e000007945 */ /* 0x000fe20003800200 */
        /* <DEDUP_REMOVED lines=25> */
[----:B------:R-:W0:Y:S08]  /*3930*/  MUFU.COS R12, R20 ;  /* 0x00000014000c7308 */ /* 0x000e300000000000 */
[----:B------:R-:W1:Y:S08]  /*3940*/  MUFU.EX2 R13, R13 ;  /* 0x0000000d000d7308 */ /* 0x000e700000000800 */
[----:B0-----:R-:W-:Y:S01]  /*3950*/  MUFU.RCP R19, R12 ;  /* 0x0000000c00137308 */ /* 0x001fe20000001000 */
[----:B-1----:R-:W-:-:S07]  /*3960*/  FMUL.FTZ R14, R8, R13 ;  /* 0x0000000d080e7220 */ /* 0x002fce0000410000 */
[----:B------:R-:W0:Y:S08]  /*3970*/  MUFU.SIN R8, R20 ;  /* 0x0000001400087308 */ /* 0x000e300000000400 */
        /* <DEDUP_REMOVED lines=20> */
.L_x_3438:
        /* <DEDUP_REMOVED lines=12> */
.L_x_3437:
[----:B------:R-:W-:-:S05]  /*3b80*/  FADD.FTZ R9, R14, -R14 ;  /* 0x8000000e0e097221 */ /* 0x000fca0000010000 */
[----:B------:R-:W-:Y:S01]  /*3b90*/  MOV R8, R9 ;  /* 0x0000000900087202 */ /* 0x000fe20000000f00 */
[----:B------:R-:W-:Y:S06]  /*3ba0*/  BRA `(.L_x_3439) ;  /* 0x0000000000307947 */ /* 0x000fec0003800000 */
.L_x_3436:
        /* <DEDUP_REMOVED lines=12> */
.L_x_3439:
[----:B------:R-:W-:Y:S05]  /*3c70*/  BSYNC.RECONVERGENT B0 ;  /* 0x0000000000007941 */ /* 0x000fea0003800200 */
.L_x_3435:
        /* <DEDUP_REMOVED lines=51> */
.L_x_3443:
        /* <DEDUP_REMOVED lines=12> */
.L_x_3442:
[----:B------:R-:W-:-:S05]  /*4070*/  FADD.FTZ R15, R12, -R12 ;  /* 0x8000000c0c0f7221 */ /* 0x000fca0000010000 */
[----:B------:R-:W-:Y:S01]  /*4080*/  MOV R10, R15 ;  /* 0x0000000f000a7202 */ /* 0x000fe20000000f00 */
[----:B------:R-:W-:Y:S06]  /*4090*/  BRA `(.L_x_3444) ;  /* 0x0000000000307947 */ /* 0x000fec0003800000 */
.L_x_3441:
        /* <DEDUP_REMOVED lines=12> */
.L_x_3444:
[----:B------:R-:W-:Y:S05]  /*4160*/  BSYNC.RECONVERGENT B0 ;  /* 0x0000000000007941 */ /* 0x000fea0003800200 */
.L_x_3440:
        /* <DEDUP_REMOVED lines=51> */
.L_x_3448:
        /* <DEDUP_REMOVED lines=12> */
.L_x_3447:
[----:B------:R-:W-:-:S05]  /*4560*/  FADD.FTZ R14, R13, -R13 ;  /* 0x8000000d0d0e7221 */ /* 0x000fca0000010000 */
[----:B------:R-:W-:Y:S01]  /*4570*/  MOV R11, R14 ;  /* 0x0000000e000b7202 */ /* 0x000fe20000000f00 */
[----:B------:R-:W-:Y:S06]  /*4580*/  BRA `(.L_x_3449) ;  /* 0x0000000000307947 */ /* 0x000fec0003800000 */
.L_x_3446:
        /* <DEDUP_REMOVED lines=12> */
.L_x_3449:
[----:B------:R-:W-:Y:S05]  /*4650*/  BSYNC.RECONVERGENT B0 ;  /* 0x0000000000007941 */ /* 0x000fea0003800200 */
.L_x_3445:
        /* <DEDUP_REMOVED lines=52> */
.L_x_3453:
        /* <DEDUP_REMOVED lines=12> */
.L_x_3452:
[----:B------:R-:W-:-:S05]  /*4a60*/  FADD.FTZ R4, R13, -R13 ;  /* 0x8000000d0d047221 */ /* 0x000fca0000010000 */
[----:B------:R-:W-:Y:S01]  /*4a70*/  MOV R19, R4 ;  /* 0x0000000400137202 */ /* 0x000fe20000000f00 */
[----:B------:R-:W-:Y:S06]  /*4a80*/  BRA `(.L_x_3454) ;  /* 0x0000000000307947 */ /* 0x000fec0003800000 */
.L_x_3451:
        /* <DEDUP_REMOVED lines=12> */
.L_x_3454:
[----:B------:R-:W-:Y:S05]  /*4b50*/  BSYNC.RECONVERGENT B0 ;  /* 0x0000000000007941 */ /* 0x000fea0003800200 */
.L_x_3450:
        /* <DEDUP_REMOVED lines=52> */
.L_x_3458:
        /* <DEDUP_REMOVED lines=12> */
.L_x_3457:
[----:B------:R-:W-:-:S05]  /*4f60*/  FADD.FTZ R5, R12, -R12 ;  /* 0x8000000c0c057221 */ /* 0x000fca0000010000 */
[----:B------:R-:W-:Y:S01]  /*4f70*/  MOV R18, R5 ;  /* 0x0000000500127202 */ /* 0x000fe20000000f00 */
[----:B------:R-:W-:Y:S06]  /*4f80*/  BRA `(.L_x_3459) ;  /* 0x0000000000307947 */ /* 0x000fec0003800000 */
.L_x_3456:
        /* <DEDUP_REMOVED lines=12> */
.L_x_3459:
[----:B------:R-:W-:Y:S05]  /*5050*/  BSYNC.RECONVERGENT B0 ;  /* 0x0000000000007941 */ /* 0x000fea0003800200 */
.L_x_3455:
        /* <DEDUP_REMOVED lines=52> */
.L_x_3463:
        /* <DEDUP_REMOVED lines=12> */
.L_x_3462:
[----:B------:R-:W-:-:S05]  /*5460*/  FADD.FTZ R6, R13, -R13 ;  /* 0x8000000d0d067221 */ /* 0x000fca0000010000 */
[----:B------:R-:W-:Y:S01]  /*5470*/  MOV R21, R6 ;  /* 0x0000000600157202 */ /* 0x000fe20000000f00 */
[----:B------:R-:W-:Y:S06]  /*5480*/  BRA `(.L_x_3464) ;  /* 0x0000000000307947 */ /* 0x000fec0003800000 */
.L_x_3461:
        /* <DEDUP_REMOVED lines=12> */
.L_x_3464:
[----:B------:R-:W-:Y:S05]  /*5550*/  BSYNC.RECONVERGENT B0 ;  /* 0x0000000000007941 */ /* 0x000fea0003800200 */
.L_x_3460:
        /* <DEDUP_REMOVED lines=30> */
[----:B-1----:R-:W-:Y:S01]  /*5740*/  FMUL.FTZ R12, R16, R23 ;  /* 0x00000017100c7220 */ /* 0x002fe20000410000 */
[----:B------:R-:W-:-:S05]  /*5750*/  FMUL.FTZ R16, R7, R7 ;  /* 0x0000000707107220 */ /* 0x000fca0000410000 */
[----:B------:R-:W0:Y:S01]  /*5760*/  MUFU.RCP R22, R12 ;  /* 0x0000000c00167308 */ /* 0x000e220000001000 */
[----:B------:R-:W-:-:S04]  /*5770*/  FFMA.FTZ R25, R16, R25, 0.00019836159481201320887 ;  /* 0x394fff4910197423 */ /* 0x000fc80000010019 */
[----:B------:R-:W-:-:S04]  /*5780*/  FFMA.FTZ R25, R16, R25, 0.0083333496004343032837 ;  /* 0x3c08889a10197423 */ /* 0x000fc80000010019 */
[----:B------:R-:W-:-:S04]  /*5790*/  FFMA.FTZ R25, R16, R25, 0.16666667163372039795 ;  /* 0x3e2aaaab10197423 */ /* 0x000fc80000010019 */
[----:B------:R-:W-:Y:S01]  /*57a0*/  FMUL.FTZ R16, R16, R25 ;  /* 0x0000001910107220 */ /* 0x000fe20000410000 */
        /* <DEDUP_REMOVED lines=15> */
.L_x_3468:
        /* <DEDUP_REMOVED lines=12> */
.L_x_3467:
[----:B------:R-:W-:-:S05]  /*5960*/  FADD.FTZ R7, R12, -R12 ;  /* 0x8000000c0c077221 */ /* 0x000fca0000010000 */
[----:B------:R-:W-:Y:S01]  /*5970*/  MOV R16, R7 ;  /* 0x0000000700107202 */ /* 0x000fe20000000f00 */
[----:B------:R-:W-:Y:S06]  /*5980*/  BRA `(.L_x_3469) ;  /* 0x0000000000307947 */ /* 0x000fec0003800000 */
.L_x_3466:
        /* <DEDUP_REMOVED lines=12> */
.L_x_3469:
[----:B------:R-:W-:Y:S05]  /*5a50*/  BSYNC.RECONVERGENT B0 ;  /* 0x0000000000007941 */ /* 0x000fea0003800200 */
.L_x_3465:
        /* <DEDUP_REMOVED lines=11> */
[----:B------:R-:W-:Y:S01]  /*5b10*/  STG.E.ENL2.256 desc[UR4][R12.64], R8, R4 ;  /* 0xf80000080c04797f */ /* 0x000fe2000f121804 */
[----:B------:R-:W-:Y:S05]  /*5b20*/  EXIT ;  /* 0x000000000000794d */ /* 0x000fea0003800000 */
.L_x_3470:
        /* <DEDUP_REMOVED lines=13> */
.L_x_7045:


//--------------------- .text._ZN2at6native18elementwise_kernelILi128ELi4EZNS0_15gpu_kernel_implIZZZNS0_16tanh_kernel_cudaERNS_18TensorIteratorBaseEENKUlvE_clEvENKUlvE0_clEvEUlN3c107complexIfEEE_EEvS4_RKT_EUliE_EEviT1_ --------------------------
	.section	.text._ZN2at6native18elementwise_kernelILi128ELi4EZNS0_15gpu_kernel_implIZZZNS0_16tanh_kernel_cudaERNS_18TensorIteratorBaseEENKUlvE_clEvENKUlvE0_clEvEUlN3c107complexIfEEE_EEvS4_RKT_EUliE_EEviT1_,"ax",@progbits
	.align	128
        .global         _ZN2at6native18elementwise_kernelILi128ELi4EZNS0_15gpu_kernel_implIZZZNS0_16tanh_kernel_cudaERNS_18TensorIteratorBaseEENKUlvE_clEvENKUlvE0_clEvEUlN3c107complexIfEEE_EEvS4_RKT_EUliE_EEviT1_
        .type           _ZN2at6native18elementwise_kernelILi128ELi4EZNS0_15gpu_kernel_implIZZZNS0_16tanh_kernel_cudaERNS_18TensorIteratorBaseEENKUlvE_clEvENKUlvE0_clEvEUlN3c107complexIfEEE_EEvS4_RKT_EUliE_EEviT1_,@function
        .size           _ZN2at6native18elementwise_kernelILi128ELi4EZNS0_15gpu_kernel_implIZZZNS0_16tanh_kernel_cudaERNS_18TensorIteratorBaseEENKUlvE_clEvENKUlvE0_clEvEUlN3c107complexIfEEE_EEvS4_RKT_EUliE_EEviT1_,(.L_x_7046 - _ZN2at6native18elementwise_kernelILi128ELi4EZNS0_15gpu_kernel_implIZZZNS0_16tanh_kernel_cudaERNS_18TensorIteratorBaseEENKUlvE_clEvENKUlvE0_clEvEUlN3c107complexIfEEE_EEvS4_RKT_EUliE_EEviT1_)
        .other          _ZN2at6native18elementwise_kernelILi128ELi4EZNS0_15gpu_kernel_implIZZZNS0_16tanh_kernel_cudaERNS_18TensorIteratorBaseEENKUlvE_clEvENKUlvE0_clEvEUlN3c107complexIfEEE_EEvS4_RKT_EUliE_EEviT1_,@"STO_CUDA_ENTRY STV_DEFAULT"
_ZN2at6native18elementwise_kernelILi128ELi4EZNS0_15gpu_kernel_implIZZZNS0_16tanh_kernel_cudaERNS_18TensorIteratorBaseEENKUlvE_clEvENKUlvE0_clEvEUlN3c107complexIfEEE_EEvS4_RKT_EUliE_EEviT1_:
.text._ZN2at6native18elementwise_kernelILi128ELi4EZNS0_15gpu_kernel_implIZZZNS0_16tanh_kernel_cudaERNS_18TensorIteratorBaseEENKUlvE_clEvENKUlvE0_clEvEUlN3c107complexIfEEE_EEvS4_RKT_EUliE_EEviT1_:
        /* <DEDUP_REMOVED lines=319> */
.L_x_3473:
        /* <DEDUP_REMOVED lines=16> */
[----:B------:R-:W-:Y:S01]  /*14f0*/  MOV R3, RZ ;  /* 0x000000ff00037202 */ /* 0x000fe20000000f00 */
[----:B--2---:R-:W0:Y:S01]  /*1500*/  I2F.S16 R2, R2 ;  /* 0x0000000200027306 */ /* 0x004e220000101400 */
[----:B------:R-:W-:Y:S05]  /*1510*/  BRA `(.L_x_3480) ;  /* 0x0000000c007c7947 */ /* 0x000fea0003800000 */
.L_x_3478:
[----:B------:R-:W2:Y:S01]  /*1520*/  LDG.E.U8 R2, desc[UR36][R4.64] ;  /* 0x0000002404027981 */ /* 0x000ea2000c1e1100 */
[----:B------:R-:W-:Y:S01]  /*1530*/  IMAD.MOV.U32 R3, RZ, RZ, RZ ;  /* 0x000000ffff037224 */ /* 0x000fe200078e00ff */
[----:B--2---:R-:W-:Y:S01]  /*1540*/  I2FP.F32.U32 R2, R2 ;  /* 0x0000000200027245 */ /* 0x004fe20000201000 */
[----:B------:R-:W-:Y:S06]  /*1550*/  BRA `(.L_x_3480) ;  /* 0x0000000c006c7947 */ /* 0x000fec0003800000 */
.L_x_3477:
[----:B------:R-:W-:-:S09]  /*1560*/  UISETP.NE.AND UP0, UPT, UR4, 0x2, UPT ;  /* 0x000000020400788c */ /* 0x000fd2000bf05270 */
[----:B------:R-:W-:Y:S05]  /*1570*/  BRA.U !UP0, `(.L_x_3481) ;  /* 0x0000000108307547 */ /* 0x000fea000b800000 */
[----:B------:R-:W-:-:S09]  /*1580*/  UISETP.NE.AND UP0, UPT, UR4, 0x3, UPT ;  /* 0x000000030400788c */ /* 0x000fd2000bf05270 */
[----:B------:R-:W-:Y:S05]  /*1590*/  BRA.U !UP0, `(.L_x_3482) ;  /* 0x0000000108187547 */ /* 0x000fea000b800000 */
[----:B------:R-:W-:-:S09]  /*15a0*/  UISETP.NE.AND UP0, UPT, UR4, 0x4, UPT ;  /* 0x000000040400788c */ /* 0x000fd2000bf05270 */
[----:B------:R-:W-:Y:S05]  /*15b0*/  BRA.U UP0, `(.L_x_3479) ;  /* 0x0000000900cc7547 */ /* 0x000fea000b800000 */
[----:B------:R-:W2:Y:S01]  /*15c0*/  LDG.E.64 R4, desc[UR36][R4.64] ;  /* 0x0000002404047981 */ /* 0x000ea2000c1e1b00 */
[----:B------:R-:W-:Y:S01]  /*15d0*/  IMAD.MOV.U32 R3, RZ, RZ, RZ ;  /* 0x000000ffff037224 */ /* 0x000fe200078e00ff */
[----:B--2---:R4:W0:Y:S01]  /*15e0*/  I2F.S64 R2, R4 ;  /* 0x0000000400027312 */ /* 0x0048220000301400 */
[----:B------:R-:W-:Y:S05]  /*15f0*/  BRA `(.L_x_3480) ;  /* 0x0000000c00447947 */ /* 0x000fea0003800000 */
.L_x_3482:
[----:B------:R-:W2:Y:S01]  /*1600*/  LDG.E R2, desc[UR36][R4.64] ;  /* 0x0000002404027981 */ /* 0x000ea2000c1e1900 */
[----:B------:R-:W-:Y:S01]  /*1610*/  HFMA2 R3, -RZ, RZ, 0, 0 ;  /* 0x00000000ff037431 */ /* 0x000fe200000001ff */
[----:B--2---:R-:W-:Y:S01]  /*1620*/  I2FP.F32.S32 R2, R2 ;  /* 0x0000000200027245 */ /* 0x004fe20000201400 */
[----:B------:R-:W-:Y:S06]  /*1630*/  BRA `(.L_x_3480) ;  /* 0x0000000c00347947 */ /* 0x000fec0003800000 */
.L_x_3481:
[----:B------:R-:W2:Y:S01]  /*1640*/  LDG.E.U16 R2, desc[UR36][R4.64] ;  /* 0x0000002404027981 */ /* 0x000ea2000c1e1500 */
[----:B------:R-:W-:Y:S01]  /*1650*/  IMAD.MOV.U32 R3, RZ, RZ, RZ ;  /* 0x000000ffff037224 */ /* 0x000fe200078e00ff */
[----:B--2---:R-:W0:Y:S01]  /*1660*/  I2F.S16 R2, R2 ;  /* 0x0000000200027306 */ /* 0x004e220000101400 */
[----:B------:R-:W-:Y:S05]  /*1670*/  BRA `(.L_x_3480) ;  /* 0x0000000c00247947 */ /* 0x000fea0003800000 */
.L_x_3476:
[----:B------:R-:W-:-:S09]  /*1680*/  UISETP.GT.AND UP0, UPT, UR4, 0x6, UPT ;  /* 0x000000060400788c */ /* 0x000fd2000bf04270 */
[----:B------:R-:W-:Y:S05]  /*1690*/  BRA.U UP0, `(.L_x_3483) ;  /* 0x00000001002c7547 */ /* 0x000fea000b800000 */
[----:B------:R-:W-:-:S09]  /*16a0*/  UISETP.NE.AND UP0, UPT, UR4, 0x5, UPT ;  /* 0x000000050400788c */ /* 0x000fd2000bf05270 */
[----:B------:R-:W-:Y:S05]  /*16b0*/  BRA.U !UP0, `(.L_x_3484) ;  /* 0x0000000108147547 */ /* 0x000fea000b800000 */
[----:B------:R-:W-:-:S09]  /*16c0*/  UISETP.NE.AND UP0, UPT, UR4, 0x6, UPT ;  /* 0x000000060400788c */ /* 0x000fd2000bf05270 */
[----:B------:R-:W-:Y:S05]  /*16d0*/  BRA.U UP0, `(.L_x_3479) ;  /* 0x0000000900847547 */ /* 0x000fea000b800000 */
[----:B------:R2:W5:Y:S01]  /*16e0*/  LDG.E R2, desc[UR36][R4.64] ;  /* 0x0000002404027981 */ /* 0x000562000c1e1900 */
[----:B------:R-:W-:Y:S01]  /*16f0*/  IMAD.MOV.U32 R3, RZ, RZ, RZ ;  /* 0x000000ffff037224 */ /* 0x000fe200078e00ff */
[----:B------:R-:W-:Y:S06]  /*1700*/  BRA `(.L_x_3480) ;  /* 0x0000000c00007947 */ /* 0x000fec0003800000 */
.L_x_3484:
[----:B------:R-:W2:Y:S01]  /*1710*/  LDG.E.U16 R2, desc[UR36][R4.64] ;  /* 0x0000002404027981 */ /* 0x000ea2000c1e1500 */
[----:B------:R-:W-:Y:S01]  /*1720*/  MOV R3, RZ ;  /* 0x000000ff00037202 */ /* 0x000fe20000000f00 */
[----:B--2---:R-:W-:Y:S01]  /*1730*/  HADD2.F32 R2, -RZ, R2.H0_H0 ;  /* 0x20000002ff027230 */ /* 0x004fe20000004100 */
[----:B------:R-:W-:Y:S06]  /*1740*/  BRA `(.L_x_3480) ;  /* 0x0000000800f07947 */ /* 0x000fec0003800000 */
.L_x_3483:
[----:B------:R-:W-:-:S09]  /*1750*/  UISETP.NE.AND UP0, UPT, UR4, 0x7, UPT ;  /* 0x000000070400788c */ /* 0x000fd2000bf05270 */
[----:B------:R-:W-:Y:S05]  /*1760*/  BRA.U !UP0, `(.L_x_3485) ;  /* 0x0000000108287547 */ /* 0x000fea000b800000 */
[----:B------:R-:W-:-:S09]  /*1770*/  UISETP.NE.AND UP0, UPT, UR4, 0x8, UPT ;  /* 0x000000080400788c */ /* 0x000fd2000bf05270 */
[----:B------:R-:W-:Y:S05]  /*1780*/  BRA.U !UP0, `(.L_x_3486) ;  /* 0x0000000108107547 */ /* 0x000fea000b800000 */
[----:B------:R-:W-:-:S09]  /*1790*/  UISETP.NE.AND UP0, UPT, UR4, 0x9, UPT ;  /* 0x000000090400788c */ /* 0x000fd2000bf05270 */
[----:B------:R-:W-:Y:S05]  /*17a0*/  BRA.U UP0, `(.L_x_3479) ;  /* 0x0000000900507547 */ /* 0x000fea000b800000 */
[----:B------:R3:W5:Y:S01]  /*17b0*/  LDG.E.64 R2, desc[UR36][R4.64] ;  /* 0x0000002404027981 */ /* 0x000762000c1e1b00 */
[----:B------:R-:W-:Y:S05]  /*17c0*/  BRA `(.L_x_3480) ;  /* 0x0000000800d07947 */ /* 0x000fea0003800000 */
.L_x_3486:
[----:B------:R-:W2:Y:S02]  /*17d0*/  LDG.E R3, desc[UR36][R4.64] ;  /* 0x0000002404037981 */ /* 0x000ea4000c1e1900 */
[--C-:B--2---:R-:W-:Y:S02]  /*17e0*/  HADD2.F32 R2, -RZ, R3.reuse.H0_H0 ;  /* 0x20000003ff027230 */ /* 0x104fe40000004100 */
[----:B------:R-:W-:Y:S01]  /*17f0*/  HADD2.F32 R3, -RZ, R3.H1_H1 ;  /* 0x30000003ff037230 */ /* 0x000fe20000004100 */
[----:B------:R-:W-:Y:S06]  /*1800*/  BRA `(.L_x_3480) ;  /* 0x0000000800c07947 */ /* 0x000fec0003800000 */
.L_x_3485:
[----:B------:R-:W2:Y:S01]  /*1810*/  LDG.E.64 R4, desc[UR36][R4.64] ;  /* 0x0000002404047981 */ /* 0x000ea2000c1e1b00 */
[----:B------:R-:W-:Y:S01]  /*1820*/  UMOV UR4, 0xf0000000 ;  /* 0xf000000000047882 */ /* 0x000fe20000000000 */
[----:B------:R-:W-:Y:S01]  /*1830*/  UMOV UR5, 0x380fffff ;  /* 0x380fffff00057882 */ /* 0x000fe20000000000 */
[----:B------:R-:W-:Y:S01]  /*1840*/  IMAD.MOV.U32 R3, RZ, RZ, RZ ;  /* 0x000000ffff037224 */ /* 0x000fe200078e00ff */
[----:B--2---:R-:W0:Y:S01]  /*1850*/  F2F.F32.F64 R2, R4 ;  /* 0x0000000400027310 */ /* 0x004e220000301000 */
[----:B------:R-:W-:-:S14]  /*1860*/  DSETP.GEU.AND P0, PT, |R4|, UR4, PT ;  /* 0x0000000404007e2a */ /* 0x000fdc000bf0e200 */
[----:B0-----:R-:W-:Y:S01]  /*1870*/  @!P0 FMUL R2, R2, 1.175494350822287508e-38 ;  /* 0x0080000002028820 */ /* 0x001fe20000400000 */
[----:B------:R-:W-:Y:S06]  /*1880*/  BRA `(.L_x_3480) ;  /* 0x0000000800a07947 */ /* 0x000fec0003800000 */
.L_x_3475:
        /* <DEDUP_REMOVED lines=11> */
[----:B------:R-:W-:Y:S01]  /*1940*/  FSEL R2, RZ, 1, !P0 ;  /* 0x3f800000ff027808 */ /* 0x000fe20004000000 */
[----:B------:R-:W-:Y:S08]  /*1950*/  BRA `(.L_x_3480) ;  /* 0x00000008006c7947 */ /* 0x000ff00003800000 */
.L_x_3489:
[----:B------:R-:W2:Y:S01]  /*1960*/  LDG.E.128 R4, desc[UR36][R4.64] ;  /* 0x0000002404047981 */ /* 0x000ea2000c1e1d00 */
[----:B------:R-:W-:Y:S01]  /*1970*/  UMOV UR4, 0xf0000000 ;  /* 0xf000000000047882 */ /* 0x000fe20000000000 */
[----:B------:R-:W-:Y:S01]  /*1980*/  UMOV UR5, 0x380fffff ;  /* 0x380fffff00057882 */ /* 0x000fe20000000000 */
[----:B--2---:R-:W0:Y:S01]  /*1990*/  F2F.F32.F64 R2, R4 ;  /* 0x0000000400027310 */ /* 0x004e220000301000 */
[----:B------:R-:W-:Y:S02]  /*19a0*/  DSETP.GEU.AND P0, PT, |R4|, UR4, PT ;  /* 0x0000000404007e2a */ /* 0x000fe4000bf0e200 */
[----:B------:R-:W-:-:S05]  /*19b0*/  DSETP.GEU.AND P1, PT, |R6|, UR4, PT ;  /* 0x0000000406007e2a */ /* 0x000fca000bf2e200 */
[----:B------:R-:W1:Y:S07]  /*19c0*/  F2F.F32.F64 R3, R6 ;  /* 0x0000000600037310 */ /* 0x000e6e0000301000 */
[----:B0-----:R-:W-:Y:S02]  /*19d0*/  @!P0 FMUL R2, R2, 1.175494350822287508e-38 ;  /* 0x0080000002028820 */ /* 0x001fe40000400000 */
[----:B-1----:R-:W-:Y:S01]  /*19e0*/  @!P1 FMUL R3, R3, 1.175494350822287508e-38 ;  /* 0x0080000003039820 */ /* 0x002fe20000400000 */
[----:B------:R-:W-:Y:S06]  /*19f0*/  BRA `(.L_x_3480) ;  /* 0x0000000800447947 */ /* 0x000fec0003800000 */
.L_x_3488:
        /* <DEDUP_REMOVED lines=22> */
[----:B------:R-:W-:Y:S01]  /*1b60*/  SEL R5, R3, RZ, P0 ;  /* 0x000000ff03057207 */ /* 0x000fe20000000000 */
[----:B------:R-:W-:-:S03]  /*1b70*/  IMAD.MOV.U32 R3, RZ, RZ, RZ ;  /* 0x000000ffff037224 */ /* 0x000fc600078e00ff */
[----:B------:R-:W-:Y:S01]  /*1b80*/  LOP3.LUT R2, R5, 0x80000000, R2, 0xf8, !PT ;  /* 0x8000000005027812 */ /* 0x000fe200078ef802 */
[----:B------:R-:W-:Y:S06]  /*1b90*/  BRA `(.L_x_3480) ;  /* 0x0000000400dc7947 */ /* 0x000fec0003800000 */
.L_x_3491:
[----:B------:R-:W2:Y:S02]  /*1ba0*/  LDG.E.U8 R3, desc[UR36][R4.64] ;  /* 0x0000002404037981 */ /* 0x000ea4000c1e1100 */
[C---:B--2---:R-:W-:Y:S01]  /*1bb0*/  IMAD.SHL.U32 R2, R3.reuse, 0x2000000, RZ ;  /* 0x0200000003027824 */ /* 0x044fe200078e00ff */
[----:B------:R-:W-:-:S04]  /*1bc0*/  SHF.L.U32 R3, R3, 0x8, RZ ;  /* 0x0000000803037819 */ /* 0x000fc800000006ff */
[----:B------:R-:W-:Y:S02]  /*1bd0*/  ISETP.GT.U32.AND P0, PT, R2, 0x7ffffff, PT ;  /* 0x07ffffff0200780c */ /* 0x000fe40003f04070 */
[----:B------:R-:W-:-:S11]  /*1be0*/  PRMT R7, R3, 0x9910, RZ ;  /* 0x0000991003077816 */ /* 0x000fd600000000ff */
[----:B------:R-:W-:Y:S01]  /*1bf0*/  @!P0 LOP3.LUT R0, R3, 0x7f00, RZ, 0xc0, !PT ;  /* 0x00007f0003008812 */ /* 0x000fe200078ec0ff */
[----:B------:R-:W-:Y:S01]  /*1c00*/  IMAD.MOV.U32 R3, RZ, RZ, RZ ;  /* 0x000000ffff037224 */ /* 0x000fe200078e00ff */
[----:B------:R-:W-:Y:S02]  /*1c10*/  @P0 LEA.HI R2, R2, 0x70000000, RZ, 0x1c ;  /* 0x7000000002020811 */ /* 0x000fe400078fe0ff */
[----:B------:R-:W-:-:S05]  /*1c20*/  @!P0 LOP3.LUT R0, R0, 0x3f000000, RZ, 0xfc, !PT ;  /* 0x3f00000000008812 */ /* 0x000fca00078efcff */
[----:B------:R-:W-:Y:S01]  /*1c30*/  @!P0 FADD.FTZ R0, R0, -0.5 ;  /* 0xbf00000000008421 */ /* 0x000fe20000010000 */
[----:B------:R-:W-:-:S05]  /*1c40*/  @P0 FMUL.FTZ R0, R2, 1.9259299443872358531e-34 ;  /* 0x0780000002000820 */ /* 0x000fca0000410000 */
[----:B------:R-:W-:Y:S01]  /*1c50*/  LOP3.LUT R2, R0, 0x80000000, R7, 0xf8, !PT ;  /* 0x8000000000027812 */ /* 0x000fe200078ef807 */
[----:B------:R-:W-:Y:S06]  /*1c60*/  BRA `(.L_x_3480) ;  /* 0x0000000400a87947 */ /* 0x000fec0003800000 */
.L_x_3490:
[----:B------:R-:W2:Y:S01]  /*1c70*/  LDG.E.U16 R2, desc[UR36][R4.64] ;  /* 0x0000002404027981 */ /* 0x000ea2000c1e1500 */
[----:B------:R-:W-:Y:S01]  /*1c80*/  IMAD.MOV.U32 R3, RZ, RZ, RZ ;  /* 0x000000ffff037224 */ /* 0x000fe200078e00ff */
[----:B--2---:R-:W-:Y:S01]  /*1c90*/  SHF.L.U32 R2, R2, 0x10, RZ ;  /* 0x0000001002027819 */ /* 0x004fe200000006ff */
[----:B------:R-:W-:Y:S06]  /*1ca0*/  BRA `(.L_x_3480) ;  /* 0x0000000400987947 */ /* 0x000fec0003800000 */
.L_x_3487:
        /* <DEDUP_REMOVED lines=9> */
[----:B------:R-:W-:Y:S01]  /*1d40*/  IMAD.MOV.U32 R3, RZ, RZ, RZ ;  /* 0x000000ffff037224 */ /* 0x000fe200078e00ff */
[----:B--2---:R-:W-:Y:S01]  /*1d50*/  I2FP.F32.U32 R2, R2 ;  /* 0x0000000200027245 */ /* 0x004fe20000201000 */
[----:B------:R-:W-:Y:S06]  /*1d60*/  BRA `(.L_x_3480) ;  /* 0x0000000400687947 */ /* 0x000fec0003800000 */
.L_x_3494:
[----:B------:R-:W2:Y:S01]  /*1d70*/  LDG.E.U8 R4, desc[UR36][R4.64] ;  /* 0x0000002404047981 */ /* 0x000ea2000c1e1100 */
[----:B------:R-:W-:Y:S02]  /*1d80*/  CS2R R2, SRZ ;  /* 0x0000000000027805 */ /* 0x000fe4000001ff00 */
        /* <DEDUP_REMOVED lines=18> */
.L_x_3496:
[----:B------:R-:W-:Y:S05]  /*1eb0*/  BSYNC.RECONVERGENT B0 ;  /* 0x0000000000007941 */ /* 0x000fea0003800200 */
.L_x_3495:
[----:B------:R-:W-:Y:S01]  /*1ec0*/  IMAD.SHL.U32 R0, R0, 0x100000, RZ ;  /* 0x0010000000007824 */ /* 0x000fe200078e00ff */
[----:B------:R-:W-:-:S04]  /*1ed0*/  LEA R2, R2, 0x3b800000, 0x17 ;  /* 0x3b80000002027811 */ /* 0x000fc800078eb8ff */
[----:B------:R-:W-:Y:S01]  /*1ee0*/  LOP3.LUT R2, R2, R0, R9, 0xfe, !PT ;  /* 0x0000000002027212 */ /* 0x000fe200078efe09 */
[----:B------:R-:W-:Y:S06]  /*1ef0*/  BRA `(.L_x_3480) ;  /* 0x0000000400047947 */ /* 0x000fec0003800000 */
.L_x_3493:
[----:B------:R-:W2:Y:S01]  /*1f00*/  LDG.E.U8 R4, desc[UR36][R4.64] ;  /* 0x0000002404047981 */ /* 0x000ea2000c1e1100 */
[----:B------:R-:W-:Y:S02]  /*1f10*/  CS2R R2, SRZ ;  /* 0x0000000000027805 */ /* 0x000fe4000001ff00 */
        /* <DEDUP_REMOVED lines=18> */
.L_x_3498:
[----:B------:R-:W-:Y:S05]  /*2040*/  BSYNC.RECONVERGENT B0 ;  /* 0x0000000000007941 */ /* 0x000fea0003800200 */
.L_x_3497:
[----:B------:R-:W-:Y:S02]  /*2050*/  SHF.L.U32 R0, R0, 0x15, RZ ;  /* 0x0000001500007819 */ /* 0x000fe400000006ff */
[----:B------:R-:W-:-:S04]  /*2060*/  LEA R2, R2, 0x37800000, 0x17 ;  /* 0x3780000002027811 */ /* 0x000fc800078eb8ff */
[----:B------:R-:W-:Y:S01]  /*2070*/  LOP3.LUT R2, R2, R0, R9, 0xfe, !PT ;  /* 0x0000000002027212 */ /* 0x000fe200078efe09 */
[----:B------:R-:W-:Y:S06]  /*2080*/  BRA `(.L_x_3480) ;  /* 0x0000000000a07947 */ /* 0x000fec0003800000 */
.L_x_3492:
[----:B------:R-:W-:-:S09]  /*2090*/  UISETP.NE.AND UP0, UPT, UR4, 0x1c, UPT ;  /* 0x0000001c0400788c */ /* 0x000fd2000bf05270 */
[----:B------:R-:W-:Y:S05]  /*20a0*/  BRA.U !UP0, `(.L_x_3499) ;  /* 0x00000001088c7547 */ /* 0x000fea000b800000 */
[----:B------:R-:W-:-:S09]  /*20b0*/  UISETP.NE.AND UP0, UPT, UR4, 0x1d, UPT ;  /* 0x0000001d0400788c */ /* 0x000fd2000bf05270 */
[----:B------:R-:W-:Y:S05]  /*20c0*/  BRA.U !UP0, `(.L_x_3500) ;  /* 0x0000000108747547 */ /* 0x000fea000b800000 */
[----:B------:R-:W-:-:S09]  /*20d0*/  UISETP.NE.AND UP0, UPT, UR4, 0x2c, UPT ;  /* 0x0000002c0400788c */ /* 0x000fd2000bf05270 */
[----:B------:R-:W-:Y:S05]  /*20e0*/  BRA.U !UP0, `(.L_x_3501) ;  /* 0x0000000108487547 */ /* 0x000fea000b800000 */
.L_x_3479:
        /* <DEDUP_REMOVED lines=16> */
.L_x_3502:
[----:B------:R-:W-:Y:S01]  /*21f0*/  CS2R R2, SRZ ;  /* 0x0000000000027805 */ /* 0x000fe2000001ff00 */
[----:B------:R-:W-:Y:S06]  /*2200*/  BRA `(.L_x_3480) ;  /* 0x0000000000407947 */ /* 0x000fec0003800000 */
.L_x_3501:
[----:B------:R-:W2:Y:S01]  /*2210*/  LDG.E.U8 R4, desc[UR36][R4.64] ;  /* 0x0000002404047981 */ /* 0x000ea2000c1e1100 */
[----:B------:R-:W-:Y:S02]  /*2220*/  IMAD.MOV.U32 R3, RZ, RZ, RZ ;  /* 0x000000ffff037224 */ /* 0x000fe400078e00ff */
[----:B------:R-:W-:Y:S01]  /*2230*/  IMAD.MOV.U32 R2, RZ, RZ, 0x400000 ;  /* 0x00400000ff027424 */ /* 0x000fe200078e00ff */
[----:B--2---:R-:W-:-:S13]  /*2240*/  ISETP.NE.AND P0, PT, R4, RZ, PT ;  /* 0x000000ff0400720c */ /* 0x004fda0003f05270 */
[----:B------:R-:W-:Y:S05]  /*2250*/  @!P0 BRA `(.L_x_3480) ;  /* 0x00000000002c8947 */ /* 0x000fea0003800000 */
[----:B------:R-:W-:-:S13]  /*2260*/  ISETP.NE.AND P0, PT, R4, 0xff, PT ;  /* 0x000000ff0400780c */ /* 0x000fda0003f05270 */
[----:B------:R-:W-:Y:S01]  /*2270*/  @!P0 MOV R2, 0x7f800001 ;  /* 0x7f80000100028802 */ /* 0x000fe20000000f00 */
[----:B------:R-:W-:Y:S01]  /*2280*/  @P0 IMAD.SHL.U32 R2, R4, 0x800000, RZ ;  /* 0x0080000004020824 */ /* 0x000fe200078e00ff */
[----:B------:R-:W-:Y:S06]  /*2290*/  BRA `(.L_x_3480) ;  /* 0x00000000001c7947 */ /* 0x000fec0003800000 */
.L_x_3500:
[----:B------:R-:W2:Y:S01]  /*22a0*/  LDG.E.64 R4, desc[UR36][R4.64] ;  /* 0x0000002404047981 */ /* 0x000ea2000c1e1b00 */
[----:B------:R-:W-:Y:S01]  /*22b0*/  IMAD.MOV.U32 R3, RZ, RZ, RZ ;  /* 0x000000ffff037224 */ /* 0x000fe200078e00ff */
[----:B--2---:R0:W1:Y:S01]  /*22c0*/  I2F.U64 R2, R4 ;  /* 0x0000000400027312 */ /* 0x0040620000301000 */
[----:B------:R-:W-:Y:S05]  /*22d0*/  BRA `(.L_x_3480) ;  /* 0x00000000000c7947 */ /* 0x000fea0003800000 */
.L_x_3499:
[----:B------:R-:W2:Y:S01]  /*22e0*/  LDG.E R2, desc[UR36][R4.64] ;  /* 0x0000002404027981 */ /* 0x000ea2000c1e1900 */
[----:B------:R-:W-:Y:S01]  /*22f0*/  HFMA2 R3, -RZ, RZ, 0, 0 ;  /* 0x00000000ff037431 */ /* 0x000fe200000001ff */
[----:B--2---:R-:W-:-:S07]  /*2300*/  I2FP.F32.U32 R2, R2 ;  /* 0x0000000200027245 */ /* 0x004fce0000201000 */
.L_x_3480:
[----:B------:R-:W-:Y:S05]  /*2310*/  BSYNC.RECONVERGENT B6 ;  /* 0x0000000000067941 */ /* 0x000fea0003800200 */
.L_x_3474:
[----:B01---5:R-:W-:Y:S01]  /*2320*/  LOP3.LUT R0, R2, 0x7fffffff, RZ, 0xc0, !PT ;  /* 0x7fffffff02007812 */ /* 0x023fe200078ec0ff */
[----:B------:R-:W-:Y:S03]  /*2330*/  BSSY.RECONVERGENT B0, `(.L_x_3503) ;  /* 0x000004a000007945 */ /* 0x000fe60003800200 */
[----:B------:R-:W-:-:S13]  /*2340*/  ISETP.GE.U32.AND P0, PT, R0, 0x7f800000, PT ;  /* 0x7f8000000000780c */ /* 0x000fda0003f06070 */
[----:B------:R-:W-:Y:S05]  /*2350*/  @!P0 BRA `(.L_x_3504) ;  /* 0x0000000000348947 */ /* 0x000fea0003800000 */
[----:B------:R-:W-:-:S13]  /*2360*/  LOP3.LUT P0, RZ, R2, 0x7fffff, RZ, 0xc0, !PT ;  /* 0x007fffff02ff7812 */ /* 0x000fda000780c0ff */
[----:B------:R-:W-:Y:S01]  /*2370*/  @P0 FMUL.FTZ R0, R2, R3 ;  /* 0x0000000302000220 */ /* 0x000fe20000410000 */
[----:B------:R-:W-:-:S04]  /*2380*/  @P0 FSETP.NEU.FTZ.AND P1, PT, R3, RZ, PT ;  /* 0x000000ff0300020b */ /* 0x000fc80003f3d000 */
[----:B------:R-:W-:Y:S01]  /*2390*/  @P0 FSEL R11, R3, R0, !P1 ;  /* 0x00000000030b0208 */ /* 0x000fe20004800000 */
[----:B------:R-:W-:Y:S08]  /*23a0*/  @P0 BRA `(.L_x_3505) ;  /* 0x0000000400080947 */ /* 0x000ff00003800000 */
[----:B------:R-:W-:Y:S01]  /*23b0*/  FSETP.NEU.FTZ.AND P0, PT, |R3|, +INF , PT ;  /* 0x7f8000000300780b */ /* 0x000fe20003f1d200 */
[----:B------:R-:W-:-:S12]  /*23c0*/  VIADD R2, R2, 0xc0000000 ;  /* 0xc000000002027836 */ /* 0x000fd80000000000 */
[----:B--234-:R-:W-:-:S04]  /*23d0*/  @P0 FMUL.RZ R4, R3, 0.15915493667125701904 ;  /* 0x3e22f98303040820 */ /* 0x01cfc8000040c000 */
[----:B------:R-:W-:Y:S08]  /*23e0*/  @P0 MUFU.SIN R0, R4 ;  /* 0x0000000400000308 */ /* 0x000ff00000000400 */
[----:B------:R-:W0:Y:S02]  /*23f0*/  @P0 MUFU.COS R5, R4 ;  /* 0x0000000400050308 */ /* 0x000e240000000000 */
[----:B0-----:R-:W-:-:S05]  /*2400*/  @P0 FMUL.FTZ R3, R0, R5 ;  /* 0x0000000500030220 */ /* 0x001fca0000410000 */
[----:B------:R-:W-:Y:S01]  /*2410*/  LOP3.LUT R11, RZ, 0x80000000, R3, 0xb8, !PT ;  /* 0x80000000ff0b7812 */ /* 0x000fe200078eb803 */
[----:B------:R-:W-:Y:S06]  /*2420*/  BRA `(.L_x_3505) ;  /* 0x0000000000e87947 */ /* 0x000fec0003800000 */
.L_x_3504:
[----:B------:R-:W-:-:S13]  /*2430*/  FSETP.NE.FTZ.AND P0, PT, |R3|, +INF , PT ;  /* 0x7f8000000300780b */ /* 0x000fda0003f15200 */
[----:B------:R-:W-:-:S04]  /*2440*/  @!P0 FADD.FTZ R2, R3, -R3 ;  /* 0x8000000303028221 */ /* 0x000fc80000010000 */
[----:B------:R-:W-:Y:S01]  /*2450*/  @!P0 IMAD.MOV.U32 R11, RZ, RZ, R2 ;  /* 0x000000ffff0b8224 */ /* 0x000fe200078e0002 */
[----:B------:R-:W-:Y:S06]  /*2460*/  @!P0 BRA `(.L_x_3505) ;  /* 0x0000000000d88947 */ /* 0x000fec0003800000 */
[----:B------:R-:W-:-:S13]  /*2470*/  ISETP.GE.U32.AND P0, PT, R0, 0x41300000, PT ;  /* 0x413000000000780c */ /* 0x000fda0003f06070 */
[----:B------:R-:W-:Y:S05]  /*2480*/  @!P0 BRA `(.L_x_3506) ;  /* 0x0000000000308947 */ /* 0x000fea0003800000 */
[----:B--234-:R-:W-:Y:S01]  /*2490*/  FMUL.RZ R4, R3, 0.15915493667125701904 ;  /* 0x3e22f98303047820 */ /* 0x01cfe2000040c000 */
        /* <DEDUP_REMOVED lines=11> */
.L_x_3506:
[C---:B------:R-:W-:Y:S01]  /*2550*/  FMUL.FTZ R0, |R2|.reuse, 1.4426950216293334961 ;  /* 0x3fb8aa3b02007820 */ /* 0x040fe20000410200 */
[----:B--234-:R-:W-:Y:S02]  /*2560*/  IMAD.MOV.U32 R5, RZ, RZ, 0x42fc0000 ;  /* 0x42fc0000ff057424 */ /* 0x01cfe400078e00ff */
        /* <DEDUP_REMOVED lines=38> */
.L_x_3505:
[----:B------:R-:W-:Y:S05]  /*27d0*/  BSYNC.RECONVERGENT B0 ;  /* 0x0000000000007941 */ /* 0x000fea0003800200 */
.L_x_3503:
[----:B------:R-:W2:Y:S01]  /*27e0*/  LDCU.64 UR6, c[0x0][0x580] ;  /* 0x0000b000ff0677ac */ /* 0x000ea20008000a00 */
[----:B------:R-:W-:-:S04]  /*27f0*/  UPRMT UR4, UR42, 0x9910, URZ ;  /* 0x000099102a047896 */ /* 0x000fc800080000ff */
[----:B------:R-:W-:Y:S01]  /*2800*/  UISETP.GT.AND UP0, UPT, UR4, 0x9, UPT ;  /* 0x000000090400788c */ /* 0x000fe2000bf04270 */
[----:B--234-:R-:W-:-:S05]  /*2810*/  IADD3 R4, P0, PT, R16, UR6, RZ ;  /* 0x0000000610047c10 */ /* 0x01cfca000ff1e0ff */
        /* <DEDUP_REMOVED lines=13> */
.L_x_3510:
[----:B------:R-:W0:Y:S02]  /*28f0*/  F2I.S64.TRUNC R2, R2 ;  /* 0x0000000200027311 */ /* 0x000e24000020d900 */
[----:B0-----:R-:W-:-:S05]  /*2900*/  IMAD.MOV.U32 R7, RZ, RZ, R2 ;  /* 0x000000ffff077224 */ /* 0x001fca00078e0002 */
[----:B------:R0:W-:Y:S01]  /*2910*/  STG.E.U8 desc[UR36][R4.64], R7 ;  /* 0x0000000704007986 */ /* 0x0001e2000c101124 */
[----:B------:R-:W-:Y:S05]  /*2920*/  BRA `(.L_x_3512) ;  /* 0x0000000c00347947 */ /* 0x000fea0003800000 */
.L_x_3509:
        /* <DEDUP_REMOVED lines=9> */
.L_x_3514:
[----:B------:R-:W0:Y:S02]  /*29c0*/  F2I.FTZ.TRUNC.NTZ R3, R2 ;  /* 0x0000000200037305 */ /* 0x000e24000021f100 */
[----:B0-----:R0:W-:Y:S01]  /*29d0*/  STG.E desc[UR36][R4.64], R3 ;  /* 0x0000000304007986 */ /* 0x0011e2000c101924 */
[----:B------:R-:W-:Y:S05]  /*29e0*/  BRA `(.L_x_3512) ;  /* 0x0000000c00047947 */ /* 0x000fea0003800000 */
.L_x_3513:
[----:B------:R-:W0:Y:S02]  /*29f0*/  F2I.FTZ.TRUNC.NTZ R3, R2 ;  /* 0x0000000200037305 */ /* 0x000e24000021f100 */
[----:B0-----:R0:W-:Y:S01]  /*2a00*/  STG.E.U16 desc[UR36][R4.64], R3 ;  /* 0x0000000304007986 */ /* 0x0011e2000c101524 */
[----:B------:R-:W-:Y:S05]  /*2a10*/  BRA `(.L_x_3512) ;  /* 0x0000000800f87947 */ /* 0x000fea0003800000 */
.L_x_3508:
        /* <DEDUP_REMOVED lines=8> */
.L_x_3516:
[----:B------:R-:W-:-:S05]  /*2aa0*/  F2FP.F16.F32.PACK_AB R2, RZ, R2 ;  /* 0x00000002ff02723e */ /* 0x000fca00000000ff */
[----:B------:R0:W-:Y:S01]  /*2ab0*/  STG.E.U16 desc[UR36][R4.64], R2 ;  /* 0x0000000204007986 */ /* 0x0001e2000c101524 */
[----:B------:R-:W-:Y:S05]  /*2ac0*/  BRA `(.L_x_3512) ;  /* 0x0000000800cc7947 */ /* 0x000fea0003800000 */
.L_x_3515:
[----:B------:R-:W-:-:S09]  /*2ad0*/  UISETP.NE.AND UP0, UPT, UR4, 0x7, UPT ;  /* 0x000000070400788c */ /* 0x000fd2000bf05270 */
[----:B------:R-:W-:Y:S05]  /*2ae0*/  BRA.U !UP0, `(.L_x_3517) ;  /* 0x0000000108287547 */ /* 0x000fea000b800000 */
[----:B------:R-:W-:-:S09]  /*2af0*/  UISETP.NE.AND UP0, UPT, UR4, 0x8, UPT ;  /* 0x000000080400788c */ /* 0x000fd2000bf05270 */
[----:B------:R-:W-:Y:S05]  /*2b00*/  BRA.U !UP0, `(.L_x_3518) ;  /* 0x0000000108147547 */ /* 0x000fea000b800000 */
[----:B------:R-:W-:-:S09]  /*2b10*/  UISETP.NE.AND UP0, UPT, UR4, 0x9, UPT ;  /* 0x000000090400788c */ /* 0x000fd2000bf05270 */
[----:B------:R-:W-:Y:S05]  /*2b20*/  BRA.U UP0, `(.L_x_3511) ;  /* 0x0000000900207547 */ /* 0x000fea000b800000 */
[----:B------:R-:W-:-:S05]  /*2b30*/  MOV R10, R2 ;  /* 0x00000002000a7202 */ /* 0x000fca0000000f00 */
[----:B------:R0:W-:Y:S01]  /*2b40*/  STG.E.64 desc[UR36][R4.64], R10 ;  /* 0x0000000a04007986 */ /* 0x0001e2000c101b24 */
[----:B------:R-:W-:Y:S05]  /*2b50*/  BRA `(.L_x_3512) ;  /* 0x0000000800a87947 */ /* 0x000fea0003800000 */
.L_x_3518:
[----:B------:R-:W-:-:S05]  /*2b60*/  F2FP.F16.F32.PACK_AB R3, R11, R2 ;  /* 0x000000020b03723e */ /* 0x000fca00000000ff */
[----:B------:R0:W-:Y:S01]  /*2b70*/  STG.E desc[UR36][R4.64], R3 ;  /* 0x0000000304007986 */ /* 0x0001e2000c101924 */
[----:B------:R-:W-:Y:S05]  /*2b80*/  BRA `(.L_x_3512) ;  /* 0x00000008009c7947 */ /* 0x000fea0003800000 */
.L_x_3517:
[----:B------:R-:W-:-:S06]  /*2b90*/  FMUL.FTZ R2, R2, 1 ;  /* 0x3f80000002027820 */ /* 0x000fcc0000410000 */
[----:B------:R-:W0:Y:S02]  /*2ba0*/  F2F.F64.F32 R2, R2 ;  /* 0x0000000200027310 */ /* 0x000e240000201800 */
[----:B0-----:R0:W-:Y:S01]  /*2bb0*/  STG.E.64 desc[UR36][R4.64], R2 ;  /* 0x0000000204007986 */ /* 0x0011e2000c101b24 */
[----:B------:R-:W-:Y:S05]  /*2bc0*/  BRA `(.L_x_3512) ;  /* 0x00000008008c7947 */ /* 0x000fea0003800000 */
.L_x_3507:
        /* <DEDUP_REMOVED lines=8> */
[----:B------:R-:W-:Y:S02]  /*2c50*/  FSETP.NEU.FTZ.AND P0, PT, R2, RZ, PT ;  /* 0x000000ff0200720b */ /* 0x000fe40003f1d000 */
[----:B------:R-:W-:-:S04]  /*2c60*/  FSETP.NEU.FTZ.AND P1, PT, R11, RZ, PT ;  /* 0x000000ff0b00720b */ /* 0x000fc80003f3d000 */
[----:B------:R-:W-:-:S04]  /*2c70*/  PLOP3.LUT P0, PT, P0, P1, PT, 0xf8, 0x8f ;  /* 0x00000000008f781c */ /* 0x000fc80000703f70 */
[----:B------:R-:W-:-:S05]  /*2c80*/  SEL R3, RZ, 0x1, !P0 ;  /* 0x00000001ff037807 */ /* 0x000fca0004000000 */
[----:B------:R0:W-:Y:S01]  /*2c90*/  STG.E.U8 desc[UR36][R4.64], R3 ;  /* 0x0000000304007986 */ /* 0x0001e2000c101124 */
[----:B------:R-:W-:Y:S05]  /*2ca0*/  BRA `(.L_x_3512) ;  /* 0x0000000800547947 */ /* 0x000fea0003800000 */
.L_x_3521:
[----:B------:R-:W-:Y:S01]  /*2cb0*/  FMUL.FTZ R8, R2, 1 ;  /* 0x3f80000002087820 */ /* 0x000fe20000410000 */
[----:B------:R-:W-:-:S05]  /*2cc0*/  FMUL.FTZ R10, R11, 1 ;  /* 0x3f8000000b0a7820 */ /* 0x000fca0000410000 */
[----:B------:R-:W-:Y:S08]  /*2cd0*/  F2F.F64.F32 R8, R8 ;  /* 0x0000000800087310 */ /* 0x000ff00000201800 */
[----:B------:R-:W0:Y:S02]  /*2ce0*/  F2F.F64.F32 R10, R10 ;  /* 0x0000000a000a7310 */ /* 0x000e240000201800 */
[----:B0-----:R0:W-:Y:S01]  /*2cf0*/  STG.E.128 desc[UR36][R4.64], R8 ;  /* 0x0000000804007986 */ /* 0x0011e2000c101d24 */
[----:B------:R-:W-:Y:S05]  /*2d00*/  BRA `(.L_x_3512) ;  /* 0x00000008003c7947 */ /* 0x000fea0003800000 */
.L_x_3520:
        /* <DEDUP_REMOVED lines=18> */
.L_x_3525:
[----:B------:R-:W-:Y:S05]  /*2e30*/  BSYNC.RECONVERGENT B0 ;  /* 0x0000000000007941 */ /* 0x000fea0003800200 */
.L_x_3524:
[----:B------:R-:W-:-:S05]  /*2e40*/  LOP3.LUT R7, R0, 0x80, R7, 0xf8, !PT ;  /* 0x0000008000077812 */ /* 0x000fca00078ef807 */
[----:B------:R0:W-:Y:S01]  /*2e50*/  STG.E.U8 desc[UR36][R4.64], R7 ;  /* 0x0000000704007986 */ /* 0x0001e2000c101124 */
[----:B------:R-:W-:Y:S05]  /*2e60*/  BRA `(.L_x_3512) ;  /* 0x0000000400e47947 */ /* 0x000fea0003800000 */
.L_x_3523:
        /* <DEDUP_REMOVED lines=14> */
.L_x_3527:
[----:B------:R-:W-:Y:S05]  /*2f50*/  BSYNC.RECONVERGENT B0 ;  /* 0x0000000000007941 */ /* 0x000fea0003800200 */
.L_x_3526:
[----:B------:R-:W-:-:S05]  /*2f60*/  LOP3.LUT R3, R0, 0x80, R7, 0xf8, !PT ;  /* 0x0000008000037812 */ /* 0x000fca00078ef807 */
[----:B------:R0:W-:Y:S01]  /*2f70*/  STG.E.U8 desc[UR36][R4.64], R3 ;  /* 0x0000000304007986 */ /* 0x0001e2000c101124 */
[----:B------:R-:W-:Y:S05]  /*2f80*/  BRA `(.L_x_3512) ;  /* 0x00000004009c7947 */ /* 0x000fea0003800000 */
.L_x_3522:
[----:B------:R-:W-:-:S05]  /*2f90*/  F2FP.BF16.F32.PACK_AB R2, RZ, R2 ;  /* 0x00000002ff02723e */ /* 0x000fca00000010ff */
[----:B------:R0:W-:Y:S01]  /*2fa0*/  STG.E.U16 desc[UR36][R4.64], R2 ;  /* 0x0000000204007986 */ /* 0x0001e2000c101524 */
[----:B------:R-:W-:Y:S05]  /*2fb0*/  BRA `(.L_x_3512) ;  /* 0x0000000400907947 */ /* 0x000fea0003800000 */
.L_x_3519:
        /* <DEDUP_REMOVED lines=11> */
.L_x_3530:
[----:B------:R-:W-:Y:S01]  /*3070*/  LOP3.LUT R3, R2, 0x7fffffff, RZ, 0xc0, !PT ;  /* 0x7fffffff02037812 */ /* 0x000fe200078ec0ff */
[----:B------:R-:W-:Y:S01]  /*3080*/  BSSY.RECONVERGENT B0, `(.L_x_3531) ;  /* 0x0000013000007945 */ /* 0x000fe20003800200 */
[----:B------:R-:W-:Y:S02]  /*3090*/  HFMA2 R0, -RZ, RZ, 0, 7.62939453125e-06 ;  /* 0x00000080ff007431 */ /* 0x000fe400000001ff */
        /* <DEDUP_REMOVED lines=9> */
.L_x_3533:
[----:B------:R-:W-:-:S04]  /*3130*/  SHF.R.U32.HI R0, RZ, 0x14, R2 ;  /* 0x00000014ff007819 */ /* 0x000fc80000011602 */
[----:B------:R-:W-:-:S04]  /*3140*/  LOP3.LUT R3, R0, 0x1, RZ, 0xc0, !PT ;  /* 0x0000000100037812 */ /* 0x000fc800078ec0ff */
[----:B------:R-:W-:-:S04]  /*3150*/  IADD3 R0, PT, PT, R2, 0x487ffff, R3 ;  /* 0x0487ffff02007810 */ /* 0x000fc80007ffe003 */
[----:B------:R-:W-:-:S04]  /*3160*/  SHF.R.U32.HI R0, RZ, 0x14, R0 ;  /* 0x00000014ff007819 */ /* 0x000fc80000011600 */
[----:B------:R-:W-:-:S07]  /*3170*/  LOP3.LUT R3, R0, 0xff, RZ, 0xc0, !PT ;  /* 0x000000ff00037812 */ /* 0x000fce00078ec0ff */
.L_x_3534:
[----:B------:R-:W-:-:S04]  /*3180*/  SHF.R.U32.HI R2, RZ, 0x18, R2 ;  /* 0x00000018ff027819 */ /* 0x000fc80000011602 */
[----:B------:R-:W-:-:S04]  /*3190*/  LOP3.LUT R3, R3, 0x80, R2, 0xf8, !PT ;  /* 0x0000008003037812 */ /* 0x000fc800078ef802 */
[----:B------:R-:W-:-:S07]  /*31a0*/  PRMT R0, R3, 0x7610, R0 ;  /* 0x0000761003007816 */ /* 0x000fce0000000000 */
.L_x_3532:
[----:B------:R-:W-:Y:S05]  /*31b0*/  BSYNC.RECONVERGENT B0 ;  /* 0x0000000000007941 */ /* 0x000fea0003800200 */
.L_x_3531:
[----:B------:R4:W-:Y:S01]  /*31c0*/  STG.E.U8 desc[UR36][R4.64], R0 ;  /* 0x0000000004007986 */ /* 0x0009e2000c101124 */
[----:B------:R-:W-:Y:S05]  /*31d0*/  BRA `(.L_x_3512) ;  /* 0x0000000400087947 */ /* 0x000fea0003800000 */
.L_x_3529:
        /* <DEDUP_REMOVED lines=12> */
.L_x_3537:
[----:B------:R-:W-:-:S04]  /*32a0*/  SHF.R.U32.HI R0, RZ, 0x15, R2 ;  /* 0x00000015ff007819 */ /* 0x000fc80000011602 */
[----:B------:R-:W-:-:S04]  /*32b0*/  LOP3.LUT R3, R0, 0x1, RZ, 0xc0, !PT ;  /* 0x0000000100037812 */ /* 0x000fc800078ec0ff */
[----:B------:R-:W-:-:S04]  /*32c0*/  IADD3 R0, PT, PT, R2, 0x88fffff, R3 ;  /* 0x088fffff02007810 */ /* 0x000fc80007ffe003 */
[----:B------:R-:W-:-:S04]  /*32d0*/  SHF.R.U32.HI R0, RZ, 0x15, R0 ;  /* 0x00000015ff007819 */ /* 0x000fc80000011600 */
[----:B------:R-:W-:-:S07]  /*32e0*/  LOP3.LUT R3, R0, 0xff, RZ, 0xc0, !PT ;  /* 0x000000ff00037812 */ /* 0x000fce00078ec0ff */
.L_x_3538:
[----:B------:R-:W-:-:S04]  /*32f0*/  SHF.R.U32.HI R2, RZ, 0x18, R2 ;  /* 0x00000018ff027819 */ /* 0x000fc80000011602 */
[----:B------:R-:W-:-:S04]  /*3300*/  LOP3.LUT R3, R3, 0x80, R2, 0xf8, !PT ;  /* 0x0000008003037812 */ /* 0x000fc800078ef802 */
[----:B------:R-:W-:-:S07]  /*3310*/  PRMT R0, R3, 0x7610, R0 ;  /* 0x0000761003007816 */ /* 0x000fce0000000000 */
.L_x_3536:
[----:B------:R-:W-:Y:S05]  /*3320*/  BSYNC.RECONVERGENT B0 ;  /* 0x0000000000007941 */ /* 0x000fea0003800200 */
.L_x_3535:
[----:B------:R3:W-:Y:S01]  /*3330*/  STG.E.U8 desc[UR36][R4.64], R0 ;  /* 0x0000000004007986 */ /* 0x0007e2000c101124 */
[----:B------:R-:W-:Y:S05]  /*3340*/  BRA `(.L_x_3512) ;  /* 0x0000000000ac7947 */ /* 0x000fea0003800000 */
.L_x_3528:
[----:B------:R-:W-:-:S09]  /*3350*/  UISETP.NE.AND UP0, UPT, UR4, 0x1c, UPT ;  /* 0x0000001c0400788c */ /* 0x000fd2000bf05270 */
[----:B------:R-:W-:Y:S05]  /*3360*/  BRA.U !UP0, `(.L_x_3539) ;  /* 0x00000001089c7547 */ /* 0x000fea000b800000 */
[----:B------:R-:W-:-:S09]  /*3370*/  UISETP.NE.AND UP0, UPT, UR4, 0x1d, UPT ;  /* 0x0000001d0400788c */ /* 0x000fd2000bf05270 */
[----:B------:R-:W-:Y:S05]  /*3380*/  BRA.U !UP0, `(.L_x_3540) ;  /* 0x0000000108887547 */ /* 0x000fea000b800000 */
[----:B------:R-:W-:-:S09]  /*3390*/  UISETP.NE.AND UP0, UPT, UR4, 0x2c, UPT ;  /* 0x0000002c0400788c */ /* 0x000fd2000bf05270 */
[----:B------:R-:W-:Y:S05]  /*33a0*/  BRA.U !UP0, `(.L_x_3541) ;  /* 0x0000000108447547 */ /* 0x000fea000b800000 */
.L_x_3511:
        /* <DEDUP_REMOVED lines=16> */
.L_x_3542:
[----:B------:R-:W-:Y:S05]  /*34b0*/  BRA `(.L_x_3512) ;  /* 0x0000000000507947 */ /* 0x000fea0003800000 */
.L_x_3541:
        /* <DEDUP_REMOVED lines=15> */
.L_x_3540:
[----:B------:R-:W0:Y:S02]  /*35b0*/  F2I.U64.TRUNC R2, R2 ;  /* 0x0000000200027311 */ /* 0x000e24000020d800 */
[----:B0-----:R1:W-:Y:S01]  /*35c0*/  STG.E.64 desc[UR36][R4.64], R2 ;  /* 0x0000000204007986 */ /* 0x0013e2000c101b24 */
[----:B------:R-:W-:Y:S05]  /*35d0*/  BRA `(.L_x_3512) ;  /* 0x0000000000087947 */ /* 0x000fea0003800000 */
.L_x_3539:
[----:B------:R-:W0:Y:S02]  /*35e0*/  F2I.FTZ.U32.TRUNC.NTZ R3, R2 ;  /* 0x0000000200037305 */ /* 0x000e24000021f000 */
[----:B0-----:R0:W-:Y:S02]  /*35f0*/  STG.E desc[UR36][R4.64], R3 ;  /* 0x0000000304007986 */ /* 0x0011e4000c101924 */
.L_x_3512:
[----:B------:R-:W-:-:S07]  /*3600*/  VIADD R17, R17, 0x80 ;  /* 0x0000008011117836 */ /* 0x000fce0000000000 */
.L_x_3472:
[----:B------:R-:W-:Y:S05]  /*3610*/  BSYNC.RECONVERGENT B7 ;  /* 0x0000000000077941 */ /* 0x000fea0003800200 */
.L_x_3471:
        /* <DEDUP_REMOVED lines=10> */
[----:B------:R-:W-:Y:S01]  /*36c0*/  MOV R16, RZ ;  /* 0x000000ff00107202 */ /* 0x000fe20000000f00 */
[----:B------:R-:W3:Y:S01]  /*36d0*/  LDCU UR6, c[0x0][0x38c] ;  /* 0x00007180ff0677ac */ /* 0x000ee20008000800 */
[----:B------:R-:W4:Y:S01]  /*36e0*/  LDCU.64 UR8, c[0x0][0x4b8] ;  /* 0x00009700ff0877ac */ /* 0x000f220008000a00 */
[----:B------:R-:W-:Y:S02]  /*36f0*/  UISETP.NE.AND UP0, UPT, UR40, URZ, UPT ;  /* 0x000000ff2800728c */ /* 0x000fe4000bf05270 */
[----:B01----:R-:W-:-:S05]  /*3700*/  IMAD.HI.U32 R2, R17, UR4, R16 ;  /* 0x0000000411027c27 */ /* 0x003fca000f8e0010 */
[----:B--2---:R-:W-:-:S05]  /*3710*/  SHF.R.U32.HI R3, RZ, UR5, R2 ;  /* 0x00000005ff037c19 */ /* 0x004fca0008011602 */
[----:B------:R-:W-:-:S04]  /*3720*/  IMAD.MOV R0, RZ, RZ, -R3 ;  /* 0x000000ffff007224 */ /* 0x000fc800078e0a03 */
[----:B---3--:R-:W-:-:S04]  /*3730*/  IMAD R0, R0, UR6, R17 ;  /* 0x0000000600007c24 */ /* 0x008fc8000f8e0211 */
        /* <DEDUP_REMOVED lines=289> */
.L_x_3545:
[----:B------:R-:W0:Y:S01]  /*4950*/  LDCU.64 UR6, c[0x0][0x588] ;  /* 0x0000b100ff0677ac */ /* 0x000e220008000a00 */
[----:B------:R-:W-:Y:S01]  /*4960*/  BSSY.RECONVERGENT B6, `(.L_x_3546) ;  /* 0x00000f1000067945 */ /* 0x000fe20003800200 */
[----:B------:R-:W-:-:S04]  /*4970*/  UPRMT UR4, UR41, 0x9910, URZ ;  /* 0x0000991029047896 */ /* 0x000fc800080000ff */
[----:B------:R-:W-:Y:S01]  /*4980*/  UISETP.GT.AND UP0, UPT, UR4, 0x9, UPT ;  /* 0x000000090400788c */ /* 0x000fe2000bf04270 */
[----:B012---:R-:W-:-:S04]  /*4990*/  IADD3 R4, P0, PT, R0, UR6, RZ ;  /* 0x0000000600047c10 */ /* 0x007fc8000ff1e0ff */
        /* <DEDUP_REMOVED lines=11> */
[----:B------:R-:W-:Y:S01]  /*4a50*/  IMAD.MOV.U32 R3, RZ, RZ, RZ ;  /* 0x000000ffff037224 */ /* 0x000fe200078e00ff */
[----:B--2---:R-:W0:Y:S01]  /*4a60*/  I2F.S16 R2, R2 ;  /* 0x0000000200027306 */ /* 0x004e220000101400 */
[----:B------:R-:W-:Y:S05]  /*4a70*/  BRA `(.L_x_3552) ;  /* 0x0000000c007c7947 */ /* 0x000fea0003800000 */
.L_x_3550:
[----:B------:R-:W2:Y:S01]  /*4a80*/  LDG.E.U8 R2, desc[UR36][R4.64] ;  /* 0x0000002404027981 */ /* 0x000ea2000c1e1100 */
[----:B------:R-:W-:Y:S02]  /*4a90*/  MOV R3, RZ ;  /* 0x000000ff00037202 */ /* 0x000fe40000000f00 */
[----:B--2---:R-:W-:Y:S01]  /*4aa0*/  I2FP.F32.U32 R2, R2 ;  /* 0x0000000200027245 */ /* 0x004fe20000201000 */
[----:B------:R-:W-:Y:S06]  /*4ab0*/  BRA `(.L_x_3552) ;  /* 0x0000000c006c7947 */ /* 0x000fec0003800000 */
.L_x_3549:
        /* <DEDUP_REMOVED lines=10> */
.L_x_3554:
[----:B------:R-:W2:Y:S01]  /*4b60*/  LDG.E R2, desc[UR36][R4.64] ;  /* 0x0000002404027981 */ /* 0x000ea2000c1e1900 */
[----:B------:R-:W-:Y:S01]  /*4b70*/  HFMA2 R3, -RZ, RZ, 0, 0 ;  /* 0x00000000ff037431 */ /* 0x000fe200000001ff */
[----:B--2---:R-:W-:Y:S01]  /*4b80*/  I2FP.F32.S32 R2, R2 ;  /* 0x0000000200027245 */ /* 0x004fe20000201400 */
[----:B------:R-:W-:Y:S06]  /*4b90*/  BRA `(.L_x_3552) ;  /* 0x0000000c00347947 */ /* 0x000fec0003800000 */
.L_x_3553:
[----:B------:R-:W2:Y:S01]  /*4ba0*/  LDG.E.U16 R2, desc[UR36][R4.64] ;  /* 0x0000002404027981 */ /* 0x000ea2000c1e1500 */
[----:B------:R-:W-:Y:S01]  /*4bb0*/  IMAD.MOV.U32 R3, RZ, RZ, RZ ;  /* 0x000000ffff037224 */ /* 0x000fe200078e00ff */
[----:B--2---:R-:W0:Y:S01]  /*4bc0*/  I2F.S16 R2, R2 ;  /* 0x0000000200027306 */ /* 0x004e220000101400 */
[----:B------:R-:W-:Y:S05]  /*4bd0*/  BRA `(.L_x_3552) ;  /* 0x0000000c00247947 */ /* 0x000fea0003800000 */
.L_x_3548:
[----:B------:R-:W-:-:S09]  /*4be0*/  UISETP.GT.AND UP0, UPT, UR4, 0x6, UPT ;  /* 0x000000060400788c */ /* 0x000fd2000bf04270 */
[----:B------:R-:W-:Y:S05]  /*4bf0*/  BRA.U UP0, `(.L_x_3555) ;  /* 0x00000001002c7547 */ /* 0x000fea000b800000 */
[----:B------:R-:W-:-:S09]  /*4c00*/  UISETP.NE.AND UP0, UPT, UR4, 0x5, UPT ;  /* 0x000000050400788c */ /* 0x000fd2000bf05270 */
[----:B------:R-:W-:Y:S05]  /*4c10*/  BRA.U !UP0, `(.L_x_3556) ;  /* 0x0000000108147547 */ /* 0x000fea000b800000 */
[----:B------:R-:W-:-:S09]  /*4c20*/  UISETP.NE.AND UP0, UPT, UR4, 0x6, UPT ;  /* 0x000000060400788c */ /* 0x000fd2000bf05270 */
[----:B------:R-:W-:Y:S05]  /*4c30*/  BRA.U UP0, `(.L_x_3551) ;  /* 0x0000000900a87547 */ /* 0x000fea000b800000 */
[----:B------:R2:W5:Y:S01]  /*4c40*/  LDG.E R2, desc[UR36][R4.64] ;  /* 0x0000002404027981 */ /* 0x000562000c1e1900 */
[----:B------:R-:W-:Y:S01]  /*4c50*/  MOV R3, RZ ;  /* 0x000000ff00037202 */ /* 0x000fe20000000f00 */
[----:B------:R-:W-:Y:S06]  /*4c60*/  BRA `(.L_x_3552) ;  /* 0x0000000c00007947 */ /* 0x000fec0003800000 */
.L_x_3556:
[----:B------:R-:W2:Y:S01]  /*4c70*/  LDG.E.U16 R2, desc[UR36][R4.64] ;  /* 0x0000002404027981 */ /* 0x000ea2000c1e1500 */
[----:B------:R-:W-:Y:S02]  /*4c80*/  IMAD.MOV.U32 R3, RZ, RZ, RZ ;  /* 0x000000ffff037224 */ /* 0x000fe400078e00ff */
[----:B--2---:R-:W-:Y:S01]  /*4c90*/  HADD2.F32 R2, -RZ, R2.H0_H0 ;  /* 0x20000002ff027230 */ /* 0x004fe20000004100 */
[----:B------:R-:W-:Y:S06]  /*4ca0*/  BRA `(.L_x_3552) ;  /* 0x0000000800f07947 */ /* 0x000fec0003800000 */
.L_x_3555:
        /* <DEDUP_REMOVED lines=8> */
.L_x_3558:
[----:B------:R-:W2:Y:S02]  /*4d30*/  LDG.E R3, desc[UR36][R4.64] ;  /* 0x0000002404037981 */ /* 0x000ea4000c1e1900 */
[--C-:B--2---:R-:W-:Y:S02]  /*4d40*/  HADD2.F32 R2, -RZ, R3.reuse.H0_H0 ;  /* 0x20000003ff027230 */ /* 0x104fe40000004100 */
[----:B------:R-:W-:Y:S01]  /*4d50*/  HADD2.F32 R3, -RZ, R3.H1_H1 ;  /* 0x30000003ff037230 */ /* 0x000fe20000004100 */
[----:B------:R-:W-:Y:S06]  /*4d60*/  BRA `(.L_x_3552) ;  /* 0x0000000800c07947 */ /* 0x000fec0003800000 */
.L_x_3557:
[----:B------:R-:W2:Y:S01]  /*4d70*/  LDG.E.64 R4, desc[UR36][R4.64] ;  /* 0x0000002404047981 */ /* 0x000ea2000c1e1b00 */
[----:B------:R-:W-:Y:S01]  /*4d80*/  UMOV UR4, 0xf0000000 ;  /* 0xf000000000047882 */ /* 0x000fe20000000000 */
[----:B------:R-:W-:Y:S01]  /*4d90*/  UMOV UR5, 0x380fffff ;  /* 0x380fffff00057882 */ /* 0x000fe20000000000 */
[----:B------:R-:W-:Y:S01]  /*4da0*/  MOV R3, RZ ;  /* 0x000000ff00037202 */ /* 0x000fe20000000f00 */
[----:B--2---:R-:W0:Y:S01]  /*4db0*/  F2F.F32.F64 R2, R4 ;  /* 0x0000000400027310 */ /* 0x004e220000301000 */
[----:B------:R-:W-:-:S14]  /*4dc0*/  DSETP.GEU.AND P0, PT, |R4|, UR4, PT ;  /* 0x0000000404007e2a */ /* 0x000fdc000bf0e200 */
[----:B0-----:R-:W-:Y:S01]  /*4dd0*/  @!P0 FMUL R2, R2, 1.175494350822287508e-38 ;  /* 0x0080000002028820 */ /* 0x001fe20000400000 */
[----:B------:R-:W-:Y:S06]  /*4de0*/  BRA `(.L_x_3552) ;  /* 0x0000000800a07947 */ /* 0x000fec0003800000 */
.L_x_3547:
        /* <DEDUP_REMOVED lines=13> */
.L_x_3561:
        /* <DEDUP_REMOVED lines=10> */
.L_x_3560:
        /* <DEDUP_REMOVED lines=26> */
.L_x_3563:
[----:B------:R-:W2:Y:S02]  /*5100*/  LDG.E.U8 R3, desc[UR36][R4.64] ;  /* 0x0000002404037981 */ /* 0x000ea4000c1e1100 */
[C---:B--2---:R-:W-:Y:S01]  /*5110*/  SHF.L.U32 R0, R3.reuse, 0x19, RZ ;  /* 0x0000001903007819 */ /* 0x044fe200000006ff */
[----:B------:R-:W-:-:S03]  /*5120*/  IMAD.SHL.U32 R3, R3, 0x100, RZ ;  /* 0x0000010003037824 */ /* 0x000fc600078e00ff */
[----:B------:R-:W-:Y:S02]  /*5130*/  ISETP.GE.U32.AND P0, PT, R0, 0x8000000, PT ;  /* 0x080000000000780c */ /* 0x000fe40003f06070 */
[----:B------:R-:W-:-:S11]  /*5140*/  PRMT R7, R3, 0x9910, RZ ;  /* 0x0000991003077816 */ /* 0x000fd600000000ff */
[----:B------:R-:W-:Y:S02]  /*5150*/  @!P0 LOP3.LUT R2, R3, 0x7f00, RZ, 0xc0, !PT ;  /* 0x00007f0003028812 */ /* 0x000fe400078ec0ff */
[----:B------:R-:W-:Y:S02]  /*5160*/  @P0 LEA.HI R0, R0, 0x70000000, RZ, 0x1c ;  /* 0x7000000000000811 */ /* 0x000fe400078fe0ff */
[----:B------:R-:W-:Y:S02]  /*5170*/  @!P0 LOP3.LUT R2, R2, 0x3f000000, RZ, 0xfc, !PT ;  /* 0x3f00000002028812 */ /* 0x000fe400078efcff */
[----:B------:R-:W-:Y:S01]  /*5180*/  MOV R3, RZ ;  /* 0x000000ff00037202 */ /* 0x000fe20000000f00 */
[----:B------:R-:W-:Y:S02]  /*5190*/  @P0 FMUL.FTZ R0, R0, 1.9259299443872358531e-34 ;  /* 0x0780000000000820 */ /* 0x000fe40000410000 */
[----:B------:R-:W-:-:S05]  /*51a0*/  @!P0 FADD.FTZ R0, R2, -0.5 ;  /* 0xbf00000002008421 */ /* 0x000fca0000010000 */
[----:B------:R-:W-:Y:S01]  /*51b0*/  LOP3.LUT R2, R0, 0x80000000, R7, 0xf8, !PT ;  /* 0x8000000000027812 */ /* 0x000fe200078ef807 */
[----:B------:R-:W-:Y:S06]  /*51c0*/  BRA `(.L_x_3552) ;  /* 0x0000000400a87947 */ /* 0x000fec0003800000 */
.L_x_3562:
[----:B------:R-:W2:Y:S01]  /*51d0*/  LDG.E.U16 R2, desc[UR36][R4.64] ;  /* 0x0000002404027981 */ /* 0x000ea2000c1e1500 */
[----:B------:R-:W-:Y:S01]  /*51e0*/  IMAD.MOV.U32 R3, RZ, RZ, RZ ;  /* 0x000000ffff037224 */ /* 0x000fe200078e00ff */
[----:B--2---:R-:W-:Y:S01]  /*51f0*/  SHF.L.U32 R2, R2, 0x10, RZ ;  /* 0x0000001002027819 */ /* 0x004fe200000006ff */
[----:B------:R-:W-:Y:S06]  /*5200*/  BRA `(.L_x_3552) ;  /* 0x0000000400987947 */ /* 0x000fec0003800000 */
.L_x_3559:
        /* <DEDUP_REMOVED lines=12> */
.L_x_3566:
        /* <DEDUP_REMOVED lines=20> */
.L_x_3568:
[----:B------:R-:W-:Y:S05]  /*5410*/  BSYNC.RECONVERGENT B0 ;  /* 0x0000000000007941 */ /* 0x000fea0003800200 */
.L_x_3567:
[----:B------:R-:W-:Y:S01]  /*5420*/  IMAD.SHL.U32 R0, R0, 0x100000, RZ ;  /* 0x0010000000007824 */ /* 0x000fe200078e00ff */
[----:B------:R-:W-:-:S04]  /*5430*/  LEA R2, R2, 0x3b800000, 0x17 ;  /* 0x3b80000002027811 */ /* 0x000fc800078eb8ff */
[----:B------:R-:W-:Y:S01]  /*5440*/  LOP3.LUT R2, R2, R0, R9, 0xfe, !PT ;  /* 0x0000000002027212 */ /* 0x000fe200078efe09 */
[----:B------:R-:W-:Y:S06]  /*5450*/  BRA `(.L_x_3552) ;  /* 0x0000000400047947 */ /* 0x000fec0003800000 */
.L_x_3565:
        /* <DEDUP_REMOVED lines=20> */
.L_x_3570:
[----:B------:R-:W-:Y:S05]  /*55a0*/  BSYNC.RECONVERGENT B0 ;  /* 0x0000000000007941 */ /* 0x000fea0003800200 */
.L_x_3569:
[----:B------:R-:W-:Y:S01]  /*55b0*/  IMAD.SHL.U32 R0, R0, 0x200000, RZ ;  /* 0x0020000000007824 */ /* 0x000fe200078e00ff */
[----:B------:R-:W-:-:S04]  /*55c0*/  LEA R2, R2, 0x37800000, 0x17 ;  /* 0x3780000002027811 */ /* 0x000fc800078eb8ff */
[----:B------:R-:W-:Y:S01]  /*55d0*/  LOP3.LUT R2, R2, R0, R9, 0xfe, !PT ;  /* 0x0000000002027212 */ /* 0x000fe200078efe09 */
[----:B------:R-:W-:Y:S06]  /*55e0*/  BRA `(.L_x_3552) ;  /* 0x0000000000a07947 */ /* 0x000fec0003800000 */
.L_x_3564:
        /* <DEDUP_REMOVED lines=12> */
[----:B------:R-:W-:Y:S01]  /*56b0*/  @!P0 MOV R2, 0x7f800001 ;  /* 0x7f80000100028802 */ /* 0x000fe20000000f00 */
[----:B------:R-:W-:Y:S01]  /*56c0*/  @P0 IMAD.SHL.U32 R2, R4, 0x800000, RZ ;  /* 0x0080000004020824 */ /* 0x000fe200078e00ff */
[----:B------:R-:W-:Y:S06]  /*56d0*/  BRA `(.L_x_3552) ;  /* 0x0000000000647947 */ /* 0x000fec0003800000 */
.L_x_3551:
        /* <DEDUP_REMOVED lines=16> */
.L_x_3573:
[----:B------:R-:W-:Y:S01]  /*57e0*/  CS2R R2, SRZ ;  /* 0x0000000000027805 */ /* 0x000fe2000001ff00 */
[----:B------:R-:W-:Y:S06]  /*57f0*/  BRA `(.L_x_3552) ;  /* 0x00000000001c7947 */ /* 0x000fec0003800000 */
.L_x_3572:
[----:B------:R-:W2:Y:S01]  /*5800*/  LDG.E.64 R4, desc[UR36][R4.64] ;  /* 0x0000002404047981 */ /* 0x000ea2000c1e1b00 */
[----:B------:R-:W-:Y:S01]  /*5810*/  IMAD.MOV.U32 R3, RZ, RZ, RZ ;  /* 0x000000ffff037224 */ /* 0x000fe200078e00ff */
[----:B--2---:R0:W1:Y:S01]  /*5820*/  I2F.U64 R2, R4 ;  /* 0x0000000400027312 */ /* 0x0040620000301000 */
[----:B------:R-:W-:Y:S05]  /*5830*/  BRA `(.L_x_3552) ;  /* 0x00000000000c7947 */ /* 0x000fea0003800000 */
.L_x_3571:
[----:B------:R-:W2:Y:S01]  /*5840*/  LDG.E R2, desc[UR36][R4.64] ;  /* 0x0000002404027981 */ /* 0x000ea2000c1e1900 */
[----:B------:R-:W-:Y:S01]  /*5850*/  HFMA2 R3, -RZ, RZ, 0, 0 ;  /* 0x00000000ff037431 */ /* 0x000fe200000001ff */
[----:B--2---:R-:W-:-:S07]  /*5860*/  I2FP.F32.U32 R2, R2 ;  /* 0x0000000200027245 */ /* 0x004fce0000201000 */
.L_x_3552:
[----:B------:R-:W-:Y:S05]  /*5870*/  BSYNC.RECONVERGENT B6 ;  /* 0x0000000000067941 */ /* 0x000fea0003800200 */
.L_x_3546:
[----:B01---5:R-:W-:Y:S01]  /*5880*/  LOP3.LUT R0, R2, 0x7fffffff, RZ, 0xc0, !PT ;  /* 0x7fffffff02007812 */ /* 0x023fe200078ec0ff */
[----:B------:R-:W-:Y:S03]  /*5890*/  BSSY.RECONVERGENT B0, `(.L_x_3574) ;  /* 0x000004b000007945 */ /* 0x000fe60003800200 */
[----:B------:R-:W-:-:S13]  /*58a0*/  ISETP.GT.U32.AND P0, PT, R0, 0x7f7fffff, PT ;  /* 0x7f7fffff0000780c */ /* 0x000fda0003f04070 */
[----:B------:R-:W-:Y:S05]  /*58b0*/  @P0 BRA `(.L_x_3575) ;  /* 0x0000000000f00947 */ /* 0x000fea0003800000 */
[----:B------:R-:W-:-:S13]  /*58c0*/  FSETP.NE.FTZ.AND P0, PT, |R3|, +INF , PT ;  /* 0x7f8000000300780b */ /* 0x000fda0003f15200 */
[----:B------:R-:W-:Y:S05]  /*58d0*/  @!P0 BRA `(.L_x_3576) ;  /* 0x0000000000dc8947 */ /* 0x000fea0003800000 */
[----:B------:R-:W-:-:S13]  /*58e0*/  ISETP.GT.U32.AND P0, PT, R0, 0x412fffff, PT ;  /* 0x412fffff0000780c */ /* 0x000fda0003f04070 */
[----:B------:R-:W-:Y:S05]  /*58f0*/  @P0 BRA `(.L_x_3577) ;  /* 0x0000000000a40947 */ /* 0x000fea0003800000 */
[C---:B------:R-:W-:Y:S01]  /*5900*/  FMUL.FTZ R0, |R2|.reuse, 1.4426950216293334961 ;  /* 0x3fb8aa3b02007820 */ /* 0x040fe20000410200 */
[----:B--234-:R-:W-:Y:S02]  /*5910*/  IMAD.MOV.U32 R5, RZ, RZ, 0x42fc0000 ;  /* 0x42fc0000ff057424 */ /* 0x01cfe400078e00ff */
        /* <DEDUP_REMOVED lines=39> */
.L_x_3577:
        /* <DEDUP_REMOVED lines=12> */
.L_x_3576:
[----:B------:R-:W-:-:S04]  /*5c50*/  FADD.FTZ R2, R3, -R3 ;  /* 0x8000000303027221 */ /* 0x000fc80000010000 */
[----:B------:R-:W-:Y:S01]  /*5c60*/  IMAD.MOV.U32 R7, RZ, RZ, R2 ;  /* 0x000000ffff077224 */ /* 0x000fe200078e0002 */
[----:B------:R-:W-:Y:S06]  /*5c70*/  BRA `(.L_x_3578) ;  /* 0x0000000000307947 */ /* 0x000fec0003800000 */
.L_x_3575:
        /* <DEDUP_REMOVED lines=8> */
[----:B--234-:R-:W-:Y:S08]  /*5d00*/  @P0 MUFU.SIN R4, R0 ;  /* 0x0000000000040308 */ /* 0x01cff00000000400 */
[----:B------:R-:W0:Y:S02]  /*5d10*/  @P0 MUFU.COS R5, R0 ;  /* 0x0000000000050308 */ /* 0x000e240000000000 */
[----:B0-----:R-:W-:-:S05]  /*5d20*/  @P0 FMUL.FTZ R3, R4, R5 ;  /* 0x0000000504030220 */ /* 0x001fca0000410000 */
[----:B------:R-:W-:-:S07]  /*5d30*/  LOP3.LUT R7, RZ, 0x80000000, R3, 0xb8, !PT ;  /* 0x80000000ff077812 */ /* 0x000fce00078eb803 */
.L_x_3578:
[----:B------:R-:W-:Y:S05]  /*5d40*/  BSYNC.RECONVERGENT B0 ;  /* 0x0000000000007941 */ /* 0x000fea0003800200 */
.L_x_3574:
        /* <DEDUP_REMOVED lines=17> */
.L_x_3582:
[----:B------:R-:W0:Y:S02]  /*5e60*/  F2I.S64.TRUNC R2, R2 ;  /* 0x0000000200027311 */ /* 0x000e24000020d900 */
[----:B0-----:R-:W-:-:S05]  /*5e70*/  MOV R7, R2 ;  /* 0x0000000200077202 */ /* 0x001fca0000000f00 */
[----:B------:R0:W-:Y:S01]  /*5e80*/  STG.E.U8 desc[UR36][R4.64], R7 ;  /* 0x0000000704007986 */ /* 0x0001e2000c101124 */
[----:B------:R-:W-:Y:S05]  /*5e90*/  BRA `(.L_x_3584) ;  /* 0x0000000c00307947 */ /* 0x000fea0003800000 */
.L_x_3581:
        /* <DEDUP_REMOVED lines=9> */
.L_x_3586:
[----:B------:R-:W0:Y:S02]  /*5f30*/  F2I.FTZ.TRUNC.NTZ R3, R2 ;  /* 0x0000000200037305 */ /* 0x000e24000021f100 */
[----:B0-----:R0:W-:Y:S01]  /*5f40*/  STG.E desc[UR36][R4.64], R3 ;  /* 0x0000000304007986 */ /* 0x0011e2000c101924 */
[----:B------:R-:W-:Y:S05]  /*5f50*/  BRA `(.L_x_3584) ;  /* 0x0000000c00007947 */ /* 0x000fea0003800000 */
.L_x_3585:
[----:B------:R-:W0:Y:S02]  /*5f60*/  F2I.FTZ.TRUNC.NTZ R3, R2 ;  /* 0x0000000200037305 */ /* 0x000e24000021f100 */
[----:B0-----:R0:W-:Y:S01]  /*5f70*/  STG.E.U16 desc[UR36][R4.64], R3 ;  /* 0x0000000304007986 */ /* 0x0011e2000c101524 */
[----:B------:R-:W-:Y:S05]  /*5f80*/  BRA `(.L_x_3584) ;  /* 0x0000000800f47947 */ /* 0x000fea0003800000 */
.L_x_3580:
        /* <DEDUP_REMOVED lines=8> */
.L_x_3588:
[----:B------:R-:W-:-:S05]  /*6010*/  F2FP.F16.F32.PACK_AB R2, RZ, R2 ;  /* 0x00000002ff02723e */ /* 0x000fca00000000ff */
[----:B------:R0:W-:Y:S01]  /*6020*/  STG.E.U16 desc[UR36][R4.64], R2 ;  /* 0x0000000204007986 */ /* 0x0001e2000c101524 */
[----:B------:R-:W-:Y:S05]  /*6030*/  BRA `(.L_x_3584) ;  /* 0x0000000800c87947 */ /* 0x000fea0003800000 */
.L_x_3587:
[----:B------:R-:W-:-:S09]  /*6040*/  UISETP.NE.AND UP0, UPT, UR4, 0x7, UPT ;  /* 0x000000070400788c */ /* 0x000fd2000bf05270 */
[----:B------:R-:W-:Y:S05]  /*6050*/  BRA.U !UP0, `(.L_x_3589) ;  /* 0x0000000108287547 */ /* 0x000fea000b800000 */
[----:B------:R-:W-:-:S09]  /*6060*/  UISETP.NE.AND UP0, UPT, UR4, 0x8, UPT ;  /* 0x000000080400788c */ /* 0x000fd2000bf05270 */
[----:B------:R-:W-:Y:S05]  /*6070*/  BRA.U !UP0, `(.L_x_3590) ;  /* 0x0000000108147547 */ /* 0x000fea000b800000 */
[----:B------:R-:W-:-:S09]  /*6080*/  UISETP.NE.AND UP0, UPT, UR4, 0x9, UPT ;  /* 0x000000090400788c */ /* 0x000fd2000bf05270 */
[----:B------:R-:W-:Y:S05]  /*6090*/  BRA.U UP0, `(.L_x_3583) ;  /* 0x0000000500d87547 */ /* 0x000fea000b800000 */
[----:B------:R-:W-:-:S05]  /*60a0*/  IMAD.MOV.U32 R6, RZ, RZ, R2 ;  /* 0x000000ffff067224 */ /* 0x000fca00078e0002 */
[----:B------:R0:W-:Y:S01]  /*60b0*/  STG.E.64 desc[UR36][R4.64], R6 ;  /* 0x0000000604007986 */ /* 0x0001e2000c101b24 */
[----:B------:R-:W-:Y:S05]  /*60c0*/  BRA `(.L_x_3584) ;  /* 0x0000000800a47947 */ /* 0x000fea0003800000 */
.L_x_3590:
[----:B------:R-:W-:-:S05]  /*60d0*/  F2FP.F16.F32.PACK_AB R3, R7, R2 ;  /* 0x000000020703723e */ /* 0x000fca00000000ff */
[----:B------:R0:W-:Y:S01]  /*60e0*/  STG.E desc[UR36][R4.64], R3 ;  /* 0x0000000304007986 */ /* 0x0001e2000c101924 */
[----:B------:R-:W-:Y:S05]  /*60f0*/  BRA `(.L_x_3584) ;  /* 0x0000000800987947 */ /* 0x000fea0003800000 */
.L_x_3589:
[----:B------:R-:W-:-:S06]  /*6100*/  FMUL.FTZ R2, R2, 1 ;  /* 0x3f80000002027820 */ /* 0x000fcc0000410000 */
[----:B------:R-:W0:Y:S02]  /*6110*/  F2F.F64.F32 R2, R2 ;  /* 0x0000000200027310 */ /* 0x000e240000201800 */
[----:B0-----:R0:W-:Y:S01]  /*6120*/  STG.E.64 desc[UR36][R4.64], R2 ;  /* 0x0000000204007986 */ /* 0x0011e2000c101b24 */
[----:B------:R-:W-:Y:S05]  /*6130*/  BRA `(.L_x_3584) ;  /* 0x0000000800887947 */ /* 0x000fea0003800000 */
.L_x_3579:
        /* <DEDUP_REMOVED lines=13> */
.L_x_3594:
        /* <DEDUP_REMOVED lines=16> */
.L_x_3597:
[----:B------:R-:W-:-:S04]  /*6310*/  SHF.R.U32.HI R2, RZ, 0x18, R2 ;  /* 0x00000018ff027819 */ /* 0x000fc80000011602 */
[----:B------:R-:W-:-:S04]  /*6320*/  LOP3.LUT R2, R3, 0x80, R2, 0xf8, !PT ;  /* 0x0000008003027812 */ /* 0x000fc800078ef802 */
[----:B------:R-:W-:-:S07]  /*6330*/  PRMT R0, R2, 0x7610, R0 ;  /* 0x0000761002007816 */ /* 0x000fce0000000000 */
.L_x_3596:
[----:B------:R-:W-:Y:S05]  /*6340*/  BSYNC.RECONVERGENT B0 ;  /* 0x0000000000007941 */ /* 0x000fea0003800200 */
.L_x_3595:
[----:B------:R0:W-:Y:S01]  /*6350*/  STG.E.U8 desc[UR36][R4.64], R0 ;  /* 0x0000000004007986 */ /* 0x0001e2000c101124 */
[----:B------:R-:W-:Y:S05]  /*6360*/  BRA `(.L_x_3584) ;  /* 0x0000000400fc7947 */ /* 0x000fea0003800000 */
.L_x_3593:
        /* <DEDUP_REMOVED lines=16> */
.L_x_3600:
[----:B------:R-:W-:-:S04]  /*6470*/  SHF.R.U32.HI R2, RZ, 0x18, R2 ;  /* 0x00000018ff027819 */ /* 0x000fc80000011602 */
[----:B------:R-:W-:-:S04]  /*6480*/  LOP3.LUT R3, R3, 0x80, R2, 0xf8, !PT ;  /* 0x0000008003037812 */ /* 0x000fc800078ef802 */
[----:B------:R-:W-:-:S07]  /*6490*/  PRMT R0, R3, 0x7610, R0 ;  /* 0x0000761003007816 */ /* 0x000fce0000000000 */
.L_x_3599:
[----:B------:R-:W-:Y:S05]  /*64a0*/  BSYNC.RECONVERGENT B0 ;  /* 0x0000000000007941 */ /* 0x000fea0003800200 */
.L_x_3598:
[----:B------:R0:W-:Y:S01]  /*64b0*/  STG.E.U8 desc[UR36][R4.64], R0 ;  /* 0x0000000004007986 */ /* 0x0001e2000c101124 */
[----:B------:R-:W-:Y:S05]  /*64c0*/  BRA `(.L_x_3584) ;  /* 0x0000000400a47947 */ /* 0x000fea0003800000 */
.L_x_3592:
        /* <DEDUP_REMOVED lines=21> */
.L_x_3602:
[----:B------:R-:W0:Y:S02]  /*6620*/  F2I.U64.TRUNC R2, R2 ;  /* 0x0000000200027311 */ /* 0x000e24000020d800 */
[----:B0-----:R0:W-:Y:S01]  /*6630*/  STG.E.64 desc[UR36][R4.64], R2 ;  /* 0x0000000204007986 */ /* 0x0011e2000c101b24 */
[----:B------:R-:W-:Y:S05]  /*6640*/  BRA `(.L_x_3584) ;  /* 0x0000000400447947 */ /* 0x000fea0003800000 */
.L_x_3601:
[----:B------:R-:W0:Y:S02]  /*6650*/  F2I.FTZ.U32.TRUNC.NTZ R3, R2 ;  /* 0x0000000200037305 */ /* 0x000e24000021f000 */
[----:B0-----:R0:W-:Y:S01]  /*6660*/  STG.E desc[UR36][R4.64], R3 ;  /* 0x0000000304007986 */ /* 0x0011e2000c101924 */
[----:B------:R-:W-:Y:S05]  /*6670*/  BRA `(.L_x_3584) ;  /* 0x0000000400387947 */ /* 0x000fea0003800000 */
.L_x_3591:
        /* <DEDUP_REMOVED lines=12> */
.L_x_3604:
[----:B------:R-:W-:Y:S01]  /*6740*/  FMUL.FTZ R8, R2, 1 ;  /* 0x3f80000002087820 */ /* 0x000fe20000410000 */
[----:B------:R-:W-:-:S05]  /*6750*/  FMUL.FTZ R10, R7, 1 ;  /* 0x3f800000070a7820 */ /* 0x000fca0000410000 */
[----:B------:R-:W-:Y:S08]  /*6760*/  F2F.F64.F32 R8, R8 ;  /* 0x0000000800087310 */ /* 0x000ff00000201800 */
[----:B------:R-:W0:Y:S02]  /*6770*/  F2F.F64.F32 R10, R10 ;  /* 0x0000000a000a7310 */ /* 0x000e240000201800 */
[----:B0-----:R3:W-:Y:S01]  /*6780*/  STG.E.128 desc[UR36][R4.64], R8 ;  /* 0x0000000804007986 */ /* 0x0017e2000c101d24 */
[----:B------:R-:W-:Y:S05]  /*6790*/  BRA `(.L_x_3584) ;  /* 0x0000000000f07947 */ /* 0x000fea0003800000 */
.L_x_3603:
[----:B------:R-:W-:-:S09]  /*67a0*/  UISETP.NE.AND UP0, UPT, UR4, 0xf, UPT ;  /* 0x0000000f0400788c */ /* 0x000fd2000bf05270 */
[----:B------:R-:W-:Y:S05]  /*67b0*/  BRA.U !UP0, `(.L_x_3605) ;  /* 0x0000000108e07547 */ /* 0x000fea000b800000 */
[----:B------:R-:W-:-:S09]  /*67c0*/  UISETP.NE.AND UP0, UPT, UR4, 0x17, UPT ;  /* 0x000000170400788c */ /* 0x000fd2000bf05270 */
[----:B------:R-:W-:Y:S05]  /*67d0*/  BRA.U !UP0, `(.L_x_3606) ;  /* 0x00000001088c7547 */ /* 0x000fea000b800000 */
[----:B------:R-:W-:-:S09]  /*67e0*/  UISETP.NE.AND UP0, UPT, UR4, 0x18, UPT ;  /* 0x000000180400788c */ /* 0x000fd2000bf05270 */
[----:B------:R-:W-:Y:S05]  /*67f0*/  BRA.U !UP0, `(.L_x_3607) ;  /* 0x0000000108447547 */ /* 0x000fea000b800000 */
.L_x_3583:
        /* <DEDUP_REMOVED lines=16> */
.L_x_3608:
[----:B------:R-:W-:Y:S05]  /*6900*/  BRA `(.L_x_3584) ;  /* 0x0000000000947947 */ /* 0x000fea0003800000 */
.L_x_3607:
        /* <DEDUP_REMOVED lines=12> */
.L_x_3610:
[----:B------:R-:W-:Y:S05]  /*69d0*/  BSYNC.RECONVERGENT B0 ;  /* 0x0000000000007941 */ /* 0x000fea0003800200 */
.L_x_3609:
[----:B------:R-:W-:-:S05]  /*69e0*/  LOP3.LUT R3, R0, 0x80, R7, 0xf8, !PT ;  /* 0x0000008000037812 */ /* 0x000fca00078ef807 */
[----:B------:R2:W-:Y:S01]  /*69f0*/  STG.E.U8 desc[UR36][R4.64], R3 ;  /* 0x0000000304007986 */ /* 0x0005e2000c101124 */
[----:B------:R-:W-:Y:S05]  /*6a00*/  BRA `(.L_x_3584) ;  /* 0x0000000000547947 */ /* 0x000fea0003800000 */
.L_x_3606:
        /* <DEDUP_REMOVED lines=11> */
.L_x_3612:
[----:B------:R-:W-:Y:S01]  /*6ac0*/  HFMA2 R0, -RZ, RZ, 0, 7.569789886474609375e-06 ;  /* 0x0000007fff007431 */ /* 0x000fe200000001ff */
[----:B------:R-:W-:-:S04]  /*6ad0*/  ISETP.GT.U32.AND P0, PT, R6, 0x7f800000, PT ;  /* 0x7f8000000600780c */ /* 0x000fc80003f04070 */
[----:B------:R-:W-:-:S09]  /*6ae0*/  SEL R0, R0, 0x7c, P0 ;  /* 0x0000007c00007807 */ /* 0x000fd20000000000 */
.L_x_3613:
[----:B------:R-:W-:Y:S05]  /*6af0*/  BSYNC.RECONVERGENT B0 ;  /* 0x0000000000007941 */ /* 0x000fea0003800200 */
.L_x_3611:
[----:B------:R-:W-:-:S04]  /*6b00*/  SHF.R.U32.HI R3, RZ, 0x18, R2 ;  /* 0x00000018ff037819 */ /* 0x000fc80000011602 */
[----:B------:R-:W-:-:S05]  /*6b10*/  LOP3.LUT R3, R0, 0x80, R3, 0xf8, !PT ;  /* 0x0000008000037812 */ /* 0x000fca00078ef803 */
[----:B------:R1:W-:Y:S01]  /*6b20*/  STG.E.U8 desc[UR36][R4.64], R3 ;  /* 0x0000000304007986 */ /* 0x0003e2000c101124 */
[----:B------:R-:W-:Y:S05]  /*6b30*/  BRA `(.L_x_3584) ;  /* 0x0000000000087947 */ /* 0x000fea0003800000 */
.L_x_3605:
[----:B------:R-:W-:-:S05]  /*6b40*/  F2FP.BF16.F32.PACK_AB R2, RZ, R2 ;  /* 0x00000002ff02723e */ /* 0x000fca00000010ff */
[----:B------:R0:W-:Y:S02]  /*6b50*/  STG.E.U16 desc[UR36][R4.64], R2 ;  /* 0x0000000204007986 */ /* 0x0001e4000c101524 */
.L_x_3584:
[----:B------:R-:W-:-:S07]  /*6b60*/  VIADD R17, R17, 0x80 ;  /* 0x0000008011117836 */ /* 0x000fce0000000000 */
.L_x_3544:
[----:B------:R-:W-:Y:S05]  /*6b70*/  BSYNC.RECONVERGENT B7 ;  /* 0x0000000000077941 */ /* 0x000fea0003800200 */
.L_x_3543:
[----:B------:R-:W5:Y:S01]  /*6b80*/  LDCU UR4, c[0x0][0x380] ;  /* 0x00007000ff0477ac */ /* 0x000f620008000800 */
[----:B------:R-:W-:Y:S01]  /*6b90*/  BSSY.RECONVERGENT B7, `(.L_x_3614) ;  /* 0x0000354000077945 */ /* 0x000fe20003800200 */
[----:B-----5:R-:W-:-:S13]  /*6ba0*/  ISETP.GE.AND P0, PT, R17, UR4, PT ;  /* 0x0000000411007c0c */ /* 0x020fda000bf06270 */
[----:B------:R-:W-:Y:S05]  /*6bb0*/  @P0 BRA `(.L_x_3615) ;  /* 0x0000003400440947 */ /* 0x000fea0003800000 */
[----:B------:R-:W5:Y:S01]  /*6bc0*/  LDCU UR4, c[0x0][0x388] ;  /* 0x00007100ff0477ac */ /* 0x000f620008000800 */
[----:B0--34-:R-:W-:Y:S01]  /*6bd0*/  MOV R0, RZ ;  /* 0x000000ff00007202 */ /* 0x019fe20000000f00 */
[----:B------:R-:W-:Y:S01]  /*6be0*/  IMAD.MOV.U32 R16, RZ, RZ, RZ ;  /* 0x000000ffff107224 */ /* 0x000fe200078e00ff */
[----:B-----5:R-:W-:-:S09]  /*6bf0*/  UISETP.NE.AND UP0, UPT, UR4, URZ, UPT ;  /* 0x000000ff0400728c */ /* 0x020fd2000bf05270 */
[----:B------:R-:W-:Y:S05]  /*6c00*/  BRA.U !UP0, `(.L_x_3616) ;  /* 0x0000001108a87547 */ /* 0x000fea000b800000 */
[----:B------:R-:W1:Y:S01]  /*6c10*/  LDCU.64 UR4, c[0x0][0x390] ;  /* 0x00007200ff0477ac */ /* 0x000e620008000a00 */
[----:B------:R-:W-:Y:S01]  /*6c20*/  HFMA2 R16, -RZ, RZ, 0, 0 ;  /* 0x00000000ff107431 */ /* 0x000fe200000001ff */
[----:B------:R-:W0:Y:S01]  /*6c30*/  LDCU UR6, c[0x0][0x38c] ;  /* 0x00007180ff0677ac */ /* 0x000e220008000800 */
[----:B------:R-:W3:Y:S01]  /*6c40*/  LDCU.64 UR8, c[0x0][0x4b8] ;  /* 0x00009700ff0877ac */ /* 0x000ee20008000a00 */
[----:B------:R-:W-:Y:S02]  /*6c50*/  UISETP.NE.AND UP0, UPT, UR40, URZ, UPT ;  /* 0x000000ff2800728c */ /* 0x000fe4000bf05270 */
[----:B-1----:R-:W-:-:S05]  /*6c60*/  IMAD.HI.U32 R2, R17, UR4, R16 ;  /* 0x0000000411027c27 */ /* 0x002fca000f8e0010 */
[----:B--2---:R-:W-:-:S05]  /*6c70*/  SHF.R.U32.HI R3, RZ, UR5, R2 ;  /* 0x00000005ff037c19 */ /* 0x004fca0008011602 */
        /* <DEDUP_REMOVED lines=291> */
.L_x_3616:
        /* <DEDUP_REMOVED lines=17> */
[----:B--2---:R-:W2:Y:S01]  /*7fc0*/  I2F.S16 R2, R2 ;  /* 0x0000000200027306 */ /* 0x004ea20000101400 */
[----:B------:R-:W-:Y:S05]  /*7fd0*/  BRA `(.L_x_3623) ;  /* 0x0000000c007c7947 */ /* 0x000fea0003800000 */
.L_x_3621:
[----:B------:R-:W2:Y:S01]  /*7fe0*/  LDG.E.U8 R2, desc[UR36][R4.64] ;  /* 0x0000002404027981 */ /* 0x000ea2000c1e1100 */
[----:B------:R-:W-:Y:S02]  /*7ff0*/  MOV R3, RZ ;  /* 0x000000ff00037202 */ /* 0x000fe40000000f00 */
[----:B--2---:R-:W-:Y:S01]  /*8000*/  I2FP.F32.U32 R2, R2 ;  /* 0x0000000200027245 */ /* 0x004fe20000201000 */
[----:B------:R-:W-:Y:S06]  /*8010*/  BRA `(.L_x_3623) ;  /* 0x0000000c006c7947 */ /* 0x000fec0003800000 */
.L_x_3620:
        /* <DEDUP_REMOVED lines=8> */
[----:B--2---:R3:W4:Y:S01]  /*80a0*/  I2F.S64 R2, R4 ;  /* 0x0000000400027312 */ /* 0x0047220000301400 */
[----:B------:R-:W-:Y:S05]  /*80b0*/  BRA `(.L_x_3623) ;  /* 0x0000000c00447947 */ /* 0x000fea0003800000 */
.L_x_3625:
[----:B------:R-:W2:Y:S01]  /*80c0*/  LDG.E R2, desc[UR36][R4.64] ;  /* 0x0000002404027981 */ /* 0x000ea2000c1e1900 */
[----:B------:R-:W-:Y:S01]  /*80d0*/  HFMA2 R3, -RZ, RZ, 0, 0 ;  /* 0x00000000ff037431 */ /* 0x000fe200000001ff */
[----:B--2---:R-:W-:Y:S01]  /*80e0*/  I2FP.F32.S32 R2, R2 ;  /* 0x0000000200027245 */ /* 0x004fe20000201400 */
[----:B------:R-:W-:Y:S06]  /*80f0*/  BRA `(.L_x_3623) ;  /* 0x0000000c00347947 */ /* 0x000fec0003800000 */
.L_x_3624:
[----:B------:R-:W2:Y:S01]  /*8100*/  LDG.E.U16 R2, desc[UR36][R4.64] ;  /* 0x0000002404027981 */ /* 0x000ea2000c1e1500 */
[----:B------:R-:W-:Y:S01]  /*8110*/  IMAD.MOV.U32 R3, RZ, RZ, RZ ;  /* 0x000000ffff037224 */ /* 0x000fe200078e00ff */
[----:B--2---:R-:W0:Y:S01]  /*8120*/  I2F.S16 R2, R2 ;  /* 0x0000000200027306 */ /* 0x004e220000101400 */
[----:B------:R-:W-:Y:S05]  /*8130*/  BRA `(.L_x_3623) ;  /* 0x0000000c00247947 */ /* 0x000fea0003800000 */
.L_x_3619:
        /* <DEDUP_REMOVED lines=9> */
.L_x_3627:
[----:B------:R-:W2:Y:S01]  /*81d0*/  LDG.E.U16 R2, desc[UR36][R4.64] ;  /* 0x0000002404027981 */ /* 0x000ea2000c1e1500 */
[----:B------:R-:W-:Y:S02]  /*81e0*/  IMAD.MOV.U32 R3, RZ, RZ, RZ ;  /* 0x000000ffff037224 */ /* 0x000fe400078e00ff */
[----:B--2---:R-:W-:Y:S01]  /*81f0*/  HADD2.F32 R2, -RZ, R2.H0_H0 ;  /* 0x20000002ff027230 */ /* 0x004fe20000004100 */
[----:B------:R-:W-:Y:S06]  /*8200*/  BRA `(.L_x_3623) ;  /* 0x0000000800f07947 */ /* 0x000fec0003800000 */
.L_x_3626:
        /* <DEDUP_REMOVED lines=8> */
.L_x_3629:
[----:B------:R-:W2:Y:S02]  /*8290*/  LDG.E R3, desc[UR36][R4.64] ;  /* 0x0000002404037981 */ /* 0x000ea4000c1e1900 */
[--C-:B--2---:R-:W-:Y:S02]  /*82a0*/  HADD2.F32 R2, -RZ, R3.reuse.H0_H0 ;  /* 0x20000003ff027230 */ /* 0x104fe40000004100 */
[----:B------:R-:W-:Y:S01]  /*82b0*/  HADD2.F32 R3, -RZ, R3.H1_H1 ;  /* 0x30000003ff037230 */ /* 0x000fe20000004100 */
[----:B------:R-:W-:Y:S06]  /*82c0*/  BRA `(.L_x_3623) ;  /* 0x0000000800c07947 */ /* 0x000fec0003800000 */
.L_x_3628:
        /* <DEDUP_REMOVED lines=8> */
.L_x_3618:
        /* <DEDUP_REMOVED lines=13> */
.L_x_3632:
        /* <DEDUP_REMOVED lines=10> */
.L_x_3631:
        /* <DEDUP_REMOVED lines=26> */
.L_x_3634:
        /* <DEDUP_REMOVED lines=13> */
.L_x_3633:
[----:B------:R-:W2:Y:S01]  /*8730*/  LDG.E.U16 R2, desc[UR36][R4.64] ;  /* 0x0000002404027981 */ /* 0x000ea2000c1e1500 */
[----:B------:R-:W-:Y:S01]  /*8740*/  IMAD.MOV.U32 R3, RZ, RZ, RZ ;  /* 0x000000ffff037224 */ /* 0x000fe200078e00ff */
[----:B--2---:R-:W-:Y:S01]  /*8750*/  SHF.L.U32 R2, R2, 0x10, RZ ;  /* 0x0000001002027819 */ /* 0x004fe200000006ff */
[----:B------:R-:W-:Y:S06]  /*8760*/  BRA `(.L_x_3623) ;  /* 0x0000000400987947 */ /* 0x000fec0003800000 */
.L_x_3630:
        /* <DEDUP_REMOVED lines=12> */
.L_x_3637:
        /* <DEDUP_REMOVED lines=20> */
.L_x_3639:
[----:B------:R-:W-:Y:S05]  /*8970*/  BSYNC.RECONVERGENT B0 ;  /* 0x0000000000007941 */ /* 0x000fea0003800200 */
.L_x_3638:
[----:B------:R-:W-:Y:S01]  /*8980*/  IMAD.SHL.U32 R0, R0, 0x100000, RZ ;  /* 0x0010000000007824 */ /* 0x000fe200078e00ff */
[----:B------:R-:W-:-:S04]  /*8990*/  LEA R2, R2, 0x3b800000, 0x17 ;  /* 0x3b80000002027811 */ /* 0x000fc800078eb8ff */
[----:B------:R-:W-:Y:S01]  /*89a0*/  LOP3.LUT R2, R2, R0, R9, 0xfe, !PT ;  /* 0x0000000002027212 */ /* 0x000fe200078efe09 */
[----:B------:R-:W-:Y:S06]  /*89b0*/  BRA `(.L_x_3623) ;  /* 0x0000000400047947 */ /* 0x000fec0003800000 */
.L_x_3636:
        /* <DEDUP_REMOVED lines=20> */
.L_x_3641:
[----:B------:R-:W-:Y:S05]  /*8b00*/  BSYNC.RECONVERGENT B0 ;  /* 0x0000000000007941 */ /* 0x000fea0003800200 */
.L_x_3640:
[----:B------:R-:W-:Y:S01]  /*8b10*/  IMAD.SHL.U32 R0, R0, 0x200000, RZ ;  /* 0x0020000000007824 */ /* 0x000fe200078e00ff */
[----:B------:R-:W-:-:S04]  /*8b20*/  LEA R2, R2, 0x37800000, 0x17 ;  /* 0x3780000002027811 */ /* 0x000fc800078eb8ff */
[----:B------:R-:W-:Y:S01]  /*8b30*/  LOP3.LUT R2, R2, R0, R9, 0xfe, !PT ;  /* 0x0000000002027212 */ /* 0x000fe200078efe09 */
[----:B------:R-:W-:Y:S06]  /*8b40*/  BRA `(.L_x_3623) ;  /* 0x0000000000a07947 */ /* 0x000fec0003800000 */
.L_x_3635:
        /* <DEDUP_REMOVED lines=15> */
.L_x_3622:
        /* <DEDUP_REMOVED lines=16> */
.L_x_3644:
[----:B------:R-:W-:Y:S01]  /*8d40*/  CS2R R2, SRZ ;  /* 0x0000000000027805 */ /* 0x000fe2000001ff00 */
[----:B------:R-:W-:Y:S06]  /*8d50*/  BRA `(.L_x_3623) ;  /* 0x00000000001c7947 */ /* 0x000fec0003800000 */
.L_x_3643:
[----:B------:R-:W2:Y:S01]  /*8d60*/  LDG.E.64 R4, desc[UR36][R4.64] ;  /* 0x0000002404047981 */ /* 0x000ea2000c1e1b00 */
[----:B------:R-:W-:Y:S01]  /*8d70*/  IMAD.MOV.U32 R3, RZ, RZ, RZ ;  /* 0x000000ffff037224 */ /* 0x000fe200078e00ff */
[----:B--2---:R0:W1:Y:S01]  /*8d80*/  I2F.U64 R2, R4 ;  /* 0x0000000400027312 */ /* 0x0040620000301000 */
[----:B------:R-:W-:Y:S05]  /*8d90*/  BRA `(.L_x_3623) ;  /* 0x00000000000c7947 */ /* 0x000fea0003800000 */
.L_x_3642:
[----:B------:R-:W2:Y:S01]  /*8da0*/  LDG.E R2, desc[UR36][R4.64] ;  /* 0x0000002404027981 */ /* 0x000ea2000c1e1900 */
[----:B------:R-:W-:Y:S01]  /*8db0*/  HFMA2 R3, -RZ, RZ, 0, 0 ;  /* 0x00000000ff037431 */ /* 0x000fe200000001ff */
[----:B--2---:R-:W-:-:S07]  /*8dc0*/  I2FP.F32.U32 R2, R2 ;  /* 0x0000000200027245 */ /* 0x004fce0000201000 */
.L_x_3623:
[----:B------:R-:W-:Y:S05]  /*8dd0*/  BSYNC.RECONVERGENT B6 ;  /* 0x0000000000067941 */ /* 0x000fea0003800200 */
.L_x_3617:
[----:B012-45:R-:W-:Y:S01]  /*8de0*/  LOP3.LUT R0, R2, 0x7fffffff, RZ, 0xc0, !PT ;  /* 0x7fffffff02007812 */ /* 0x037fe200078ec0ff */
        /* <DEDUP_REMOVED lines=8> */
[----:B---3--:R-:W-:Y:S02]  /*8e70*/  IMAD.MOV.U32 R5, RZ, RZ, 0x42fc0000 ;  /* 0x42fc0000ff057424 */ /* 0x008fe400078e00ff */
        /* <DEDUP_REMOVED lines=39> */
.L_x_3648:
[----:B---3--:R-:W-:Y:S01]  /*90f0*/  FMUL.RZ R4, R3, 0.15915493667125701904 ;  /* 0x3e22f98303047820 */ /* 0x008fe2000040c000 */
        /* <DEDUP_REMOVED lines=11> */
.L_x_3647:
[----:B------:R-:W-:-:S04]  /*91b0*/  FADD.FTZ R2, R3, -R3 ;  /* 0x8000000303027221 */ /* 0x000fc80000010000 */
[----:B------:R-:W-:Y:S01]  /*91c0*/  IMAD.MOV.U32 R7, RZ, RZ, R2 ;  /* 0x000000ffff077224 */ /* 0x000fe200078e0002 */
[----:B------:R-:W-:Y:S06]  /*91d0*/  BRA `(.L_x_3649) ;  /* 0x0000000000307947 */ /* 0x000fec0003800000 */
.L_x_3646:
        /* <DEDUP_REMOVED lines=8> */
[----:B---3--:R-:W-:Y:S08]  /*9260*/  @P0 MUFU.SIN R4, R0 ;  /* 0x0000000000040308 */ /* 0x008ff00000000400 */
[----:B------:R-:W0:Y:S02]  /*9270*/  @P0 MUFU.COS R5, R0 ;  /* 0x0000000000050308 */ /* 0x000e240000000000 */
[----:B0-----:R-:W-:-:S05]  /*9280*/  @P0 FMUL.FTZ R3, R4, R5 ;  /* 0x0000000504030220 */ /* 0x001fca0000410000 */
[----:B------:R-:W-:-:S07]  /*9290*/  LOP3.LUT R7, RZ, 0x80000000, R3, 0xb8, !PT ;  /* 0x80000000ff077812 */ /* 0x000fce00078eb803 */
.L_x_3649:
[----:B------:R-:W-:Y:S05]  /*92a0*/  BSYNC.RECONVERGENT B0 ;  /* 0x0000000000007941 */ /* 0x000fea0003800200 */
.L_x_3645:
[----:B------:R-:W3:Y:S01]  /*92b0*/  LDCU.64 UR6, c[0x0][0x580] ;  /* 0x0000b000ff0677ac */ /* 0x000ee20008000a00 */
[----:B------:R-:W-:-:S04]  /*92c0*/  UPRMT UR4, UR42, 0x9910, URZ ;  /* 0x000099102a047896 */ /* 0x000fc800080000ff */
[----:B------:R-:W-:Y:S01]  /*92d0*/  UISETP.GT.AND UP0, UPT, UR4, 0x9, UPT ;  /* 0x000000090400788c */ /* 0x000fe2000bf04270 */
[----:B---3--:R-:W-:-:S05]  /*92e0*/  IADD3 R4, P0, PT, R16, UR6, RZ ;  /* 0x0000000610047c10 */ /* 0x008fca000ff1e0ff */
        /* <DEDUP_REMOVED lines=13> */
.L_x_3653:
[----:B------:R-:W0:Y:S02]  /*93c0*/  F2I.S64.TRUNC R2, R2 ;  /* 0x0000000200027311 */ /* 0x000e24000020d900 */
[----:B0-----:R-:W-:-:S05]  /*93d0*/  MOV R7, R2 ;  /* 0x0000000200077202 */ /* 0x001fca0000000f00 */
[----:B------:R0:W-:Y:S01]  /*93e0*/  STG.E.U8 desc[UR36][R4.64], R7 ;  /* 0x0000000704007986 */ /* 0x0001e2000c101124 */
[----:B------:R-:W-:Y:S05]  /*93f0*/  BRA `(.L_x_3655) ;  /* 0x0000000c00307947 */ /* 0x000fea0003800000 */
.L_x_3652:
        /* <DEDUP_REMOVED lines=9> */
.L_x_3657:
[----:B------:R-:W0:Y:S02]  /*9490*/  F2I.FTZ.TRUNC.NTZ R3, R2 ;  /* 0x0000000200037305 */ /* 0x000e24000021f100 */
[----:B0-----:R0:W-:Y:S01]  /*94a0*/  STG.E desc[UR36][R4.64], R3 ;  /* 0x0000000304007986 */ /* 0x0011e2000c101924 */
[----:B------:R-:W-:Y:S05]  /*94b0*/  BRA `(.L_x_3655) ;  /* 0x0000000c00007947 */ /* 0x000fea0003800000 */
.L_x_3656:
[----:B------:R-:W0:Y:S02]  /*94c0*/  F2I.FTZ.TRUNC.NTZ R3, R2 ;  /* 0x0000000200037305 */ /* 0x000e24000021f100 */
[----:B0-----:R0:W-:Y:S01]  /*94d0*/  STG.E.U16 desc[UR36][R4.64], R3 ;  /* 0x0000000304007986 */ /* 0x0011e2000c101524 */
[----:B------:R-:W-:Y:S05]  /*94e0*/  BRA `(.L_x_3655) ;  /* 0x0000000800f47947 */ /* 0x000fea0003800000 */
.L_x_3651:
        /* <DEDUP_REMOVED lines=8> */
.L_x_3659:
[----:B------:R-:W-:-:S05]  /*9570*/  F2FP.F16.F32.PACK_AB R2, RZ, R2 ;  /* 0x00000002ff02723e */ /* 0x000fca00000000ff */
[----:B------:R0:W-:Y:S01]  /*9580*/  STG.E.U16 desc[UR36][R4.64], R2 ;  /* 0x0000000204007986 */ /* 0x0001e2000c101524 */
[----:B------:R-:W-:Y:S05]  /*9590*/  BRA `(.L_x_3655) ;  /* 0x0000000800c87947 */ /* 0x000fea0003800000 */
.L_x_3658:
        /* <DEDUP_REMOVED lines=9> */
.L_x_3661:
[----:B------:R-:W-:-:S05]  /*9630*/  F2FP.F16.F32.PACK_AB R3, R7, R2 ;  /* 0x000000020703723e */ /* 0x000fca00000000ff */
[----:B------:R0:W-:Y:S01]  /*9640*/  STG.E desc[UR36][R4.64], R3 ;  /* 0x0000000304007986 */ /* 0x0001e2000c101924 */
[----:B------:R-:W-:Y:S05]  /*9650*/  BRA `(.L_x_3655) ;  /* 0x0000000800987947 */ /* 0x000fea0003800000 */
.L_x_3660:
[----:B------:R-:W-:-:S06]  /*9660*/  FMUL.FTZ R2, R2, 1 ;  /* 0x3f80000002027820 */ /* 0x000fcc0000410000 */
[----:B------:R-:W0:Y:S02]  /*9670*/  F2F.F64.F32 R2, R2 ;  /* 0x0000000200027310 */ /* 0x000e240000201800 */
[----:B0-----:R0:W-:Y:S01]  /*9680*/  STG.E.64 desc[UR36][R4.64], R2 ;  /* 0x0000000204007986 */ /* 0x0011e2000c101b24 */
[----:B------:R-:W-:Y:S05]  /*9690*/  BRA `(.L_x_3655) ;  /* 0x0000000800887947 */ /* 0x000fea0003800000 */
.L_x_3650:
        /* <DEDUP_REMOVED lines=13> */
.L_x_3665:
        /* <DEDUP_REMOVED lines=16> */
.L_x_3668:
[----:B------:R-:W-:-:S04]  /*9870*/  SHF.R.U32.HI R2, RZ, 0x18, R2 ;  /* 0x00000018ff027819 */ /* 0x000fc80000011602 */
[----:B------:R-:W-:-:S04]  /*9880*/  LOP3.LUT R2, R3, 0x80, R2, 0xf8, !PT ;  /* 0x0000008003027812 */ /* 0x000fc800078ef802 */
[----:B------:R-:W-:-:S07]  /*9890*/  PRMT R0, R2, 0x7610, R0 ;  /* 0x0000761002007816 */ /* 0x000fce0000000000 */
.L_x_3667:
[----:B------:R-:W-:Y:S05]  /*98a0*/  BSYNC.RECONVERGENT B0 ;  /* 0x0000000000007941 */ /* 0x000fea0003800200 */
.L_x_3666:
[----:B------:R0:W-:Y:S01]  /*98b0*/  STG.E.U8 desc[UR36][R4.64], R0 ;  /* 0x0000000004007986 */ /* 0x0001e2000c101124 */
[----:B------:R-:W-:Y:S05]  /*98c0*/  BRA `(.L_x_3655) ;  /* 0x0000000400fc7947 */ /* 0x000fea0003800000 */
.L_x_3664:
        /* <DEDUP_REMOVED lines=16> */
.L_x_3671:
[----:B------:R-:W-:-:S04]  /*99d0*/  SHF.R.U32.HI R2, RZ, 0x18, R2 ;  /* 0x00000018ff027819 */ /* 0x000fc80000011602 */
[----:B------:R-:W-:-:S04]  /*99e0*/  LOP3.LUT R3, R3, 0x80, R2, 0xf8, !PT ;  /* 0x0000008003037812 */ /* 0x000fc800078ef802 */
[----:B------:R-:W-:-:S07]  /*99f0*/  PRMT R0, R3, 0x7610, R0 ;  /* 0x0000761003007816 */ /* 0x000fce0000000000 */
.L_x_3670:
[----:B------:R-:W-:Y:S05]  /*9a00*/  BSYNC.RECONVERGENT B0 ;  /* 0x0000000000007941 */ /* 0x000fea0003800200 */
.L_x_3669:
[----:B------:R0:W-:Y:S01]  /*9a10*/  STG.E.U8 desc[UR36][R4.64], R0 ;  /* 0x0000000004007986 */ /* 0x0001e2000c101124 */
[----:B------:R-:W-:Y:S05]  /*9a20*/  BRA `(.L_x_3655) ;  /* 0x0000000400a47947 */ /* 0x000fea0003800000 */
.L_x_3663:
        /* <DEDUP_REMOVED lines=21> */
.L_x_3673:
[----:B------:R-:W0:Y:S02]  /*9b80*/  F2I.U64.TRUNC R2, R2 ;  /* 0x0000000200027311 */ /* 0x000e24000020d800 */
[----:B0-----:R0:W-:Y:S01]  /*9b90*/  STG.E.64 desc[UR36][R4.64], R2 ;  /* 0x0000000204007986 */ /* 0x0011e2000c101b24 */
[----:B------:R-:W-:Y:S05]  /*9ba0*/  BRA `(.L_x_3655) ;  /* 0x0000000400447947 */ /* 0x000fea0003800000 */
.L_x_3672:
[----:B------:R-:W0:Y:S02]  /*9bb0*/  F2I.FTZ.U32.TRUNC.NTZ R3, R2 ;  /* 0x0000000200037305 */ /* 0x000e24000021f000 */
[----:B0-----:R0:W-:Y:S01]  /*9bc0*/  STG.E desc[UR36][R4.64], R3 ;  /* 0x0000000304007986 */ /* 0x0011e2000c101924 */
[----:B------:R-:W-:Y:S05]  /*9bd0*/  BRA `(.L_x_3655) ;  /* 0x0000000400387947 */ /* 0x000fea0003800000 */
.L_x_3662:
        /* <DEDUP_REMOVED lines=12> */
.L_x_3675:
[----:B------:R-:W-:Y:S01]  /*9ca0*/  FMUL.FTZ R8, R2, 1 ;  /* 0x3f80000002087820 */ /* 0x000fe20000410000 */
[----:B------:R-:W-:-:S05]  /*9cb0*/  FMUL.FTZ R10, R7, 1 ;  /* 0x3f800000070a7820 */ /* 0x000fca0000410000 */
[----:B------:R-:W-:Y:S08]  /*9cc0*/  F2F.F64.F32 R8, R8 ;  /* 0x0000000800087310 */ /* 0x000ff00000201800 */
[----:B------:R-:W0:Y:S02]  /*9cd0*/  F2F.F64.F32 R10, R10 ;  /* 0x0000000a000a7310 */ /* 0x000e240000201800 */
[----:B0-----:R0:W-:Y:S01]  /*9ce0*/  STG.E.128 desc[UR36][R4.64], R8 ;  /* 0x0000000804007986 */ /* 0x0011e2000c101d24 */
[----:B------:R-:W-:Y:S05]  /*9cf0*/  BRA `(.L_x_3655) ;  /* 0x0000000000f07947 */ /* 0x000fea0003800000 */
.L_x_3674:
[----:B------:R-:W-:-:S09]  /*9d00*/  UISETP.NE.AND UP0, UPT, UR4, 0xf, UPT ;  /* 0x0000000f0400788c */ /* 0x000fd2000bf05270 */
[----:B------:R-:W-:Y:S05]  /*9d10*/  BRA.U !UP0, `(.L_x_3676) ;  /* 0x0000000108e07547 */ /* 0x000fea000b800000 */
[----:B------:R-:W-:-:S09]  /*9d20*/  UISETP.NE.AND UP0, UPT, UR4, 0x17, UPT ;  /* 0x000000170400788c */ /* 0x000fd2000bf05270 */
[----:B------:R-:W-:Y:S05]  /*9d30*/  BRA.U !UP0, `(.L_x_3677) ;  /* 0x00000001088c7547 */ /* 0x000fea000b800000 */
[----:B------:R-:W-:-:S09]  /*9d40*/  UISETP.NE.AND UP0, UPT, UR4, 0x18, UPT ;  /* 0x000000180400788c */ /* 0x000fd2000bf05270 */
[----:B------:R-:W-:Y:S05]  /*9d50*/  BRA.U !UP0, `(.L_x_3678) ;  /* 0x0000000108447547 */ /* 0x000fea000b800000 */
.L_x_3654:
        /* <DEDUP_REMOVED lines=16> */
.L_x_3679:
[----:B------:R-:W-:Y:S05]  /*9e60*/  BRA `(.L_x_3655) ;  /* 0x0000000000947947 */ /* 0x000fea0003800000 */
.L_x_3678:
        /* <DEDUP_REMOVED lines=12> */
.L_x_3681:
[----:B------:R-:W-:Y:S05]  /*9f30*/  BSYNC.RECONVERGENT B0 ;  /* 0x0000000000007941 */ /* 0x000fea0003800200 */
.L_x_3680:
[----:B------:R-:W-:-:S05]  /*9f40*/  LOP3.LUT R3, R0, 0x80, R7, 0xf8, !PT ;  /* 0x0000008000037812 */ /* 0x000fca00078ef807 */
[----:B------:R3:W-:Y:S01]  /*9f50*/  STG.E.U8 desc[UR36][R4.64], R3 ;  /* 0x0000000304007986 */ /* 0x0007e2000c101124 */
[----:B------:R-:W-:Y:S05]  /*9f60*/  BRA `(.L_x_3655) ;  /* 0x0000000000547947 */ /* 0x000fea0003800000 */
.L_x_3677:
        /* <DEDUP_REMOVED lines=11> */
.L_x_3683:
[----:B------:R-:W-:Y:S01]  /*a020*/  HFMA2 R0, -RZ, RZ, 0, 7.569789886474609375e-06 ;  /* 0x0000007fff007431 */ /* 0x000fe200000001ff */
[----:B------:R-:W-:-:S04]  /*a030*/  ISETP.GT.U32.AND P0, PT, R6, 0x7f800000, PT ;  /* 0x7f8000000600780c */ /* 0x000fc80003f04070 */
[----:B------:R-:W-:-:S09]  /*a040*/  SEL R0, R0, 0x7c, P0 ;  /* 0x0000007c00007807 */ /* 0x000fd20000000000 */
.L_x_3684:
[----:B------:R-:W-:Y:S05]  /*a050*/  BSYNC.RECONVERGENT B0 ;  /* 0x0000000000007941 */ /* 0x000fea0003800200 */
.L_x_3682:
[----:B------:R-:W-:-:S04]  /*a060*/  SHF.R.U32.HI R3, RZ, 0x18, R2 ;  /* 0x00000018ff037819 */ /* 0x000fc80000011602 */
[----:B------:R-:W-:-:S05]  /*a070*/  LOP3.LUT R3, R0, 0x80, R3, 0xf8, !PT ;  /* 0x0000008000037812 */ /* 0x000fca00078ef803 */
[----:B------:R2:W-:Y:S01]  /*a080*/  STG.E.U8 desc[UR36][R4.64], R3 ;  /* 0x0000000304007986 */ /* 0x0005e2000c101124 */
[----:B------:R-:W-:Y:S05]  /*a090*/  BRA `(.L_x_3655) ;  /* 0x0000000000087947 */ /* 0x000fea0003800000 */
.L_x_3676:
[----:B------:R-:W-:-:S05]  /*a0a0*/  F2FP.BF16.F32.PACK_AB R2, RZ, R2 ;  /* 0x00000002ff02723e */ /* 0x000fca00000010ff */
[----:B------:R4:W-:Y:S02]  /*a0b0*/  STG.E.U16 desc[UR36][R4.64], R2 ;  /* 0x0000000204007986 */ /* 0x0009e4000c101524 */
.L_x_3655:
[----:B------:R-:W-:-:S07]  /*a0c0*/  VIADD R17, R17, 0x80 ;  /* 0x0000008011117836 */ /* 0x000fce0000000000 */
.L_x_3615:
[----:B------:R-:W-:Y:S05]  /*a0d0*/  BSYNC.RECONVERGENT B7 ;  /* 0x0000000000077941 */ /* 0x000fea0003800200 */
.L_x_3614:
[----:B------:R-:W5:Y:S02]  /*a0e0*/  LDCU UR4, c[0x0][0x380] ;  /* 0x00007000ff0477ac */ /* 0x000f640008000800 */
[----:B-----5:R-:W-:-:S13]  /*a0f0*/  ISETP.GE.AND P0, PT, R17, UR4, PT ;  /* 0x0000000411007c0c */ /* 0x020fda000bf06270 */
[----:B------:R-:W-:Y:S05]  /*a100*/  @P0 EXIT ;  /* 0x000000000000094d */ /* 0x000fea0003800000 */
        /* <DEDUP_REMOVED lines=303> */
.L_x_3685:
[----:B------:R-:W1:Y:S01]  /*b400*/  LDCU.128 UR8, c[0x0][0x580] ;  /* 0x0000b000ff0877ac */ /* 0x000e620008000c00 */
[----:B------:R-:W-:Y:S01]  /*b410*/  BSSY.RECONVERGENT B6, `(.L_x_3686) ;  /* 0x00000f3000067945 */ /* 0x000fe20003800200 */
[----:B------:R-:W-:-:S04]  /*b420*/  UPRMT UR4, UR41, 0x9910, URZ ;  /* 0x0000991029047896 */ /* 0x000fc800080000ff */
[----:B------:R-:W-:Y:S01]  /*b430*/  UISETP.GT.AND UP0, UPT, UR4, 0x9, UPT ;  /* 0x000000090400788c */ /* 0x000fe2000bf04270 */
[----:B-12---:R-:W-:Y:S02]  /*b440*/  IADD3 R4, P1, PT, R0, UR10, RZ ;  /* 0x0000000a00047c10 */ /* 0x006fe4000ff3e0ff */
        /* <DEDUP_REMOVED lines=14> */
[----:B--2---:R-:W2:Y:S01]  /*b530*/  I2F.S16 R2, R2 ;  /* 0x0000000200027306 */ /* 0x004ea20000101400 */
[----:B------:R-:W-:Y:S05]  /*b540*/  BRA `(.L_x_3692) ;  /* 0x0000000c007c7947 */ /* 0x000fea0003800000 */
.L_x_3690:
[----:B------:R-:W2:Y:S01]  /*b550*/  LDG.E.U8 R2, desc[UR36][R4.64] ;  /* 0x0000002404027981 */ /* 0x000ea2000c1e1100 */
[----:B------:R-:W-:Y:S01]  /*b560*/  IMAD.MOV.U32 R3, RZ, RZ, RZ ;  /* 0x000000ffff037224 */ /* 0x000fe200078e00ff */
[----:B--2---:R-:W-:Y:S01]  /*b570*/  I2FP.F32.U32 R2, R2 ;  /* 0x0000000200027245 */ /* 0x004fe20000201000 */
[----:B------:R-:W-:Y:S06]  /*b580*/  BRA `(.L_x_3692) ;  /* 0x0000000c006c7947 */ /* 0x000fec0003800000 */
.L_x_3689:
[----:B------:R-:W-:-:S09]  /*b590*/  UISETP.NE.AND UP0, UPT, UR4, 0x2, UPT ;  /* 0x000000020400788c */ /* 0x000fd2000bf05270 */
[----:B------:R-:W-:Y:S05]  /*b5a0*/  BRA.U !UP0, `(.L_x_3693) ;  /* 0x0000000108307547 */ /* 0x000fea000b800000 */
[----:B------:R-:W-:-:S09]  /*b5b0*/  UISETP.NE.AND UP0, UPT, UR4, 0x3, UPT ;  /* 0x000000030400788c */ /* 0x000fd2000bf05270 */
[----:B------:R-:W-:Y:S05]  /*b5c0*/  BRA.U !UP0, `(.L_x_3694) ;  /* 0x0000000108187547 */ /* 0x000fea000b800000 */
[----:B------:R-:W-:-:S09]  /*b5d0*/  UISETP.NE.AND UP0, UPT, UR4, 0x4, UPT ;  /* 0x000000040400788c */ /* 0x000fd2000bf05270 */
[----:B------:R-:W-:Y:S05]  /*b5e0*/  BRA.U UP0, `(.L_x_3691) ;  /* 0x0000000900f07547 */ /* 0x000fea000b800000 */
[----:B------:R-:W2:Y:S01]  /*b5f0*/  LDG.E.64 R4, desc[UR36][R4.64] ;  /* 0x0000002404047981 */ /* 0x000ea2000c1e1b00 */
[----:B------:R-:W-:Y:S01]  /*b600*/  HFMA2 R3, -RZ, RZ, 0, 0 ;  /* 0x00000000ff037431 */ /* 0x000fe200000001ff */
[----:B--2---:R4:W0:Y:S01]  /*b610*/  I2F.S64 R2, R4 ;  /* 0x0000000400027312 */ /* 0x0048220000301400 */
[----:B------:R-:W-:Y:S05]  /*b620*/  BRA `(.L_x_3692) ;  /* 0x0000000c00447947 */ /* 0x000fea0003800000 */
.L_x_3694:
[----:B------:R-:W2:Y:S01]  /*b630*/  LDG.E R2, desc[UR36][R4.64] ;  /* 0x0000002404027981 */ /* 0x000ea2000c1e1900 */
[----:B------:R-:W-:Y:S01]  /*b640*/  IMAD.MOV.U32 R3, RZ, RZ, RZ ;  /* 0x000000ffff037224 */ /* 0x000fe200078e00ff */
[----:B--2---:R-:W-:Y:S01]  /*b650*/  I2FP.F32.S32 R2, R2 ;  /* 0x0000000200027245 */ /* 0x004fe20000201400 */
[----:B------:R-:W-:Y:S06]  /*b660*/  BRA `(.L_x_3692) ;  /* 0x0000000c00347947 */ /* 0x000fec0003800000 */
.L_x_3693:
[----:B------:R-:W2:Y:S01]  /*b670*/  LDG.E.U16 R2, desc[UR36][R4.64] ;  /* 0x0000002404027981 */ /* 0x000ea2000c1e1500 */
[----:B------:R-:W-:Y:S01]  /*b680*/  MOV R3, RZ ;  /* 0x000000ff00037202 */ /* 0x000fe20000000f00 */
[----:B--2---:R-:W3:Y:S01]  /*b690*/  I2F.S16 R2, R2 ;  /* 0x0000000200027306 */ /* 0x004ee20000101400 */
[----:B------:R-:W-:Y:S05]  /*b6a0*/  BRA `(.L_x_3692) ;  /* 0x0000000c00247947 */ /* 0x000fea0003800000 */
.L_x_3688:
        /* <DEDUP_REMOVED lines=9> */
.L_x_3696:
[----:B------:R-:W2:Y:S01]  /*b740*/  LDG.E.U16 R2, desc[UR36][R4.64] ;  /* 0x0000002404027981 */ /* 0x000ea2000c1e1500 */
[----:B------:R-:W-:Y:S02]  /*b750*/  HFMA2 R3, -RZ, RZ, 0, 0 ;  /* 0x00000000ff037431 */ /* 0x000fe400000001ff */
[----:B--2---:R-:W-:Y:S01]  /*b760*/  HADD2.F32 R2, -RZ, R2.H0_H0 ;  /* 0x20000002ff027230 */ /* 0x004fe20000004100 */
[----:B------:R-:W-:Y:S06]  /*b770*/  BRA `(.L_x_3692) ;  /* 0x0000000800f07947 */ /* 0x000fec0003800000 */
.L_x_3695:
        /* <DEDUP_REMOVED lines=8> */
.L_x_3698:
[----:B------:R-:W2:Y:S02]  /*b800*/  LDG.E R3, desc[UR36][R4.64] ;  /* 0x0000002404037981 */ /* 0x000ea4000c1e1900 */
[--C-:B--2---:R-:W-:Y:S02]  /*b810*/  HADD2.F32 R2, -RZ, R3.reuse.H0_H0 ;  /* 0x20000003ff027230 */ /* 0x104fe40000004100 */
[----:B------:R-:W-:Y:S01]  /*b820*/  HADD2.F32 R3, -RZ, R3.H1_H1 ;  /* 0x30000003ff037230 */ /* 0x000fe20000004100 */
[----:B------:R-:W-:Y:S06]  /*b830*/  BRA `(.L_x_3692) ;  /* 0x0000000800c07947 */ /* 0x000fec0003800000 */
.L_x_3697:
        /* <DEDUP_REMOVED lines=8> */
.L_x_3687:
        /* <DEDUP_REMOVED lines=11> */
[----:B------:R-:W-:Y:S01]  /*b970*/  FSEL R2, RZ, 1, !P0 ;  /* 0x3f800000ff027808 */ /* 0x000fe20004000000 */
[----:B------:R-:W-:Y:S08]  /*b980*/  BRA `(.L_x_3692) ;  /* 0x00000008006c7947 */ /* 0x000ff00003800000 */
.L_x_3701:
        /* <DEDUP_REMOVED lines=10> */
.L_x_3700:
        /* <DEDUP_REMOVED lines=22> */
[----:B------:R-:W-:Y:S01]  /*bb90*/  SEL R5, R3, RZ, P0 ;  /* 0x000000ff03057207 */ /* 0x000fe20000000000 */
[----:B------:R-:W-:-:S03]  /*bba0*/  HFMA2 R3, -RZ, RZ, 0, 0 ;  /* 0x00000000ff037431 */ /* 0x000fc600000001ff */
[----:B------:R-:W-:Y:S01]  /*bbb0*/  LOP3.LUT R2, R5, 0x80000000, R2, 0xf8, !PT ;  /* 0x8000000005027812 */ /* 0x000fe200078ef802 */
[----:B------:R-:W-:Y:S06]  /*bbc0*/  BRA `(.L_x_3692) ;  /* 0x0000000400dc7947 */ /* 0x000fec0003800000 */
.L_x_3703:
[----:B------:R-:W2:Y:S02]  /*bbd0*/  LDG.E.U8 R3, desc[UR36][R4.64] ;  /* 0x0000002404037981 */ /* 0x000ea4000c1e1100 */
[C---:B--2---:R-:W-:Y:S01]  /*bbe0*/  IMAD.SHL.U32 R0, R3.reuse, 0x2000000, RZ ;  /* 0x0200000003007824 */ /* 0x044fe200078e00ff */
[----:B------:R-:W-:-:S04]  /*bbf0*/  SHF.L.U32 R3, R3, 0x8, RZ ;  /* 0x0000000803037819 */ /* 0x000fc800000006ff */
[----:B------:R-:W-:Y:S02]  /*bc00*/  ISETP.GE.U32.AND P0, PT, R0, 0x8000000, PT ;  /* 0x080000000000780c */ /* 0x000fe40003f06070 */
[----:B------:R-:W-:-:S11]  /*bc10*/  PRMT R7, R3, 0x9910, RZ ;  /* 0x0000991003077816 */ /* 0x000fd600000000ff */
[----:B------:R-:W-:Y:S01]  /*bc20*/  @!P0 LOP3.LUT R2, R3, 0x7f00, RZ, 0xc0, !PT ;  /* 0x00007f0003028812 */ /* 0x000fe200078ec0ff */
[----:B------:R-:W-:Y:S01]  /*bc30*/  IMAD.MOV.U32 R3, RZ, RZ, RZ ;  /* 0x000000ffff037224 */ /* 0x000fe200078e00ff */
[----:B------:R-:W-:Y:S02]  /*bc40*/  @P0 LEA.HI R0, R0, 0x70000000, RZ, 0x1c ;  /* 0x7000000000000811 */ /* 0x000fe400078fe0ff */
[----:B------:R-:W-:-:S03]  /*bc50*/  @!P0 LOP3.LUT R2, R2, 0x3f000000, RZ, 0xfc, !PT ;  /* 0x3f00000002028812 */ /* 0x000fc600078efcff */
[----:B------:R-:W-:Y:S02]  /*bc60*/  @P0 FMUL.FTZ R0, R0, 1.9259299443872358531e-34 ;  /* 0x0780000000000820 */ /* 0x000fe40000410000 */
[----:B------:R-:W-:-:S05]  /*bc70*/  @!P0 FADD.FTZ R0, R2, -0.5 ;  /* 0xbf00000002008421 */ /* 0x000fca0000010000 */
[----:B------:R-:W-:Y:S01]  /*bc80*/  LOP3.LUT R2, R0, 0x80000000, R7, 0xf8, !PT ;  /* 0x8000000000027812 */ /* 0x000fe200078ef807 */
[----:B------:R-:W-:Y:S06]  /*bc90*/  BRA `(.L_x_3692) ;  /* 0x0000000400a87947 */ /* 0x000fec0003800000 */
.L_x_3702:
[----:B------:R-:W2:Y:S01]  /*bca0*/  LDG.E.U16 R2, desc[UR36][R4.64] ;  /* 0x0000002404027981 */ /* 0x000ea2000c1e1500 */
[----:B------:R-:W-:Y:S01]  /*bcb0*/  MOV R3, RZ ;  /* 0x000000ff00037202 */ /* 0x000fe20000000f00 */
[----:B--2---:R-:W-:Y:S01]  /*bcc0*/  IMAD.U32 R2, R2, 0x10000, RZ ;  /* 0x0001000002027824 */ /* 0x004fe200078e00ff */
[----:B------:R-:W-:Y:S06]  /*bcd0*/  BRA `(.L_x_3692) ;  /* 0x0000000400987947 */ /* 0x000fec0003800000 */
.L_x_3699:
        /* <DEDUP_REMOVED lines=9> */
[----:B------:R-:W-:Y:S01]  /*bd70*/  HFMA2 R3, -RZ, RZ, 0, 0 ;  /* 0x00000000ff037431 */ /* 0x000fe200000001ff */
[----:B--2---:R-:W-:Y:S01]  /*bd80*/  I2FP.F32.U32 R2, R2 ;  /* 0x0000000200027245 */ /* 0x004fe20000201000 */
[----:B------:R-:W-:Y:S06]  /*bd90*/  BRA `(.L_x_3692) ;  /* 0x0000000400687947 */ /* 0x000fec0003800000 */
.L_x_3706:
        /* <DEDUP_REMOVED lines=20> */
.L_x_3708:
[----:B------:R-:W-:Y:S05]  /*bee0*/  BSYNC.RECONVERGENT B0 ;  /* 0x0000000000007941 */ /* 0x000fea0003800200 */
.L_x_3707:
[----:B------:R-:W-:Y:S02]  /*bef0*/  SHF.L.U32 R0, R0, 0x14, RZ ;  /* 0x0000001400007819 */ /* 0x000fe400000006ff */
[----:B------:R-:W-:-:S04]  /*bf00*/  LEA R2, R2, 0x3b800000, 0x17 ;  /* 0x3b80000002027811 */ /* 0x000fc800078eb8ff */
[----:B------:R-:W-:Y:S01]  /*bf10*/  LOP3.LUT R2, R2, R0, R9, 0xfe, !PT ;  /* 0x0000000002027212 */ /* 0x000fe200078efe09 */
[----:B------:R-:W-:Y:S06]  /*bf20*/  BRA `(.L_x_3692) ;  /* 0x0000000400047947 */ /* 0x000fec0003800000 */
.L_x_3705:
        /* <DEDUP_REMOVED lines=20> */
.L_x_3710:
[----:B------:R-:W-:Y:S05]  /*c070*/  BSYNC.RECONVERGENT B0 ;  /* 0x0000000000007941 */ /* 0x000fea0003800200 */
.L_x_3709:
[----:B------:R-:W-:Y:S02]  /*c080*/  SHF.L.U32 R0, R0, 0x15, RZ ;  /* 0x0000001500007819 */ /* 0x000fe400000006ff */
[----:B------:R-:W-:-:S04]  /*c090*/  LEA R2, R2, 0x37800000, 0x17 ;  /* 0x3780000002027811 */ /* 0x000fc800078eb8ff */
[----:B------:R-:W-:Y:S01]  /*c0a0*/  LOP3.LUT R2, R2, R0, R9, 0xfe, !PT ;  /* 0x0000000002027212 */ /* 0x000fe200078efe09 */
[----:B------:R-:W-:Y:S06]  /*c0b0*/  BRA `(.L_x_3692) ;  /* 0x0000000000a07947 */ /* 0x000fec0003800000 */
.L_x_3704:
[----:B------:R-:W-:-:S09]  /*c0c0*/  UISETP.NE.AND UP0, UPT, UR4, 0x1c, UPT ;  /* 0x0000001c0400788c */ /* 0x000fd2000bf05270 */
[----:B------:R-:W-:Y:S05]  /*c0d0*/  BRA.U !UP0, `(.L_x_3711) ;  /* 0x00000001088c7547 */ /* 0x000fea000b800000 */
[----:B------:R-:W-:-:S09]  /*c0e0*/  UISETP.NE.AND UP0, UPT, UR4, 0x1d, UPT ;  /* 0x0000001d0400788c */ /* 0x000fd2000bf05270 */
[----:B------:R-:W-:Y:S05]  /*c0f0*/  BRA.U !UP0, `(.L_x_3712) ;  /* 0x0000000108747547 */ /* 0x000fea000b800000 */
[----:B------:R-:W-:-:S09]  /*c100*/  UISETP.NE.AND UP0, UPT, UR4, 0x2c, UPT ;  /* 0x0000002c0400788c */ /* 0x000fd2000bf05270 */
[----:B------:R-:W-:Y:S05]  /*c110*/  BRA.U UP0, `(.L_x_3691) ;  /* 0x0000000100247547 */ /* 0x000fea000b800000 */
[----:B------:R-:W2:Y:S01]  /*c120*/  LDG.E.U8 R4, desc[UR36][R4.64] ;  /* 0x0000002404047981 */ /* 0x000ea2000c1e1100 */
[----:B------:R-:W-:Y:S01]  /*c130*/  IMAD.MOV.U32 R3, RZ, RZ, RZ ;  /* 0x000000ffff037224 */ /* 0x000fe200078e00ff */
[----:B------:R-:W-:Y:S02]  /*c140*/  MOV R2, 0x400000 ;  /* 0x0040000000027802 */ /* 0x000fe40000000f00 */
[----:B--2---:R-:W-:-:S13]  /*c150*/  ISETP.NE.AND P0, PT, R4, RZ, PT ;  /* 0x000000ff0400720c */ /* 0x004fda0003f05270 */
[----:B------:R-:W-:Y:S05]  /*c160*/  @!P0 BRA `(.L_x_3692) ;  /* 0x0000000000748947 */ /* 0x000fea0003800000 */
[----:B------:R-:W-:-:S13]  /*c170*/  ISETP.NE.AND P0, PT, R4, 0xff, PT ;  /* 0x000000ff0400780c */ /* 0x000fda0003f05270 */
[----:B------:R-:W-:Y:S01]  /*c180*/  @!P0 IMAD.MOV.U32 R2, RZ, RZ, 0x7f800001 ;  /* 0x7f800001ff028424 */ /* 0x000fe200078e00ff */
[----:B------:R-:W-:Y:S01]  /*c190*/  @P0 SHF.L.U32 R2, R4, 0x17, RZ ;  /* 0x0000001704020819 */ /* 0x000fe200000006ff */
[----:B------:R-:W-:Y:S06]  /*c1a0*/  BRA `(.L_x_3692) ;  /* 0x0000000000647947 */ /* 0x000fec0003800000 */
.L_x_3691:
        /* <DEDUP_REMOVED lines=16> */
.L_x_3713:
[----:B------:R-:W-:Y:S01]  /*c2b0*/  CS2R R2, SRZ ;  /* 0x0000000000027805 */ /* 0x000fe2000001ff00 */
[----:B------:R-:W-:Y:S06]  /*c2c0*/  BRA `(.L_x_3692) ;  /* 0x00000000001c7947 */ /* 0x000fec0003800000 */
.L_x_3712:
[----:B------:R-:W2:Y:S01]  /*c2d0*/  LDG.E.64 R4, desc[UR36][R4.64] ;  /* 0x0000002404047981 */ /* 0x000ea2000c1e1b00 */
[----:B------:R-:W-:Y:S01]  /*c2e0*/  MOV R3, RZ ;  /* 0x000000ff00037202 */ /* 0x000fe20000000f00 */
[----:B--2---:R0:W1:Y:S01]  /*c2f0*/  I2F.U64 R2, R4 ;  /* 0x0000000400027312 */ /* 0x0040620000301000 */
[----:B------:R-:W-:Y:S05]  /*c300*/  BRA `(.L_x_3692) ;  /* 0x00000000000c7947 */ /* 0x000fea0003800000 */
.L_x_3711:
[----:B------:R-:W2:Y:S01]  /*c310*/  LDG.E R2, desc[UR36][R4.64] ;  /* 0x0000002404027981 */ /* 0x000ea2000c1e1900 */
[----:B------:R-:W-:Y:S01]  /*c320*/  IMAD.MOV.U32 R3, RZ, RZ, RZ ;  /* 0x000000ffff037224 */ /* 0x000fe200078e00ff */
[----:B--2---:R-:W-:-:S07]  /*c330*/  I2FP.F32.U32 R2, R2 ;  /* 0x0000000200027245 */ /* 0x004fce0000201000 */
.L_x_3692:
[----:B------:R-:W-:Y:S05]  /*c340*/  BSYNC.RECONVERGENT B6 ;  /* 0x0000000000067941 */ /* 0x000fea0003800200 */
.L_x_3686:
        /* <DEDUP_REMOVED lines=9> */
[----:B----4-:R-:W-:Y:S02]  /*c3e0*/  HFMA2 R5, -RZ, RZ, 3.4921875, 0 ;  /* 0x42fc0000ff057431 */ /* 0x010fe400000001ff */
        /* <DEDUP_REMOVED lines=39> */
.L_x_3717:
[----:B----4-:R-:W-:Y:S01]  /*c660*/  FMUL.RZ R4, R3, 0.15915493667125701904 ;  /* 0x3e22f98303047820 */ /* 0x010fe2000040c000 */
        /* <DEDUP_REMOVED lines=11> */
.L_x_3716:
[----:B------:R-:W-:-:S05]  /*c720*/  FADD.FTZ R2, R3, -R3 ;  /* 0x8000000303027221 */ /* 0x000fca0000010000 */
[----:B------:R-:W-:Y:S01]  /*c730*/  MOV R7, R2 ;  /* 0x0000000200077202 */ /* 0x000fe20000000f00 */
[----:B------:R-:W-:Y:S06]  /*c740*/  BRA `(.L_x_3718) ;  /* 0x0000000000307947 */ /* 0x000fec0003800000 */
.L_x_3715:
        /* <DEDUP_REMOVED lines=8> */
[----:B----4-:R-:W-:Y:S08]  /*c7d0*/  @P0 MUFU.SIN R4, R0 ;  /* 0x0000000000040308 */ /* 0x010ff00000000400 */
[----:B------:R-:W0:Y:S02]  /*c7e0*/  @P0 MUFU.COS R5, R0 ;  /* 0x0000000000050308 */ /* 0x000e240000000000 */
[----:B0-----:R-:W-:-:S05]  /*c7f0*/  @P0 FMUL.FTZ R3, R4, R5 ;  /* 0x0000000504030220 */ /* 0x001fca0000410000 */
[----:B------:R-:W-:-:S07]  /*c800*/  LOP3.LUT R7, RZ, 0x80000000, R3, 0xb8, !PT ;  /* 0x80000000ff077812 */ /* 0x000fce00078eb803 */
.L_x_3718:
[----:B------:R-:W-:Y:S05]  /*c810*/  BSYNC.RECONVERGENT B0 ;  /* 0x0000000000007941 */ /* 0x000fea0003800200 */
.L_x_3714:
        /* <DEDUP_REMOVED lines=12> */
[----:B0-----:R-:W-:Y:S01]  /*c8e0*/  STG.E.U8 desc[UR36][R16.64], R3 ;  /* 0x0000000310007986 */ /* 0x001fe2000c101124 */
[----:B------:R-:W-:Y:S05]  /*c8f0*/  EXIT ;  /* 0x000000000000794d */ /* 0x000fea0003800000 */
.L_x_3722:
[----:B------:R-:W4:Y:S02]  /*c900*/  F2I.S64.TRUNC R2, R2 ;  /* 0x0000000200027311 */ /* 0x000f24000020d900 */
[----:B----4-:R-:W-:-:S05]  /*c910*/  MOV R5, R2 ;  /* 0x0000000200057202 */ /* 0x010fca0000000f00 */
[----:B------:R-:W-:Y:S01]  /*c920*/  STG.E.U8 desc[UR36][R16.64], R5 ;  /* 0x0000000510007986 */ /* 0x000fe2000c101124 */
[----:B------:R-:W-:Y:S05]  /*c930*/  EXIT ;  /* 0x000000000000794d */ /* 0x000fea0003800000 */
.L_x_3721:
[----:B------:R-:W-:-:S09]  /*c940*/  UISETP.NE.AND UP0, UPT, UR4, 0x2, UPT ;  /* 0x000000020400788c */ /* 0x000fd2000bf05270 */
[----:B------:R-:W-:Y:S05]  /*c950*/  BRA.U !UP0, `(.L_x_3724) ;  /* 0x0000000108287547 */ /* 0x000fea000b800000 */
[----:B------:R-:W-:-:S09]  /*c960*/  UISETP.NE.AND UP0, UPT, UR4, 0x3, UPT ;  /* 0x000000030400788c */ /* 0x000fd2000bf05270 */
[----:B------:R-:W-:Y:S05]  /*c970*/  BRA.U !UP0, `(.L_x_3725) ;  /* 0x0000000108147547 */ /* 0x000fea000b800000 */
[----:B------:R-:W-:-:S09]  /*c980*/  UISETP.NE.AND UP0, UPT, UR4, 0x4, UPT ;  /* 0x000000040400788c */ /* 0x000fd2000bf05270 */
[----:B------:R-:W-:Y:S05]  /*c990*/  BRA.U UP0, `(.L_x_3723) ;  /* 0x0000000900407547 */ /* 0x000fea000b800000 */
[----:B------:R-:W0:Y:S02]  /*c9a0*/  F2I.S64.TRUNC R2, R2 ;  /* 0x0000000200027311 */ /* 0x000e24000020d900 */
[----:B0-----:R-:W-:Y:S01]  /*c9b0*/  STG.E.64 desc[UR36][R16.64], R2 ;  /* 0x0000000210007986 */ /* 0x001fe2000c101b24 */
[----:B------:R-:W-:Y:S05]  /*c9c0*/  EXIT ;  /* 0x000000000000794d */ /* 0x000fea0003800000 */
.L_x_3725:
[----:B------:R-:W0:Y:S02]  /*c9d0*/  F2I.FTZ.TRUNC.NTZ R3, R2 ;  /* 0x0000000200037305 */ /* 0x000e24000021f100 */
[----:B0-----:R-:W-:Y:S01]  /*c9e0*/  STG.E desc[UR36][R16.64], R3 ;  /* 0x0000000310007986 */ /* 0x001fe2000c101924 */
[----:B------:R-:W-:Y:S05]  /*c9f0*/  EXIT ;  /* 0x000000000000794d */ /* 0x000fea0003800000 */
.L_x_3724:
[----:B------:R-:W0:Y:S02]  /*ca00*/  F2I.FTZ.TRUNC.NTZ R3, R2 ;  /* 0x0000000200037305 */ /* 0x000e24000021f100 */
[----:B0-----:R-:W-:Y:S01]  /*ca10*/  STG.E.U16 desc[UR36][R16.64], R3 ;  /* 0x0000000310007986 */ /* 0x001fe2000c101524 */
[----:B------:R-:W-:Y:S05]  /*ca20*/  EXIT ;  /* 0x000000000000794d */ /* 0x000fea0003800000 */
.L_x_3720:
[----:B------:R-:W-:-:S09]  /*ca30*/  UISETP.GT.AND UP0, UPT, UR4, 0x6, UPT ;  /* 0x000000060400788c */ /* 0x000fd2000bf04270 */
[----:B------:R-:W-:Y:S05]  /*ca40*/  BRA.U UP0, `(.L_x_3726) ;  /* 0x0000000100247547 */ /* 0x000fea000b800000 */
[----:B------:R-:W-:-:S09]  /*ca50*/  UISETP.NE.AND UP0, UPT, UR4, 0x5, UPT ;  /* 0x000000050400788c */ /* 0x000fd2000bf05270 */
[----:B------:R-:W-:Y:S05]  /*ca60*/  BRA.U !UP0, `(.L_x_3727) ;  /* 0x0000000108107547 */ /* 0x000fea000b800000 */
[----:B------:R-:W-:-:S09]  /*ca70*/  UISETP.NE.AND UP0, UPT, UR4, 0x6, UPT ;  /* 0x000000060400788c */ /* 0x000fd2000bf05270 */
[----:B------:R-:W-:Y:S05]  /*ca80*/  BRA.U UP0, `(.L_x_3723) ;  /* 0x0000000900047547 */ /* 0x000fea000b800000 */
[----:B------:R-:W-:Y:S01]  /*ca90*/  STG.E desc[UR36][R16.64], R2 ;  /* 0x0000000210007986 */ /* 0x000fe2000c101924 */
[----:B------:R-:W-:Y:S05]  /*caa0*/  EXIT ;  /* 0x000000000000794d */ /* 0x000fea0003800000 */
.L_x_3727:
[----:B------:R-:W-:-:S05]  /*cab0*/  F2FP.F16.F32.PACK_AB R2, RZ, R2 ;  /* 0x00000002ff02723e */ /* 0x000fca00000000ff */
[----:B------:R-:W-:Y:S01]  /*cac0*/  STG.E.U16 desc[UR36][R16.64], R2 ;  /* 0x0000000210007986 */ /* 0x000fe2000c101524 */
[----:B------:R-:W-:Y:S05]  /*cad0*/  EXIT ;  /* 0x000000000000794d */ /* 0x000fea0003800000 */
.L_x_3726:
[----:B------:R-:W-:-:S09]  /*cae0*/  UISETP.NE.AND UP0, UPT, UR4, 0x7, UPT ;  /* 0x000000070400788c */ /* 0x000fd2000bf05270 */
[----:B------:R-:W-:Y:S05]  /*caf0*/  BRA.U !UP0, `(.L_x_3728) ;  /* 0x0000000108287547 */ /* 0x000fea000b800000 */
[----:B------:R-:W-:-:S09]  /*cb00*/  UISETP.NE.AND UP0, UPT, UR4, 0x8, UPT ;  /* 0x000000080400788c */ /* 0x000fd2000bf05270 */
[----:B------:R-:W-:Y:S05]  /*cb10*/  BRA.U !UP0, `(.L_x_3729) ;  /* 0x0000000108147547 */ /* 0x000fea000b800000 */
[----:B------:R-:W-:-:S09]  /*cb20*/  UISETP.NE.AND UP0, UPT, UR4, 0x9, UPT ;  /* 0x000000090400788c */ /* 0x000fd2000bf05270 */
[----:B------:R-:W-:Y:S05]  /*cb30*/  BRA.U UP0, `(.L_x_3723) ;  /* 0x0000000500d87547 */ /* 0x000fea000b800000 */
[----:B------:R-:W-:-:S05]  /*cb40*/  IMAD.MOV.U32 R6, RZ, RZ, R2 ;  /* 0x000000ffff067224 */ /* 0x000fca00078e0002 */
[----:B------:R-:W-:Y:S01]  /*cb50*/  STG.E.64 desc[UR36][R16.64], R6 ;  /* 0x0000000610007986 */ /* 0x000fe2000c101b24 */
[----:B------:R-:W-:Y:S05]  /*cb60*/  EXIT ;  /* 0x000000000000794d */ /* 0x000fea0003800000 */
.L_x_3729:
[----:B------:R-:W-:-:S05]  /*cb70*/  F2FP.F16.F32.PACK_AB R3, R7, R2 ;  /* 0x000000020703723e */ /* 0x000fca00000000ff */
[----:B------:R-:W-:Y:S01]  /*cb80*/  STG.E desc[UR36][R16.64], R3 ;  /* 0x0000000310007986 */ /* 0x000fe2000c101924 */
[----:B------:R-:W-:Y:S05]  /*cb90*/  EXIT ;  /* 0x000000000000794d */ /* 0x000fea0003800000 */
.L_x_3728:
[----:B------:R-:W-:-:S06]  /*cba0*/  FMUL.FTZ R2, R2, 1 ;  /* 0x3f80000002027820 */ /* 0x000fcc0000410000 */
[----:B------:R-:W0:Y:S02]  /*cbb0*/  F2F.F64.F32 R2, R2 ;  /* 0x0000000200027310 */ /* 0x000e240000201800 */
[----:B0-----:R-:W-:Y:S01]  /*cbc0*/  STG.E.64 desc[UR36][R16.64], R2 ;  /* 0x0000000210007986 */ /* 0x001fe2000c101b24 */
[----:B------:R-:W-:Y:S05]  /*cbd0*/  EXIT ;  /* 0x000000000000794d */ /* 0x000fea0003800000 */
.L_x_3719:
        /* <DEDUP_REMOVED lines=11> */
[----:B0-----:R-:W-:Y:S01]  /*cc90*/  STG.E.U16 desc[UR36][R16.64], R3 ;  /* 0x0000000310007986 */ /* 0x001fe2000c101524 */
[----:B------:R-:W-:Y:S05]  /*cca0*/  EXIT ;  /* 0x000000000000794d */ /* 0x000fea0003800000 */
.L_x_3733:
[----:B----4-:R-:W-:Y:S01]  /*ccb0*/  LOP3.LUT R4, R2, 0x7fffffff, RZ, 0xc0, !PT ;  /* 0x7fffffff02047812 */ /* 0x010fe200078ec0ff */
        /* <DEDUP_REMOVED lines=15> */
.L_x_3736:
[----:B------:R-:W-:-:S04]  /*cdb0*/  SHF.R.U32.HI R2, RZ, 0x18, R2 ;  /* 0x00000018ff027819 */ /* 0x000fc80000011602 */
[----:B------:R-:W-:-:S04]  /*cdc0*/  LOP3.LUT R2, R3, 0x80, R2, 0xf8, !PT ;  /* 0x0000008003027812 */ /* 0x000fc800078ef802 */
[----:B------:R-:W-:-:S07]  /*cdd0*/  PRMT R8, R2, 0x7610, R8 ;  /* 0x0000761002087816 */ /* 0x000fce0000000008 */
.L_x_3735:
[----:B------:R-:W-:Y:S05]  /*cde0*/  BSYNC.RECONVERGENT B0 ;  /* 0x0000000000007941 */ /* 0x000fea0003800200 */
.L_x_3734:
[----:B------:R-:W-:Y:S01]  /*cdf0*/  STG.E.U8 desc[UR36][R16.64], R8 ;  /* 0x0000000810007986 */ /* 0x000fe2000c101124 */
[----:B------:R-:W-:Y:S05]  /*ce00*/  EXIT ;  /* 0x000000000000794d */ /* 0x000fea0003800000 */
.L_x_3732:
[----:B----4-:R-:W-:Y:S01]  /*ce10*/  LOP3.LUT R4, R2, 0x7fffffff, RZ, 0xc0, !PT ;  /* 0x7fffffff02047812 */ /* 0x010fe200078ec0ff */
        /* <DEDUP_REMOVED lines=15> */
.L_x_3739:
[----:B------:R-:W-:-:S04]  /*cf10*/  SHF.R.U32.HI R2, RZ, 0x18, R2 ;  /* 0x00000018ff027819 */ /* 0x000fc80000011602 */
[----:B------:R-:W-:-:S04]  /*cf20*/  LOP3.LUT R3, R3, 0x80, R2, 0xf8, !PT ;  /* 0x0000008003037812 */ /* 0x000fc800078ef802 */
[----:B------:R-:W-:-:S07]  /*cf30*/  PRMT R8, R3, 0x7610, R8 ;  /* 0x0000761003087816 */ /* 0x000fce0000000008 */
.L_x_3738:
[----:B------:R-:W-:Y:S05]  /*cf40*/  BSYNC.RECONVERGENT B0 ;  /* 0x0000000000007941 */ /* 0x000fea0003800200 */
.L_x_3737:
[----:B------:R-:W-:Y:S01]  /*cf50*/  STG.E.U8 desc[UR36][R16.64], R8 ;  /* 0x0000000810007986 */ /* 0x000fe2000c101124 */
[----:B------:R-:W-:Y:S05]  /*cf60*/  EXIT ;  /* 0x000000000000794d */ /* 0x000fea0003800000 */
.L_x_3731:
[----:B------:R-:W-:-:S09]  /*cf70*/  UISETP.NE.AND UP0, UPT, UR4, 0x1c, UPT ;  /* 0x0000001c0400788c */ /* 0x000fd2000bf05270 */
[----:B------:R-:W-:Y:S05]  /*cf80*/  BRA.U !UP0, `(.L_x_3740) ;  /* 0x0000000108587547 */ /* 0x000fea000b800000 */
[----:B------:R-:W-:-:S09]  /*cf90*/  UISETP.NE.AND UP0, UPT, UR4, 0x1d, UPT ;  /* 0x0000001d0400788c */ /* 0x000fd2000bf05270 */
[----:B------:R-:W-:Y:S05]  /*cfa0*/  BRA.U !UP0, `(.L_x_3741) ;  /* 0x0000000108447547 */ /* 0x000fea000b800000 */
[----:B------:R-:W-:-:S09]  /*cfb0*/  UISETP.NE.AND UP0, UPT, UR4, 0x2c, UPT ;  /* 0x0000002c0400788c */ /* 0x000fd2000bf05270 */
[----:B------:R-:W-:Y:S05]  /*cfc0*/  BRA.U UP0, `(.L_x_3723) ;  /* 0x0000000100b47547 */ /* 0x000fea000b800000 */
[----:B----4-:R-:W-:-:S04]  /*cfd0*/  SHF.R.U32.HI R4, RZ, 0x17, R2 ;  /* 0x00000017ff047819 */ /* 0x010fc80000011602 */
        /* <DEDUP_REMOVED lines=14> */
.L_x_3741:
[----:B------:R-:W0:Y:S02]  /*d0c0*/  F2I.U64.TRUNC R2, R2 ;  /* 0x0000000200027311 */ /* 0x000e24000020d800 */
[----:B0-----:R-:W-:Y:S01]  /*d0d0*/  STG.E.64 desc[UR36][R16.64], R2 ;  /* 0x0000000210007986 */ /* 0x001fe2000c101b24 */
[----:B------:R-:W-:Y:S05]  /*d0e0*/  EXIT ;  /* 0x000000000000794d */ /* 0x000fea0003800000 */
.L_x_3740:
[----:B------:R-:W0:Y:S02]  /*d0f0*/  F2I.FTZ.U32.TRUNC.NTZ R3, R2 ;  /* 0x0000000200037305 */ /* 0x000e24000021f000 */
[----:B0-----:R-:W-:Y:S01]  /*d100*/  STG.E desc[UR36][R16.64], R3 ;  /* 0x0000000310007986 */ /* 0x001fe2000c101924 */
[----:B------:R-:W-:Y:S05]  /*d110*/  EXIT ;  /* 0x000000000000794d */ /* 0x000fea0003800000 */
.L_x_3730:
        /* <DEDUP_REMOVED lines=10> */
[----:B------:R-:W-:Y:S01]  /*d1c0*/  STG.E.U8 desc[UR36][R16.64], R3 ;  /* 0x0000000310007986 */ /* 0x000fe2000c101124 */
[----:B------:R-:W-:Y:S05]  /*d1d0*/  EXIT ;  /* 0x000000000000794d */ /* 0x000fea0003800000 */
.L_x_3743:
[----:B----4-:R-:W-:Y:S01]  /*d1e0*/  FMUL.FTZ R4, R2, 1 ;  /* 0x3f80000002047820 */ /* 0x010fe20000410000 */
[----:B------:R-:W-:-:S05]  /*d1f0*/  FMUL.FTZ R6, R7, 1 ;  /* 0x3f80000007067820 */ /* 0x000fca0000410000 */
[----:B------:R-:W-:Y:S08]  /*d200*/  F2F.F64.F32 R4, R4 ;  /* 0x0000000400047310 */ /* 0x000ff00000201800 */
[----:B------:R-:W0:Y:S02]  /*d210*/  F2F.F64.F32 R6, R6 ;  /* 0x0000000600067310 */ /* 0x000e240000201800 */
[----:B0-----:R-:W-:Y:S01]  /*d220*/  STG.E.128 desc[UR36][R16.64], R4 ;  /* 0x0000000410007986 */ /* 0x001fe2000c101d24 */
[----:B------:R-:W-:Y:S05]  /*d230*/  EXIT ;  /* 0x000000000000794d */ /* 0x000fea0003800000 */
.L_x_3742:
[----:B------:R-:W-:-:S09]  /*d240*/  UISETP.NE.AND UP0, UPT, UR4, 0xf, UPT ;  /* 0x0000000f0400788c */ /* 0x000fd2000bf05270 */
[----:B------:R-:W-:Y:S05]  /*d250*/  BRA.U !UP0, `(.L_x_3744) ;  /* 0x0000000108e07547 */ /* 0x000fea000b800000 */
[----:B------:R-:W-:-:S09]  /*d260*/  UISETP.NE.AND UP0, UPT, UR4, 0x17, UPT ;  /* 0x000000170400788c */ /* 0x000fd2000bf05270 */
[----:B------:R-:W-:Y:S05]  /*d270*/  BRA.U !UP0, `(.L_x_3745) ;  /* 0x00000001088c7547 */ /* 0x000fea000b800000 */
[----:B------:R-:W-:-:S09]  /*d280*/  UISETP.NE.AND UP0, UPT, UR4, 0x18, UPT ;  /* 0x000000180400788c */ /* 0x000fd2000bf05270 */
[----:B------:R-:W-:Y:S05]  /*d290*/  BRA.U !UP0, `(.L_x_3746) ;  /* 0x0000000108447547 */ /* 0x000fea000b800000 */
.L_x_3723:
[----:B------:R-:W-:Y:S01]  /*d2a0*/  MOV R0, 0x0 ;  /* 0x0000000000007802 */ /* 0x000fe20000000f00 */
[----:B------:R-:W4:Y:S01]  /*d2b0*/  LDCU.64 UR4, c[0x4][0x158] ;  /* 0x01002b00ff0477ac */ /* 0x000f220008000a00 */
[----:B------:R-:W-:Y:S02]  /*d2c0*/  HFMA2 R8, -RZ, RZ, 0, 6.020069122314453125e-06 ;  /* 0x00000065ff087431 */ /* 0x000fe400000001ff */
[----:B------:R-:W-:Y:S01]  /*d2d0*/  IMAD.MOV.U32 R12, RZ, RZ, 0x1 ;  /* 0x00000001ff0c7424 */ /* 0x000fe200078e00ff */
[----:B------:R0:W1:Y:S01]  /*d2e0*/  LDC.64 R2, c[0x4][R0] ;  /* 0x0100000000027b82 */ /* 0x0000620000000a00 */
[----:B------:R-:W2:Y:S01]  /*d2f0*/  LDCU.64 UR6, c[0x4][0x160] ;  /* 0x01002c00ff0677ac */ /* 0x000ea20008000a00 */
[----:B------:R-:W-:Y:S01]  /*d300*/  MOV R13, RZ ;  /* 0x000000ff000d7202 */ /* 0x000fe20000000f00 */
[----:B------:R-:W3:Y:S01]  /*d310*/  LDCU.64 UR8, c[0x4][0x20] ;  /* 0x01000400ff0877ac */ /* 0x000ee20008000a00 */
[----:B----4-:R-:W-:Y:S01]  /*d320*/  MOV R4, UR4 ;  /* 0x0000000400047c02 */ /* 0x010fe20008000f00 */
[----:B------:R-:W-:Y:S01]  /*d330*/  IMAD.U32 R5, RZ, RZ, UR5 ;  /* 0x00000005ff057e24 */ /* 0x000fe2000f8e00ff */
[----:B--2---:R-:W-:Y:S01]  /*d340*/  MOV R6, UR6 ;  /* 0x0000000600067c02 */ /* 0x004fe20008000f00 */
[----:B------:R-:W-:Y:S01]  /*d350*/  IMAD.U32 R7, RZ, RZ, UR7 ;  /* 0x00000007ff077e24 */ /* 0x000fe2000f8e00ff */
[----:B---3--:R-:W-:Y:S01]  /*d360*/  MOV R10, UR8 ;  /* 0x00000008000a7c02 */ /* 0x008fe20008000f00 */
[----:B0-----:R-:W-:-:S07]  /*d370*/  IMAD.U32 R11, RZ, RZ, UR9 ;  /* 0x00000009ff0b7e24 */ /* 0x001fce000f8e00ff */
[----:B------:R-:W-:-:S07]  /*d380*/  LEPC R20, `(.L_x_3747) ;  /* 0x000000001014794e */ /* 0x000fce0000000000 */
[----:B-1----:R-:W-:Y:S05]  /*d390*/  CALL.ABS.NOINC R2 ;  /* 0x0000000002007343 */ /* 0x002fea0003c00000 */
.L_x_3747:
[----:B------:R-:W-:Y:S05]  /*d3a0*/  EXIT ;  /* 0x000000000000794d */ /* 0x000fea0003800000 */
.L_x_3746:
[----:B----4-:R-:W-:Y:S01]  /*d3b0*/  LOP3.LUT R4, R2, 0x7fffffff, RZ, 0xc0, !PT ;  /* 0x7fffffff02047812 */ /* 0x010fe200078ec0ff */
        /* <DEDUP_REMOVED lines=11> */
.L_x_3749:
[----:B------:R-:W-:Y:S05]  /*d470*/  BSYNC.RECONVERGENT B0 ;  /* 0x0000000000007941 */ /* 0x000fea0003800200 */
.L_x_3748:
[----:B------:R-:W-:-:S05]  /*d480*/  LOP3.LUT R3, R0, 0x80, R5, 0xf8, !PT ;  /* 0x0000008000037812 */ /* 0x000fca00078ef805 */
[----:B------:R-:W-:Y:S01]  /*d490*/  STG.E.U8 desc[UR36][R16.64], R3 ;  /* 0x0000000310007986 */ /* 0x000fe2000c101124 */
[----:B------:R-:W-:Y:S05]  /*d4a0*/  EXIT ;  /* 0x000000000000794d */ /* 0x000fea0003800000 */
.L_x_3745:
[----:B----4-:R-:W-:Y:S01]  /*d4b0*/  LOP3.LUT R4, R2, 0x7fffffff, RZ, 0xc0, !PT ;  /* 0x7fffffff02047812 */ /* 0x010fe200078ec0ff */
        /* <DEDUP_REMOVED lines=10> */
.L_x_3751:
[----:B------:R-:W-:Y:S01]  /*d560*/  HFMA2 R0, -RZ, RZ, 0, 7.569789886474609375e-06 ;  /* 0x0000007fff007431 */ /* 0x000fe200000001ff */
[----:B------:R-:W-:-:S04]  /*d570*/  ISETP.GT.U32.AND P0, PT, R4, 0x7f800000, PT ;  /* 0x7f8000000400780c */ /* 0x000fc80003f04070 */
[----:B------:R-:W-:-:S09]  /*d580*/  SEL R0, R0, 0x7c, P0 ;  /* 0x0000007c00007807 */ /* 0x000fd20000000000 */
.L_x_3752:
[----:B------:R-:W-:Y:S05]  /*d590*/  BSYNC.RECONVERGENT B0 ;  /* 0x0000000000007941 */ /* 0x000fea0003800200 */
.L_x_3750:
[----:B------:R-:W-:-:S04]  /*d5a0*/  SHF.R.U32.HI R3, RZ, 0x18, R2 ;  /* 0x00000018ff037819 */ /* 0x000fc80000011602 */
[----:B------:R-:W-:-:S05]  /*d5b0*/  LOP3.LUT R3, R0, 0x80, R3, 0xf8, !PT ;  /* 0x0000008000037812 */ /* 0x000fca00078ef803 */
[----:B------:R-:W-:Y:S01]  /*d5c0*/  STG.E.U8 desc[UR36][R16.64], R3 ;  /* 0x0000000310007986 */ /* 0x000fe2000c101124 */
[----:B------:R-:W-:Y:S05]  /*d5d0*/  EXIT ;  /* 0x000000000000794d */ /* 0x000fea0003800000 */
.L_x_3744:
[----:B------:R-:W-:-:S05]  /*d5e0*/  F2FP.BF16.F32.PACK_AB R2, RZ, R2 ;  /* 0x00000002ff02723e */ /* 0x000fca00000010ff */
[----:B------:R-:W-:Y:S01]  /*d5f0*/  STG.E.U16 desc[UR36][R16.64], R2 ;  /* 0x0000000210007986 */ /* 0x000fe2000c101524 */
[----:B------:R-:W-:Y:S05]  /*d600*/  EXIT ;  /* 0x000000000000794d */ /* 0x000fea0003800000 */
.L_x_3753:
        /* <DEDUP_REMOVED lines=15> */
.L_x_7046:


//--------------------- .text._ZN2at6native27unrolled_elementwise_kernelIZZZNS0_16tanh_kernel_cudaERNS_18TensorIteratorBaseEENKUlvE_clEvENKUlvE0_clEvEUlN3c107complexIfEEE_St5arrayIPcLm2EELi4E23TrivialOffsetCalculatorILi1EjESE_NS0_6memory12LoadWithCastILi1EEENSF_13StoreWithCastILi1EEEEEviT_T0_T2_T3_T4_T5_ --------------------------
	.section	.text._ZN2at6native27unrolled_elementwise_kernelIZZZNS0_16tanh_kernel_cudaERNS_18TensorIteratorBaseEENKUlvE_clEvENKUlvE0_clEvEUlN3c107complexIfEEE_St5arrayIPcLm2EELi4E23TrivialOffsetCalculatorILi1EjESE_NS0_6memory12LoadWithCastILi1EEENSF_13StoreWithCastILi1EEEEEviT_T0_T2_T3_T4_T5_,"ax",@progbits
	.align	128
        .global         _ZN2at6native27unrolled_elementwise_kernelIZZZNS0_16tanh_kernel_cudaERNS_18TensorIteratorBaseEENKUlvE_clEvENKUlvE0_clEvEUlN3c107complexIfEEE_St5arrayIPcLm2EELi4E23TrivialOffsetCalculatorILi1EjESE_NS0_6memory12LoadWithCastILi1EEENSF_13StoreWithCastILi1EEEEEviT_T0_T2_T3_T4_T5_
        .type           _ZN2at6native27unrolled_elementwise_kernelIZZZNS0_16tanh_kernel_cudaERNS_18TensorIteratorBaseEENKUlvE_clEvENKUlvE0_clEvEUlN3c107complexIfEEE_St5arrayIPcLm2EELi4E23TrivialOffsetCalculatorILi1EjESE_NS0_6memory12LoadWithCastILi1EEENSF_13StoreWithCastILi1EEEEEviT_T0_T2_T3_T4_T5_,@function
        .size           _ZN2at6native27unrolled_elementwise_kernelIZZZNS0_16tanh_kernel_cudaERNS_18TensorIteratorBaseEENKUlvE_clEvENKUlvE0_clEvEUlN3c107complexIfEEE_St5arrayIPcLm2EELi4E23TrivialOffsetCalculatorILi1EjESE_NS0_6memory12LoadWithCastILi1EEENSF_13StoreWithCastILi1EEEEEviT_T0_T2_T3_T4_T5_,(.L_x_7047 - _ZN2at6native27unrolled_elementwise_kernelIZZZNS0_16tanh_kernel_cudaERNS_18TensorIteratorBaseEENKUlvE_clEvENKUlvE0_clEvEUlN3c107complexIfEEE_St5arrayIPcLm2EELi4E23TrivialOffsetCalculatorILi1EjESE_NS0_6memory12LoadWithCastILi1EEENSF_13StoreWithCastILi1EEEEEviT_T0_T2_T3_T4_T5_)
        .other          _ZN2at6native27unrolled_elementwise_kernelIZZZNS0_16tanh_kernel_cudaERNS_18TensorIteratorBaseEENKUlvE_clEvENKUlvE0_clEvEUlN3c107complexIfEEE_St5arrayIPcLm2EELi4E23TrivialOffsetCalculatorILi1EjESE_NS0_6memory12LoadWithCastILi1EEENSF_13StoreWithCastILi1EEEEEviT_T0_T2_T3_T4_T5_,@"STO_CUDA_ENTRY STV_DEFAULT"
_ZN2at6native27unrolled_elementwise_kernelIZZZNS0_16tanh_kernel_cudaERNS_18TensorIteratorBaseEENKUlvE_clEvENKUlvE0_clEvEUlN3c107complexIfEEE_St5arrayIPcLm2EELi4E23TrivialOffsetCalculatorILi1EjESE_NS0_6memory12LoadWithCastILi1EEENSF_13StoreWithCastILi1EEEEEviT_T0_T2_T3_T4_T5_:
.text._ZN2at6native27unrolled_elementwise_kernelIZZZNS0_16tanh_kernel_cudaERNS_18TensorIteratorBaseEENKUlvE_clEvENKUlvE0_clEvEUlN3c107complexIfEEE_St5arrayIPcLm2EELi4E23TrivialOffsetCalculatorILi1EjESE_NS0_6memory12LoadWithCastILi1EEENSF_13StoreWithCastILi1EEEEEviT_T0_T2_T3_T4_T5_:
        /* <DEDUP_REMOVED lines=32> */
[----:B--2---:R4:W0:Y:S01]  /*0200*/  I2F.S16 R16, R4 ;  /* 0x0000000400107306 */ /* 0x0048220000101400 */
[----:B------:R-:W-:Y:S05]  /*0210*/  BRA `(.L_x_3762) ;  /* 0x0000000c00807947 */ /* 0x000fea0003800000 */
.L_x_3760:
[----:B------:R-:W2:Y:S01]  /*0220*/  LDG.E.U8 R4, desc[UR36][R4.64] ;  /* 0x0000002404047981 */ /* 0x000ea2000c1e1100 */
[----:B------:R-:W-:Y:S01]  /*0230*/  IMAD.MOV.U32 R17, RZ, RZ, RZ ;  /* 0x000000ffff117224 */ /* 0x000fe200078e00ff */
[----:B--2---:R-:W-:Y:S01]  /*0240*/  I2FP.F32.U32 R16, R4 ;  /* 0x0000000400107245 */ /* 0x004fe20000201000 */
[----:B------:R-:W-:Y:S06]  /*0250*/  BRA `(.L_x_3762) ;  /* 0x0000000c00707947 */ /* 0x000fec0003800000 */
.L_x_3759:
        /* <DEDUP_REMOVED lines=8> */
[----:B--2---:R0:W1:Y:S01]  /*02e0*/  I2F.S64 R16, R4 ;  /* 0x0000000400107312 */ /* 0x0040620000301400 */
[----:B------:R-:W-:Y:S05]  /*02f0*/  BRA `(.L_x_3762) ;  /* 0x0000000c00487947 */ /* 0x000fea0003800000 */
.L_x_3764:
[----:B------:R-:W2:Y:S01]  /*0300*/  LDG.E R4, desc[UR36][R4.64] ;  /* 0x0000002404047981 */ /* 0x000ea2000c1e1900 */
[----:B------:R-:W-:Y:S01]  /*0310*/  IMAD.MOV.U32 R17, RZ, RZ, RZ ;  /* 0x000000ffff117224 */ /* 0x000fe200078e00ff */
[----:B--2---:R-:W-:Y:S01]  /*0320*/  I2FP.F32.S32 R16, R4 ;  /* 0x0000000400107245 */ /* 0x004fe20000201400 */
[----:B------:R-:W-:Y:S06]  /*0330*/  BRA `(.L_x_3762) ;  /* 0x0000000c00387947 */ /* 0x000fec0003800000 */
.L_x_3763:
[----:B------:R-:W2:Y:S01]  /*0340*/  LDG.E.U16 R4, desc[UR36][R4.64] ;  /* 0x0000002404047981 */ /* 0x000ea2000c1e1500 */
[----:B------:R-:W-:Y:S01]  /*0350*/  IMAD.MOV.U32 R17, RZ, RZ, RZ ;  /* 0x000000ffff117224 */ /* 0x000fe200078e00ff */
[----:B--2---:R2:W3:Y:S01]  /*0360*/  I2F.S16 R16, R4 ;  /* 0x0000000400107306 */ /* 0x0044e20000101400 */
[----:B------:R-:W-:Y:S05]  /*0370*/  BRA `(.L_x_3762) ;  /* 0x0000000c00287947 */ /* 0x000fea0003800000 */
.L_x_3758:
        /* <DEDUP_REMOVED lines=9> */
.L_x_3766:
[----:B------:R-:W2:Y:S01]  /*0410*/  LDG.E.U16 R4, desc[UR36][R4.64] ;  /* 0x0000002404047981 */ /* 0x000ea2000c1e1500 */
[----:B------:R-:W-:Y:S02]  /*0420*/  IMAD.MOV.U32 R17, RZ, RZ, RZ ;  /* 0x000000ffff117224 */ /* 0x000fe400078e00ff */
[----:B--2---:R-:W-:Y:S01]  /*0430*/  HADD2.F32 R16, -RZ, R4.H0_H0 ;  /* 0x20000004ff107230 */ /* 0x004fe20000004100 */
[----:B------:R-:W-:Y:S06]  /*0440*/  BRA `(.L_x_3762) ;  /* 0x0000000800f47947 */ /* 0x000fec0003800000 */
.L_x_3765:
        /* <DEDUP_REMOVED lines=8> */
.L_x_3768:
[----:B------:R-:W2:Y:S02]  /*04d0*/  LDG.E R4, desc[UR36][R4.64] ;  /* 0x0000002404047981 */ /* 0x000ea4000c1e1900 */
[--C-:B--2---:R-:W-:Y:S02]  /*04e0*/  HADD2.F32 R16, -RZ, R4.reuse.H0_H0 ;  /* 0x20000004ff107230 */ /* 0x104fe40000004100 */
[----:B------:R-:W-:Y:S01]  /*04f0*/  HADD2.F32 R17, -RZ, R4.H1_H1 ;  /* 0x30000004ff117230 */ /* 0x000fe20000004100 */
[----:B------:R-:W-:Y:S06]  /*0500*/  BRA `(.L_x_3762) ;  /* 0x0000000800c47947 */ /* 0x000fec0003800000 */
.L_x_3767:
        /* <DEDUP_REMOVED lines=8> */
.L_x_3757:
        /* <DEDUP_REMOVED lines=13> */
.L_x_3771:
        /* <DEDUP_REMOVED lines=10> */
.L_x_3770:
        /* <DEDUP_REMOVED lines=8> */
[----:B------:R-:W-:Y:S02]  /*0780*/  IMAD.MOV.U32 R17, RZ, RZ, RZ ;  /* 0x000000ffff117224 */ /* 0x000fe400078e00ff */
        /* <DEDUP_REMOVED lines=17> */
.L_x_3773:
[----:B------:R-:W2:Y:S01]  /*08a0*/  LDG.E.U8 R4, desc[UR36][R4.64] ;  /* 0x0000002404047981 */ /* 0x000ea2000c1e1100 */
[----:B------:R-:W-:Y:S02]  /*08b0*/  IMAD.MOV.U32 R17, RZ, RZ, RZ ;  /* 0x000000ffff117224 */ /* 0x000fe400078e00ff */
        /* <DEDUP_REMOVED lines=10> */
[----:B------:R-:W-:Y:S01]  /*0960*/  LOP3.LUT R16, R0, 0x80000000, R3, 0xf8, !PT ;  /* 0x8000000000107812 */ /* 0x000fe200078ef803 */
[----:B------:R-:W-:Y:S06]  /*0970*/  BRA `(.L_x_3762) ;  /* 0x0000000400a87947 */ /* 0x000fec0003800000 */
.L_x_3772:
[----:B------:R-:W2:Y:S01]  /*0980*/  LDG.E.U16 R4, desc[UR36][R4.64] ;  /* 0x0000002404047981 */ /* 0x000ea2000c1e1500 */
[----:B------:R-:W-:Y:S02]  /*0990*/  IMAD.MOV.U32 R17, RZ, RZ, RZ ;  /* 0x000000ffff117224 */ /* 0x000fe400078e00ff */
[----:B--2---:R-:W-:Y:S01]  /*09a0*/  IMAD.U32 R16, R4, 0x10000, RZ ;  /* 0x0001000004107824 */ /* 0x004fe200078e00ff */
[----:B------:R-:W-:Y:S06]  /*09b0*/  BRA `(.L_x_3762) ;  /* 0x0000000400987947 */ /* 0x000fec0003800000 */
.L_x_3769:
        /* <DEDUP_REMOVED lines=12> */
.L_x_3776:
        /* <DEDUP_REMOVED lines=20> */
.L_x_3778:
[----:B------:R-:W-:Y:S05]  /*0bc0*/  BSYNC.RECONVERGENT B0 ;  /* 0x0000000000007941 */ /* 0x000fea0003800200 */
.L_x_3777:
[----:B------:R-:W-:Y:S01]  /*0bd0*/  IMAD.SHL.U32 R0, R0, 0x100000, RZ ;  /* 0x0010000000007824 */ /* 0x000fe200078e00ff */
[----:B------:R-:W-:-:S04]  /*0be0*/  LEA R3, R3, 0x3b800000, 0x17 ;  /* 0x3b80000003037811 */ /* 0x000fc800078eb8ff */
[----:B------:R-:W-:Y:S01]  /*0bf0*/  LOP3.LUT R16, R3, R0, R7, 0xfe, !PT ;  /* 0x0000000003107212 */ /* 0x000fe200078efe07 */
[----:B------:R-:W-:Y:S06]  /*0c00*/  BRA `(.L_x_3762) ;  /* 0x0000000400047947 */ /* 0x000fec0003800000 */
.L_x_3775:
        /* <DEDUP_REMOVED lines=20> */
.L_x_3780:
[----:B------:R-:W-:Y:S05]  /*0d50*/  BSYNC.RECONVERGENT B0 ;  /* 0x0000000000007941 */ /* 0x000fea0003800200 */
.L_x_3779:
[----:B------:R-:W-:Y:S01]  /*0d60*/  IMAD.SHL.U32 R0, R0, 0x200000, RZ ;  /* 0x0020000000007824 */ /* 0x000fe200078e00ff */
[----:B------:R-:W-:-:S04]  /*0d70*/  LEA R3, R3, 0x37800000, 0x17 ;  /* 0x3780000003037811 */ /* 0x000fc800078eb8ff */
[----:B------:R-:W-:Y:S01]  /*0d80*/  LOP3.LUT R16, R3, R0, R7, 0xfe, !PT ;  /* 0x0000000003107212 */ /* 0x000fe200078efe07 */
[----:B------:R-:W-:Y:S06]  /*0d90*/  BRA `(.L_x_3762) ;  /* 0x0000000000a07947 */ /* 0x000fec0003800000 */
.L_x_3774:
[----:B------:R-:W-:-:S09]  /*0da0*/  UISETP.NE.AND UP0, UPT, UR4, 0x1c, UPT ;  /* 0x0000001c0400788c */ /* 0x000fd2000bf05270 */
[----:B------:R-:W-:Y:S05]  /*0db0*/  BRA.U !UP0, `(.L_x_3781) ;  /* 0x00000001088c7547 */ /* 0x000fea000b800000 */
[----:B------:R-:W-:-:S09]  /*0dc0*/  UISETP.NE.AND UP0, UPT, UR4, 0x1d, UPT ;  /* 0x0000001d0400788c */ /* 0x000fd2000bf05270 */
[----:B------:R-:W-:Y:S05]  /*0dd0*/  BRA.U !UP0, `(.L_x_3782) ;  /* 0x0000000108747547 */ /* 0x000fea000b800000 */
[----:B------:R-:W-:-:S09]  /*0de0*/  UISETP.NE.AND UP0, UPT, UR4, 0x2c, UPT ;  /* 0x0000002c0400788c */ /* 0x000fd2000bf05270 */
[----:B------:R-:W-:Y:S05]  /*0df0*/  BRA.U !UP0, `(.L_x_3783) ;  /* 0x0000000108487547 */ /* 0x000fea000b800000 */
.L_x_3761:
        /* <DEDUP_REMOVED lines=16> */
.L_x_3784:
[----:B------:R-:W-:Y:S01]  /*0f00*/  CS2R R16, SRZ ;  /* 0x0000000000107805 */ /* 0x000fe2000001ff00 */
[----:B------:R-:W-:Y:S06]  /*0f10*/  BRA `(.L_x_3762) ;  /* 0x0000000000407947 */ /* 0x000fec0003800000 */
.L_x_3783:
[----:B------:R-:W2:Y:S01]  /*0f20*/  LDG.E.U8 R4, desc[UR36][R4.64] ;  /* 0x0000002404047981 */ /* 0x000ea2000c1e1100 */
[----:B------:R-:W-:Y:S02]  /*0f30*/  IMAD.MOV.U32 R17, RZ, RZ, RZ ;  /* 0x000000ffff117224 */ /* 0x000fe400078e00ff */
[----:B------:R-:W-:Y:S01]  /*0f40*/  IMAD.MOV.U32 R16, RZ, RZ, 0x400000 ;  /* 0x00400000ff107424 */ /* 0x000fe200078e00ff */
[----:B--2---:R-:W-:-:S13]  /*0f50*/  ISETP.NE.AND P0, PT, R4, RZ, PT ;  /* 0x000000ff0400720c */ /* 0x004fda0003f05270 */
[----:B------:R-:W-:Y:S05]  /*0f60*/  @!P0 BRA `(.L_x_3762) ;  /* 0x00000000002c8947 */ /* 0x000fea0003800000 */
[----:B------:R-:W-:-:S13]  /*0f70*/  ISETP.NE.AND P0, PT, R4, 0xff, PT ;  /* 0x000000ff0400780c */ /* 0x000fda0003f05270 */
[----:B------:R-:W-:Y:S02]  /*0f80*/  @!P0 IMAD.MOV.U32 R16, RZ, RZ, 0x7f800001 ;  /* 0x7f800001ff108424 */ /* 0x000fe400078e00ff */
[----:B------:R-:W-:Y:S01]  /*0f90*/  @P0 IMAD.SHL.U32 R16, R4, 0x800000, RZ ;  /* 0x0080000004100824 */ /* 0x000fe200078e00ff */
[----:B------:R-:W-:Y:S06]  /*0fa0*/  BRA `(.L_x_3762) ;  /* 0x00000000001c7947 */ /* 0x000fec0003800000 */
.L_x_3782:
[----:B------:R-:W2:Y:S01]  /*0fb0*/  LDG.E.64 R4, desc[UR36][R4.64] ;  /* 0x0000002404047981 */ /* 0x000ea2000c1e1b00 */
[----:B------:R-:W-:Y:S01]  /*0fc0*/  IMAD.MOV.U32 R17, RZ, RZ, RZ ;  /* 0x000000ffff117224 */ /* 0x000fe200078e00ff */
[----:B--2---:R0:W1:Y:S01]  /*0fd0*/  I2F.U64 R16, R4 ;  /* 0x0000000400107312 */ /* 0x0040620000301000 */
[----:B------:R-:W-:Y:S05]  /*0fe0*/  BRA `(.L_x_3762) ;  /* 0x00000000000c7947 */ /* 0x000fea0003800000 */
.L_x_3781:
[----:B------:R-:W2:Y:S01]  /*0ff0*/  LDG.E R4, desc[UR36][R4.64] ;  /* 0x0000002404047981 */ /* 0x000ea2000c1e1900 */
[----:B------:R-:W-:Y:S01]  /*1000*/  IMAD.MOV.U32 R17, RZ, RZ, RZ ;  /* 0x000000ffff117224 */ /* 0x000fe200078e00ff */
[----:B--2---:R-:W-:-:S07]  /*1010*/  I2FP.F32.U32 R16, R4 ;  /* 0x0000000400107245 */ /* 0x004fce0000201000 */
.L_x_3762:
[----:B------:R-:W-:Y:S05]  /*1020*/  BSYNC.RECONVERGENT B6 ;  /* 0x0000000000067941 */ /* 0x000fea0003800200 */
.L_x_3756:
[----:B------:R-:W-:-:S07]  /*1030*/  VIADD R29, R27, 0x80 ;  /* 0x000000801b1d7836 */ /* 0x000fce0000000000 */
.L_x_3755:
[----:B------:R-:W-:Y:S05]  /*1040*/  BSYNC.RECONVERGENT B7 ;  /* 0x0000000000077941 */ /* 0x000fea0003800200 */
.L_x_3754:
[----:B------:R-:W-:Y:S01]  /*1050*/  ISETP.GE.AND P0, PT, R29, R26, PT ;  /* 0x0000001a1d00720c */ /* 0x000fe20003f06270 */
[----:B------:R-:W-:Y:S01]  /*1060*/  BSSY.RECONVERGENT B7, `(.L_x_3785) ;  /* 0x00000fb000077945 */ /* 0x000fe20003800200 */
[----:B------:R-:W-:-:S11]  /*1070*/  CS2R R24, SRZ ;  /* 0x0000000000187805 */ /* 0x000fd6000001ff00 */
        /* <DEDUP_REMOVED lines=23> */
.L_x_3791:
[----:B------:R-:W2:Y:S01]  /*11f0*/  LDG.E.U8 R4, desc[UR36][R4.64] ;  /* 0x0000002404047981 */ /* 0x000ea2000c1e1100 */
[----:B------:R-:W-:Y:S01]  /*1200*/  IMAD.MOV.U32 R25, RZ, RZ, RZ ;  /* 0x000000ffff197224 */ /* 0x000fe200078e00ff */
[----:B--2---:R-:W-:Y:S01]  /*1210*/  I2FP.F32.U32 R24, R4 ;  /* 0x0000000400187245 */ /* 0x004fe20000201000 */
[----:B------:R-:W-:Y:S06]  /*1220*/  BRA `(.L_x_3793) ;  /* 0x0000000c00707947 */ /* 0x000fec0003800000 */
.L_x_3790:
        /* <DEDUP_REMOVED lines=8> */
[----:B--2---:R0:W2:Y:S01]  /*12b0*/  I2F.S64 R24, R4 ;  /* 0x0000000400187312 */ /* 0x0040a20000301400 */
[----:B------:R-:W-:Y:S05]  /*12c0*/  BRA `(.L_x_3793) ;  /* 0x0000000c00487947 */ /* 0x000fea0003800000 */
.L_x_3795:
[----:B------:R-:W2:Y:S01]  /*12d0*/  LDG.E R4, desc[UR36][R4.64] ;  /* 0x0000002404047981 */ /* 0x000ea2000c1e1900 */
[----:B------:R-:W-:Y:S01]  /*12e0*/  IMAD.MOV.U32 R25, RZ, RZ, RZ ;  /* 0x000000ffff197224 */ /* 0x000fe200078e00ff */
[----:B--2---:R-:W-:Y:S01]  /*12f0*/  I2FP.F32.S32 R24, R4 ;  /* 0x0000000400187245 */ /* 0x004fe20000201400 */
[----:B------:R-:W-:Y:S06]  /*1300*/  BRA `(.L_x_3793) ;  /* 0x0000000c00387947 */ /* 0x000fec0003800000 */
.L_x_3794:
[----:B------:R-:W2:Y:S01]  /*1310*/  LDG.E.U16 R4, desc[UR36][R4.64] ;  /* 0x0000002404047981 */ /* 0x000ea2000c1e1500 */
[----:B------:R-:W-:Y:S01]  /*1320*/  IMAD.MOV.U32 R25, RZ, RZ, RZ ;  /* 0x000000ffff197224 */ /* 0x000fe200078e00ff */
[----:B--2---:R0:W2:Y:S01]  /*1330*/  I2F.S16 R24, R4 ;  /* 0x0000000400187306 */ /* 0x0040a20000101400 */
[----:B------:R-:W-:Y:S05]  /*1340*/  BRA `(.L_x_3793) ;  /* 0x0000000c00287947 */ /* 0x000fea0003800000 */
.L_x_3789:
        /* <DEDUP_REMOVED lines=9> */
.L_x_3797:
[----:B------:R-:W2:Y:S01]  /*13e0*/  LDG.E.U16 R4, desc[UR36][R4.64] ;  /* 0x0000002404047981 */ /* 0x000ea2000c1e1500 */
[----:B------:R-:W-:Y:S02]  /*13f0*/  IMAD.MOV.U32 R25, RZ, RZ, RZ ;  /* 0x000000ffff197224 */ /* 0x000fe400078e00ff */
[----:B--2---:R-:W-:Y:S01]  /*1400*/  HADD2.F32 R24, -RZ, R4.H0_H0 ;  /* 0x20000004ff187230 */ /* 0x004fe20000004100 */
[----:B------:R-:W-:Y:S06]  /*1410*/  BRA `(.L_x_3793) ;  /* 0x0000000800f47947 */ /* 0x000fec0003800000 */
.L_x_3796:
        /* <DEDUP_REMOVED lines=8> */
.L_x_3799:
[----:B------:R-:W2:Y:S02]  /*14a0*/  LDG.E R4, desc[UR36][R4.64] ;  /* 0x0000002404047981 */ /* 0x000ea4000c1e1900 */
[--C-:B--2---:R-:W-:Y:S02]  /*14b0*/  HADD2.F32 R24, -RZ, R4.reuse.H0_H0 ;  /* 0x20000004ff187230 */ /* 0x104fe40000004100 */
[----:B------:R-:W-:Y:S01]  /*14c0*/  HADD2.F32 R25, -RZ, R4.H1_H1 ;  /* 0x30000004ff197230 */ /* 0x000fe20000004100 */
[----:B------:R-:W-:Y:S06]  /*14d0*/  BRA `(.L_x_3793) ;  /* 0x0000000800c47947 */ /* 0x000fec0003800000 */
.L_x_3798:
        /* <DEDUP_REMOVED lines=8> */
.L_x_3788:
        /* <DEDUP_REMOVED lines=13> */
.L_x_3802:
[----:B------:R-:W2:Y:S01]  /*1630*/  LDG.E.128 R4, desc[UR36][R4.64] ;  /* 0x0000002404047981 */ /* 0x000ea2000c1e1d00 */
[----:B------:R-:W-:Y:S01]  /*1640*/  UMOV UR4, 0xf0000000 ;  /* 0xf000000000047882 */ /* 0x000fe20000000000 */
[----:B------:R-:W-:Y:S01]  /*1650*/  UMOV UR5, 0x380fffff ;  /* 0x380fffff00057882 */ /* 0x000fe20000000000 */
[----:B--2---:R-:W0:Y:S01]  /*1660*/  F2F.F32.F64 R24, R4 ;  /* 0x0000000400187310 */ /* 0x004e220000301000 */
[----:B------:R-:W-:Y:S02]  /*1670*/  DSETP.GEU.AND P0, PT, |R4|, UR4, PT ;  /* 0x0000000404007e2a */ /* 0x000fe4000bf0e200 */
[----:B------:R-:W-:-:S05]  /*1680*/  DSETP.GEU.AND P1, PT, |R6|, UR4, PT ;  /* 0x0000000406007e2a */ /* 0x000fca000bf2e200 */
[----:B------:R-:W2:Y:S07]  /*1690*/  F2F.F32.F64 R25, R6 ;  /* 0x0000000600197310 */ /* 0x000eae0000301000 */
[----:B0-----:R-:W-:Y:S02]  /*16a0*/  @!P0 FMUL R24, R24, 1.175494350822287508e-38 ;  /* 0x0080000018188820 */ /* 0x001fe40000400000 */
[----:B--2---:R-:W-:Y:S01]  /*16b0*/  @!P1 FMUL R25, R25, 1.175494350822287508e-38 ;  /* 0x0080000019199820 */ /* 0x004fe20000400000 */
[----:B------:R-:W-:Y:S06]  /*16c0*/  BRA `(.L_x_3793) ;  /* 0x0000000800487947 */ /* 0x000fec0003800000 */
.L_x_3801:
        /* <DEDUP_REMOVED lines=26> */
.L_x_3804:
[----:B------:R-:W2:Y:S01]  /*1870*/  LDG.E.U8 R4, desc[UR36][R4.64] ;  /* 0x0000002404047981 */ /* 0x000ea2000c1e1100 */
[----:B------:R-:W-:Y:S02]  /*1880*/  IMAD.MOV.U32 R25, RZ, RZ, RZ ;  /* 0x000000ffff197224 */ /* 0x000fe400078e00ff */
        /* <DEDUP_REMOVED lines=12> */
.L_x_3803:
[----:B------:R-:W2:Y:S01]  /*1950*/  LDG.E.U16 R4, desc[UR36][R4.64] ;  /* 0x0000002404047981 */ /* 0x000ea2000c1e1500 */
[----:B------:R-:W-:Y:S02]  /*1960*/  IMAD.MOV.U32 R25, RZ, RZ, RZ ;  /* 0x000000ffff197224 */ /* 0x000fe400078e00ff */
[----:B--2---:R-:W-:Y:S01]  /*1970*/  IMAD.U32 R24, R4, 0x10000, RZ ;  /* 0x0001000004187824 */ /* 0x004fe200078e00ff */
[----:B------:R-:W-:Y:S06]  /*1980*/  BRA `(.L_x_3793) ;  /* 0x0000000400987947 */ /* 0x000fec0003800000 */
.L_x_3800:
        /* <DEDUP_REMOVED lines=12> */
.L_x_3807:
        /* <DEDUP_REMOVED lines=20> */
.L_x_3809:
[----:B------:R-:W-:Y:S05]  /*1b90*/  BSYNC.RECONVERGENT B0 ;  /* 0x0000000000007941 */ /* 0x000fea0003800200 */
.L_x_3808:
[----:B------:R-:W-:Y:S01]  /*1ba0*/  IMAD.SHL.U32 R0, R0, 0x100000, RZ ;  /* 0x0010000000007824 */ /* 0x000fe200078e00ff */
[----:B------:R-:W-:-:S04]  /*1bb0*/  LEA R3, R3, 0x3b800000, 0x17 ;  /* 0x3b80000003037811 */ /* 0x000fc800078eb8ff */
[----:B------:R-:W-:Y:S01]  /*1bc0*/  LOP3.LUT R24, R3, R0, R7, 0xfe, !PT ;  /* 0x0000000003187212 */ /* 0x000fe200078efe07 */
[----:B------:R-:W-:Y:S06]  /*1bd0*/  BRA `(.L_x_3793) ;  /* 0x0000000400047947 */ /* 0x000fec0003800000 */
.L_x_3806:
        /* <DEDUP_REMOVED lines=20> */
.L_x_3811:
[----:B------:R-:W-:Y:S05]  /*1d20*/  BSYNC.RECONVERGENT B0 ;  /* 0x0000000000007941 */ /* 0x000fea0003800200 */
.L_x_3810:
[----:B------:R-:W-:Y:S01]  /*1d30*/  IMAD.SHL.U32 R0, R0, 0x200000, RZ ;  /* 0x0020000000007824 */ /* 0x000fe200078e00ff */
[----:B------:R-:W-:-:S04]  /*1d40*/  LEA R3, R3, 0x37800000, 0x17 ;  /* 0x3780000003037811 */ /* 0x000fc800078eb8ff */
[----:B------:R-:W-:Y:S01]  /*1d50*/  LOP3.LUT R24, R3, R0, R7, 0xfe, !PT ;  /* 0x0000000003187212 */ /* 0x000fe200078efe07 */
[----:B------:R-:W-:Y:S06]  /*1d60*/  BRA `(.L_x_3793) ;  /* 0x0000000000a07947 */ /* 0x000fec0003800000 */
.L_x_3805:
[----:B------:R-:W-:-:S09]  /*1d70*/  UISETP.NE.AND UP0, UPT, UR4, 0x1c, UPT ;  /* 0x0000001c0400788c */ /* 0x000fd2000bf05270 */
[----:B------:R-:W-:Y:S05]  /*1d80*/  BRA.U !UP0, `(.L_x_3812) ;  /* 0x00000001088c7547 */ /* 0x000fea000b800000 */
[----:B------:R-:W-:-:S09]  /*1d90*/  UISETP.NE.AND UP0, UPT, UR4, 0x1d, UPT ;  /* 0x0000001d0400788c */ /* 0x000fd2000bf05270 */
[----:B------:R-:W-:Y:S05]  /*1da0*/  BRA.U !UP0, `(.L_x_3813) ;  /* 0x0000000108747547 */ /* 0x000fea000b800000 */
[----:B------:R-:W-:-:S09]  /*1db0*/  UISETP.NE.AND UP0, UPT, UR4, 0x2c, UPT ;  /* 0x0000002c0400788c */ /* 0x000fd2000bf05270 */
[----:B------:R-:W-:Y:S05]  /*1dc0*/  BRA.U UP0, `(.L_x_3792) ;  /* 0x0000000100247547 */ /* 0x000fea000b800000 */
        /* <DEDUP_REMOVED lines=9> */
.L_x_3792:
        /* <DEDUP_REMOVED lines=16> */
.L_x_3814:
[----:B------:R-:W-:Y:S01]  /*1f60*/  CS2R R24, SRZ ;  /* 0x0000000000187805 */ /* 0x000fe2000001ff00 */
[----:B------:R-:W-:Y:S06]  /*1f70*/  BRA `(.L_x_3793) ;  /* 0x00000000001c7947 */ /* 0x000fec0003800000 */
.L_x_3813:
[----:B------:R-:W2:Y:S01]  /*1f80*/  LDG.E.64 R4, desc[UR36][R4.64] ;  /* 0x0000002404047981 */ /* 0x000ea2000c1e1b00 */
[----:B------:R-:W-:Y:S01]  /*1f90*/  IMAD.MOV.U32 R25, RZ, RZ, RZ ;  /* 0x000000ffff197224 */ /* 0x000fe200078e00ff */
[----:B--2---:R0:W2:Y:S01]  /*1fa0*/  I2F.U64 R24, R4 ;  /* 0x0000000400187312 */ /* 0x0040a20000301000 */
[----:B------:R-:W-:Y:S05]  /*1fb0*/  BRA `(.L_x_3793) ;  /* 0x00000000000c7947 */ /* 0x000fea0003800000 */
.L_x_3812:
[----:B------:R-:W2:Y:S01]  /*1fc0*/  LDG.E R4, desc[UR36][R4.64] ;  /* 0x0000002404047981 */ /* 0x000ea2000c1e1900 */
[----:B------:R-:W-:Y:S01]  /*1fd0*/  IMAD.MOV.U32 R25, RZ, RZ, RZ ;  /* 0x000000ffff197224 */ /* 0x000fe200078e00ff */
[----:B--2---:R-:W-:-:S07]  /*1fe0*/  I2FP.F32.U32 R24, R4 ;  /* 0x0000000400187245 */ /* 0x004fce0000201000 */
.L_x_3793:
[----:B------:R-:W-:Y:S05]  /*1ff0*/  BSYNC.RECONVERGENT B6 ;  /* 0x0000000000067941 */ /* 0x000fea0003800200 */
.L_x_3787:
[----:B------:R-:W-:-:S07]  /*2000*/  VIADD R29, R29, 0x80 ;  /* 0x000000801d1d7836 */ /* 0x000fce0000000000 */
.L_x_3786:
[----:B------:R-:W-:Y:S05]  /*2010*/  BSYNC.RECONVERGENT B7 ;  /* 0x0000000000077941 */ /* 0x000fea0003800200 */
.L_x_3785:
        /* <DEDUP_REMOVED lines=24> */
[----:B--2---:R0:W2:Y:S01]  /*21a0*/  I2F.S16 R22, R4 ;  /* 0x0000000400167306 */ /* 0x0040a20000101400 */
[----:B------:R-:W-:Y:S05]  /*21b0*/  BRA `(.L_x_3823) ;  /* 0x0000000c00807947 */ /* 0x000fea0003800000 */
.L_x_3821:
[----:B------:R-:W2:Y:S01]  /*21c0*/  LDG.E.U8 R4, desc[UR36][R4.64] ;  /* 0x0000002404047981 */ /* 0x000ea2000c1e1100 */
[----:B------:R-:W-:Y:S01]  /*21d0*/  IMAD.MOV.U32 R23, RZ, RZ, RZ ;  /* 0x000000ffff177224 */ /* 0x000fe200078e00ff */
[----:B--2---:R-:W-:Y:S01]  /*21e0*/  I2FP.F32.U32 R22, R4 ;  /* 0x0000000400167245 */ /* 0x004fe20000201000 */
[----:B------:R-:W-:Y:S06]  /*21f0*/  BRA `(.L_x_3823) ;  /* 0x0000000c00707947 */ /* 0x000fec0003800000 */
.L_x_3820:
        /* <DEDUP_REMOVED lines=10> */
.L_x_3825:
[----:B------:R-:W2:Y:S01]  /*22a0*/  LDG.E R4, desc[UR36][R4.64] ;  /* 0x0000002404047981 */ /* 0x000ea2000c1e1900 */
[----:B------:R-:W-:Y:S01]  /*22b0*/  IMAD.MOV.U32 R23, RZ, RZ, RZ ;  /* 0x000000ffff177224 */ /* 0x000fe200078e00ff */
[----:B--2---:R-:W-:Y:S01]  /*22c0*/  I2FP.F32.S32 R22, R4 ;  /* 0x0000000400167245 */ /* 0x004fe20000201400 */
[----:B------:R-:W-:Y:S06]  /*22d0*/  BRA `(.L_x_3823) ;  /* 0x0000000c00387947 */ /* 0x000fec0003800000 */
.L_x_3824:
[----:B------:R-:W2:Y:S01]  /*22e0*/  LDG.E.U16 R4, desc[UR36][R4.64] ;  /* 0x0000002404047981 */ /* 0x000ea2000c1e1500 */
[----:B------:R-:W-:Y:S01]  /*22f0*/  IMAD.MOV.U32 R23, RZ, RZ, RZ ;  /* 0x000000ffff177224 */ /* 0x000fe200078e00ff */
[----:B--2---:R4:W0:Y:S01]  /*2300*/  I2F.S16 R22, R4 ;  /* 0x0000000400167306 */ /* 0x0048220000101400 */
[----:B------:R-:W-:Y:S05]  /*2310*/  BRA `(.L_x_3823) ;  /* 0x0000000c00287947 */ /* 0x000fea0003800000 */
.L_x_3819:
        /* <DEDUP_REMOVED lines=9> */
.L_x_3827:
[----:B------:R-:W2:Y:S01]  /*23b0*/  LDG.E.U16 R4, desc[UR36][R4.64] ;  /* 0x0000002404047981 */ /* 0x000ea2000c1e1500 */
[----:B------:R-:W-:Y:S02]  /*23c0*/  IMAD.MOV.U32 R23, RZ, RZ, RZ ;  /* 0x000000ffff177224 */ /* 0x000fe400078e00ff */
[----:B--2---:R-:W-:Y:S01]  /*23d0*/  HADD2.F32 R22, -RZ, R4.H0_H0 ;  /* 0x20000004ff167230 */ /* 0x004fe20000004100 */
[----:B------:R-:W-:Y:S06]  /*23e0*/  BRA `(.L_x_3823) ;  /* 0x0000000800f47947 */ /* 0x000fec0003800000 */
.L_x_3826:
        /* <DEDUP_REMOVED lines=8> */
.L_x_3829:
[----:B------:R-:W2:Y:S02]  /*2470*/  LDG.E R4, desc[UR36][R4.64] ;  /* 0x0000002404047981 */ /* 0x000ea4000c1e1900 */
[--C-:B--2---:R-:W-:Y:S02]  /*2480*/  HADD2.F32 R22, -RZ, R4.reuse.H0_H0 ;  /* 0x20000004ff167230 */ /* 0x104fe40000004100 */
[----:B------:R-:W-:Y:S01]  /*2490*/  HADD2.F32 R23, -RZ, R4.H1_H1 ;  /* 0x30000004ff177230 */ /* 0x000fe20000004100 */
[----:B------:R-:W-:Y:S06]  /*24a0*/  BRA `(.L_x_3823) ;  /* 0x0000000800c47947 */ /* 0x000fec0003800000 */
.L_x_3828:
        /* <DEDUP_REMOVED lines=8> */
.L_x_3818:
        /* <DEDUP_REMOVED lines=13> */
.L_x_3832:
        /* <DEDUP_REMOVED lines=10> */
.L_x_3831:
        /* <DEDUP_REMOVED lines=26> */
.L_x_3834:
        /* <DEDUP_REMOVED lines=14> */
.L_x_3833:
[----:B------:R-:W2:Y:S01]  /*2920*/  LDG.E.U16 R4, desc[UR36][R4.64] ;  /* 0x0000002404047981 */ /* 0x000ea2000c1e1500 */
[----:B------:R-:W-:Y:S02]  /*2930*/  IMAD.MOV.U32 R23, RZ, RZ, RZ ;  /* 0x000000ffff177224 */ /* 0x000fe400078e00ff */
[----:B--2---:R-:W-:Y:S01]  /*2940*/  IMAD.U32 R22, R4, 0x10000, RZ ;  /* 0x0001000004167824 */ /* 0x004fe200078e00ff */
[----:B------:R-:W-:Y:S06]  /*2950*/  BRA `(.L_x_3823) ;  /* 0x0000000400987947 */ /* 0x000fec0003800000 */
.L_x_3830:
        /* <DEDUP_REMOVED lines=12> */
.L_x_3837:
        /* <DEDUP_REMOVED lines=20> */
.L_x_3839:
[----:B------:R-:W-:Y:S05]  /*2b60*/  BSYNC.RECONVERGENT B0 ;  /* 0x0000000000007941 */ /* 0x000fea0003800200 */
.L_x_3838:
[----:B------:R-:W-:Y:S01]  /*2b70*/  IMAD.SHL.U32 R0, R0, 0x100000, RZ ;  /* 0x0010000000007824 */ /* 0x000fe200078e00ff */
[----:B------:R-:W-:-:S04]  /*2b80*/  LEA R3, R3, 0x3b800000, 0x17 ;  /* 0x3b80000003037811 */ /* 0x000fc800078eb8ff */
[----:B------:R-:W-:Y:S01]  /*2b90*/  LOP3.LUT R22, R3, R0, R7, 0xfe, !PT ;  /* 0x0000000003167212 */ /* 0x000fe200078efe07 */
[----:B------:R-:W-:Y:S06]  /*2ba0*/  BRA `(.L_x_3823) ;  /* 0x0000000400047947 */ /* 0x000fec0003800000 */
.L_x_3836:
        /* <DEDUP_REMOVED lines=20> */
.L_x_3841:
[----:B------:R-:W-:Y:S05]  /*2cf0*/  BSYNC.RECONVERGENT B0 ;  /* 0x0000000000007941 */ /* 0x000fea0003800200 */
.L_x_3840:
[----:B------:R-:W-:Y:S01]  /*2d00*/  IMAD.SHL.U32 R0, R0, 0x200000, RZ ;  /* 0x0020000000007824 */ /* 0x000fe200078e00ff */
[----:B------:R-:W-:-:S04]  /*2d10*/  LEA R3, R3, 0x37800000, 0x17 ;  /* 0x3780000003037811 */ /* 0x000fc800078eb8ff */
[----:B------:R-:W-:Y:S01]  /*2d20*/  LOP3.LUT R22, R3, R0, R7, 0xfe, !PT ;  /* 0x0000000003167212 */ /* 0x000fe200078efe07 */
[----:B------:R-:W-:Y:S06]  /*2d30*/  BRA `(.L_x_3823) ;  /* 0x0000000000a07947 */ /* 0x000fec0003800000 */
.L_x_3835:
        /* <DEDUP_REMOVED lines=15> */
.L_x_3822:
        /* <DEDUP_REMOVED lines=16> */
.L_x_3844:
[----:B------:R-:W-:Y:S01]  /*2f30*/  CS2R R22, SRZ ;  /* 0x0000000000167805 */ /* 0x000fe2000001ff00 */
[----:B------:R-:W-:Y:S06]  /*2f40*/  BRA `(.L_x_3823) ;  /* 0x00000000001c7947 */ /* 0x000fec0003800000 */
.L_x_3843:
[----:B------:R-:W2:Y:S01]  /*2f50*/  LDG.E.64 R4, desc[UR36][R4.64] ;  /* 0x0000002404047981 */ /* 0x000ea2000c1e1b00 */
[----:B------:R-:W-:Y:S01]  /*2f60*/  IMAD.MOV.U32 R23, RZ, RZ, RZ ;  /* 0x000000ffff177224 */ /* 0x000fe200078e00ff */
[----:B--2---:R0:W2:Y:S01]  /*2f70*/  I2F.U64 R22, R4 ;  /* 0x0000000400167312 */ /* 0x0040a20000301000 */
[----:B------:R-:W-:Y:S05]  /*2f80*/  BRA `(.L_x_3823) ;  /* 0x00000000000c7947 */ /* 0x000fea0003800000 */
.L_x_3842:
[----:B------:R-:W2:Y:S01]  /*2f90*/  LDG.E R4, desc[UR36][R4.64] ;  /* 0x0000002404047981 */ /* 0x000ea2000c1e1900 */
[----:B------:R-:W-:Y:S01]  /*2fa0*/  IMAD.MOV.U32 R23, RZ, RZ, RZ ;  /* 0x000000ffff177224 */ /* 0x000fe200078e00ff */
[----:B--2---:R-:W-:-:S07]  /*2fb0*/  I2FP.F32.U32 R22, R4 ;  /* 0x0000000400167245 */ /* 0x004fce0000201000 */
.L_x_3823:
[----:B------:R-:W-:Y:S05]  /*2fc0*/  BSYNC.RECONVERGENT B6 ;  /* 0x0000000000067941 */ /* 0x000fea0003800200 */
.L_x_3817:
[----:B------:R-:W-:-:S07]  /*2fd0*/  VIADD R29, R29, 0x80 ;  /* 0x000000801d1d7836 */ /* 0x000fce0000000000 */
.L_x_3816:
[----:B------:R-:W-:Y:S05]  /*2fe0*/  BSYNC.RECONVERGENT B7 ;  /* 0x0000000000077941 */ /* 0x000fea0003800200 */
.L_x_3815:
[----:B------:R-:W-:Y:S01]  /*2ff0*/  ISETP.GE.AND P0, PT, R29, R26, PT ;  /* 0x0000001a1d00720c */ /* 0x000fe20003f06270 */
[----:B------:R-:W-:Y:S01]  /*3000*/  BSSY.RECONVERGENT B6, `(.L_x_3845) ;  /* 0x00000e8000067945 */ /* 0x000fe20003800200 */
[----:B------:R-:W-:-:S11]  /*3010*/  CS2R R18, SRZ ;  /* 0x0000000000127805 */ /* 0x000fd6000001ff00 */
        /* <DEDUP_REMOVED lines=21> */
.L_x_3850:
[----:B------:R-:W2:Y:S02]  /*3170*/  LDG.E.U8 R4, desc[UR36][R4.64] ;  /* 0x0000002404047981 */ /* 0x000ea4000c1e1100 */
[----:B--2---:R-:W-:Y:S01]  /*3180*/  I2FP.F32.U32 R18, R4 ;  /* 0x0000000400127245 */ /* 0x004fe20000201000 */
[----:B------:R-:W-:Y:S06]  /*3190*/  BRA `(.L_x_3846) ;  /* 0x0000000c00387947 */ /* 0x000fec0003800000 */
.L_x_3849:
        /* <DEDUP_REMOVED lines=9> */
.L_x_3853:
[----:B------:R-:W2:Y:S02]  /*3230*/  LDG.E R4, desc[UR36][R4.64] ;  /* 0x0000002404047981 */ /* 0x000ea4000c1e1900 */
[----:B--2---:R-:W-:Y:S01]  /*3240*/  I2FP.F32.S32 R18, R4 ;  /* 0x0000000400127245 */ /* 0x004fe20000201400 */
[----:B------:R-:W-:Y:S06]  /*3250*/  BRA `(.L_x_3846) ;  /* 0x0000000c00087947 */ /* 0x000fec0003800000 */
.L_x_3852:
[----:B------:R-:W2:Y:S02]  /*3260*/  LDG.E.U16 R4, desc[UR36][R4.64] ;  /* 0x0000002404047981 */ /* 0x000ea4000c1e1500 */
[----:B--2---:R0:W2:Y:S01]  /*3270*/  I2F.S16 R18, R4 ;  /* 0x0000000400127306 */ /* 0x0040a20000101400 */
[----:B------:R-:W-:Y:S05]  /*3280*/  BRA `(.L_x_3846) ;  /* 0x0000000800fc7947 */ /* 0x000fea0003800000 */
.L_x_3848:
        /* <DEDUP_REMOVED lines=8> */
.L_x_3855:
[----:B------:R-:W2:Y:S02]  /*3310*/  LDG.E.U16 R4, desc[UR36][R4.64] ;  /* 0x0000002404047981 */ /* 0x000ea4000c1e1500 */
[----:B--2---:R-:W-:Y:S01]  /*3320*/  HADD2.F32 R18, -RZ, R4.H0_H0 ;  /* 0x20000004ff127230 */ /* 0x004fe20000004100 */
[----:B------:R-:W-:Y:S06]  /*3330*/  BRA `(.L_x_3846) ;  /* 0x0000000800d07947 */ /* 0x000fec0003800000 */
.L_x_3854:
        /* <DEDUP_REMOVED lines=8> */
.L_x_3857:
[----:B------:R-:W2:Y:S02]  /*33c0*/  LDG.E R4, desc[UR36][R4.64] ;  /* 0x0000002404047981 */ /* 0x000ea4000c1e1900 */
[--C-:B--2---:R-:W-:Y:S02]  /*33d0*/  HADD2.F32 R18, -RZ, R4.reuse.H0_H0 ;  /* 0x20000004ff127230 */ /* 0x104fe40000004100 */
[----:B------:R-:W-:Y:S01]  /*33e0*/  HADD2.F32 R19, -RZ, R4.H1_H1 ;  /* 0x30000004ff137230 */ /* 0x000fe20000004100 */
[----:B------:R-:W-:Y:S06]  /*33f0*/  BRA `(.L_x_3846) ;  /* 0x0000000800a07947 */ /* 0x000fec0003800000 */
.L_x_3856:
[----:B------:R-:W2:Y:S01]  /*3400*/  LDG.E.64 R4, desc[UR36][R4.64] ;  /* 0x0000002404047981 */ /* 0x000ea2000c1e1b00 */
[----:B------:R-:W-:Y:S01]  /*3410*/  UMOV UR4, 0xf0000000 ;  /* 0xf000000000047882 */ /* 0x000fe20000000000 */
[----:B------:R-:W-:Y:S01]  /*3420*/  UMOV UR5, 0x380fffff ;  /* 0x380fffff00057882 */ /* 0x000fe20000000000 */
[----:B--2---:R-:W0:Y:S01]  /*3430*/  F2F.F32.F64 R18, R4 ;  /* 0x0000000400127310 */ /* 0x004e220000301000 */
[----:B------:R-:W-:-:S14]  /*3440*/  DSETP.GEU.AND P0, PT, |R4|, UR4, PT ;  /* 0x0000000404007e2a */ /* 0x000fdc000bf0e200 */
[----:B0-----:R-:W-:Y:S01]  /*3450*/  @!P0 FMUL R18, R18, 1.175494350822287508e-38 ;  /* 0x0080000012128820 */ /* 0x001fe20000400000 */
[----:B------:R-:W-:Y:S06]  /*3460*/  BRA `(.L_x_3846) ;  /* 0x0000000800847947 */ /* 0x000fec0003800000 */
.L_x_3847:
        /* <DEDUP_REMOVED lines=12> */
.L_x_3860:
        /* <DEDUP_REMOVED lines=10> */
.L_x_3859:
        /* <DEDUP_REMOVED lines=25> */
.L_x_3862:
        /* <DEDUP_REMOVED lines=13> */
.L_x_3861:
[----:B------:R-:W2:Y:S02]  /*3830*/  LDG.E.U16 R4, desc[UR36][R4.64] ;  /* 0x0000002404047981 */ /* 0x000ea4000c1e1500 */
[----:B--2---:R-:W-:Y:S01]  /*3840*/  IMAD.U32 R18, R4, 0x10000, RZ ;  /* 0x0001000004127824 */ /* 0x004fe200078e00ff */
[----:B------:R-:W-:Y:S06]  /*3850*/  BRA `(.L_x_3846) ;  /* 0x0000000400887947 */ /* 0x000fec0003800000 */
.L_x_3858:
        /* <DEDUP_REMOVED lines=11> */
.L_x_3865:
        /* <DEDUP_REMOVED lines=20> */
.L_x_3867:
[----:B------:R-:W-:Y:S05]  /*3a50*/  BSYNC.RECONVERGENT B0 ;  /* 0x0000000000007941 */ /* 0x000fea0003800200 */
.L_x_3866:
[----:B------:R-:W-:Y:S01]  /*3a60*/  IMAD.SHL.U32 R0, R0, 0x100000, RZ ;  /* 0x0010000000007824 */ /* 0x000fe200078e00ff */
[----:B------:R-:W-:-:S04]  /*3a70*/  LEA R3, R3, 0x3b800000, 0x17 ;  /* 0x3b80000003037811 */ /* 0x000fc800078eb8ff */
[----:B------:R-:W-:Y:S01]  /*3a80*/  LOP3.LUT R18, R3, R0, R7, 0xfe, !PT ;  /* 0x0000000003127212 */ /* 0x000fe200078efe07 */
[----:B------:R-:W-:Y:S06]  /*3a90*/  BRA `(.L_x_3846) ;  /* 0x0000000000f87947 */ /* 0x000fec0003800000 */
.L_x_3864:
        /* <DEDUP_REMOVED lines=20> */
.L_x_3869:
[----:B------:R-:W-:Y:S05]  /*3be0*/  BSYNC.RECONVERGENT B0 ;  /* 0x0000000000007941 */ /* 0x000fea0003800200 */
.L_x_3868:
[----:B------:R-:W-:Y:S01]  /*3bf0*/  IMAD.SHL.U32 R0, R0, 0x200000, RZ ;  /* 0x0020000000007824 */ /* 0x000fe200078e00ff */
[----:B------:R-:W-:-:S04]  /*3c00*/  LEA R3, R3, 0x37800000, 0x17 ;  /* 0x3780000003037811 */ /* 0x000fc800078eb8ff */
[----:B------:R-:W-:Y:S01]  /*3c10*/  LOP3.LUT R18, R3, R0, R7, 0xfe, !PT ;  /* 0x0000000003127212 */ /* 0x000fe200078efe07 */
[----:B------:R-:W-:Y:S06]  /*3c20*/  BRA `(.L_x_3846) ;  /* 0x0000000000947947 */ /* 0x000fec0003800000 */
.L_x_3863:
        /* <DEDUP_REMOVED lines=14> */
.L_x_3851:
        /* <DEDUP_REMOVED lines=16> */
.L_x_3872:
[----:B------:R-:W-:Y:S01]  /*3e10*/  IMAD.MOV.U32 R18, RZ, RZ, RZ ;  /* 0x000000ffff127224 */ /* 0x000fe200078e00ff */
[----:B------:R-:W-:Y:S06]  /*3e20*/  BRA `(.L_x_3846) ;  /* 0x0000000000147947 */ /* 0x000fec0003800000 */
.L_x_3871:
[----:B------:R-:W2:Y:S02]  /*3e30*/  LDG.E.64 R4, desc[UR36][R4.64] ;  /* 0x0000002404047981 */ /* 0x000ea4000c1e1b00 */
[----:B--2---:R0:W2:Y:S01]  /*3e40*/  I2F.U64 R18, R4 ;  /* 0x0000000400127312 */ /* 0x0040a20000301000 */
[----:B------:R-:W-:Y:S05]  /*3e50*/  BRA `(.L_x_3846) ;  /* 0x0000000000087947 */ /* 0x000fea0003800000 */
.L_x_3870:
[----:B------:R-:W2:Y:S02]  /*3e60*/  LDG.E R4, desc[UR36][R4.64] ;  /* 0x0000002404047981 */ /* 0x000ea4000c1e1900 */
[----:B--2---:R-:W-:-:S07]  /*3e70*/  I2FP.F32.U32 R18, R4 ;  /* 0x0000000400127245 */ /* 0x004fce0000201000 */
.L_x_3846:
[----:B------:R-:W-:Y:S05]  /*3e80*/  BSYNC.RECONVERGENT B6 ;  /* 0x0000000000067941 */ /* 0x000fea0003800200 */
.L_x_3845:
[----:B------:R-:W-:Y:S01]  /*3e90*/  ISETP.GE.AND P0, PT, R27, R26, PT ;  /* 0x0000001a1b00720c */ /* 0x000fe20003f06270 */
[----:B------:R-:W-:Y:S01]  /*3ea0*/  BSSY.RECONVERGENT B0, `(.L_x_3873) ;  /* 0x000004e000007945 */ /* 0x000fe20003800200 */
[----:B------:R-:W-:-:S11]  /*3eb0*/  CS2R R6, SRZ ;  /* 0x0000000000067805 */ /* 0x000fd6000001ff00 */
[----:B------:R-:W-:Y:S05]  /*3ec0*/  @P0 BRA `(.L_x_3874) ;  /* 0x00000004002c0947 */ /* 0x000fea0003800000 */
[----:B01-3-5:R-:W-:-:S04]  /*3ed0*/  LOP3.LUT R0, R16, 0x7fffffff, RZ, 0xc0, !PT ;  /* 0x7fffffff10007812 */ /* 0x02bfc800078ec0ff */
[----:B------:R-:W-:-:S13]  /*3ee0*/  ISETP.GE.U32.AND P1, PT, R0, 0x7f800000, PT ;  /* 0x7f8000000000780c */ /* 0x000fda0003f26070 */
[----:B------:R-:W-:Y:S05]  /*3ef0*/  @!P1 BRA `(.L_x_3875) ;  /* 0x0000000000389947 */ /* 0x000fea0003800000 */
[----:B------:R-:W-:-:S13]  /*3f00*/  LOP3.LUT P1, RZ, R16, 0x7fffff, RZ, 0xc0, !PT ;  /* 0x007fffff10ff7812 */ /* 0x000fda000782c0ff */
[C---:B------:R-:W-:Y:S01]  /*3f10*/  @P1 FMUL.FTZ R0, R17.reuse, R16 ;  /* 0x0000001011001220 */ /* 0x040fe20000410000 */
[----:B------:R-:W-:Y:S01]  /*3f20*/  @P1 FSETP.NEU.FTZ.AND P2, PT, R17, RZ, PT ;  /* 0x000000ff1100120b */ /* 0x000fe20003f5d000 */
[----:B------:R-:W-:-:S03]  /*3f30*/  @P1 IMAD.MOV.U32 R6, RZ, RZ, R16 ;  /* 0x000000ffff061224 */ /* 0x000fc600078e0010 */
[----:B------:R-:W-:Y:S01]  /*3f40*/  @P1 FSEL R7, R17, R0, !P2 ;  /* 0x0000000011071208 */ /* 0x000fe20005000000 */
[----:B------:R-:W-:Y:S08]  /*3f50*/  @P1 BRA `(.L_x_3874) ;  /* 0x0000000400081947 */ /* 0x000ff00003800000 */
[----:B------:R-:W-:Y:S01]  /*3f60*/  FSETP.NEU.FTZ.AND P1, PT, |R17|, +INF , PT ;  /* 0x7f8000001100780b */ /* 0x000fe20003f3d200 */
[----:B------:R-:W-:-:S12]  /*3f70*/  VIADD R6, R16, 0xc0000000 ;  /* 0xc000000010067836 */ /* 0x000fd80000000000 */
[----:B--2-4-:R-:W-:-:S04]  /*3f80*/  @P1 FMUL.RZ R4, R17, 0.15915493667125701904 ;  /* 0x3e22f98311041820 */ /* 0x014fc8000040c000 */
[----:B------:R-:W-:Y:S08]  /*3f90*/  @P1 MUFU.SIN R0, R4 ;  /* 0x0000000400001308 */ /* 0x000ff00000000400 */
[----:B------:R-:W0:Y:S02]  /*3fa0*/  @P1 MUFU.COS R3, R4 ;  /* 0x0000000400031308 */ /* 0x000e240000000000 */
[----:B0-----:R-:W-:-:S05]  /*3fb0*/  @P1 FMUL.FTZ R17, R0, R3 ;  /* 0x0000000300111220 */ /* 0x001fca0000410000 */
[----:B------:R-:W-:Y:S01]  /*3fc0*/  LOP3.LUT R7, RZ, 0x80000000, R17, 0xb8, !PT ;  /* 0x80000000ff077812 */ /* 0x000fe200078eb811 */
[----:B------:R-:W-:Y:S06]  /*3fd0*/  BRA `(.L_x_3874) ;  /* 0x0000000000e87947 */ /* 0x000fec0003800000 */
.L_x_3875:
        /* <DEDUP_REMOVED lines=8> */
[----:B--2---:R-:W-:Y:S02]  /*4060*/  IMAD.MOV.U32 R5, RZ, RZ, 0x3f800000 ;  /* 0x3f800000ff057424 */ /* 0x004fe400078e00ff */
[----:B------:R-:W0:Y:S03]  /*4070*/  MUFU.SIN R3, R17 ;  /* 0x0000001100037308 */ /* 0x000e260000000400 */
[----:B------:R-:W-:-:S05]  /*4080*/  LOP3.LUT R6, R5, 0x80000000, R16, 0xb8, !PT ;  /* 0x8000000005067812 */ /* 0x000fca00078eb810 */
[----:B----4-:R-:W1:Y:S08]  /*4090*/  MUFU.COS R4, R17 ;  /* 0x0000001100047308 */ /* 0x010e700000000000 */
[----:B------:R-:W2:Y:S01]  /*40a0*/  MUFU.EX2 R0, R0 ;  /* 0x0000000000007308 */ /* 0x000ea20000000800 */
[----:B0-----:R-:W-:-:S04]  /*40b0*/  FMUL.FTZ R3, R3, 4 ;  /* 0x4080000003037820 */ /* 0x001fc80000410000 */
[----:B-1----:R-:W-:-:S04]  /*40c0*/  FMUL.FTZ R3, R4, R3 ;  /* 0x0000000304037220 */ /* 0x002fc80000410000 */
[----:B--2---:R-:W-:-:S04]  /*40d0*/  FMUL.FTZ R3, R0, R3 ;  /* 0x0000000300037220 */ /* 0x004fc80000410000 */
[----:B------:R-:W-:Y:S01]  /*40e0*/  FMUL.FTZ R7, R0, R3 ;  /* 0x0000000300077220 */ /* 0x000fe20000410000 */
[----:B------:R-:W-:Y:S06]  /*40f0*/  BRA `(.L_x_3874) ;  /* 0x0000000000a07947 */ /* 0x000fec0003800000 */
.L_x_3876:
[C---:B------:R-:W-:Y:S01]  /*4100*/  FMUL.FTZ R0, |R16|.reuse, 1.4426950216293334961 ;  /* 0x3fb8aa3b10007820 */ /* 0x040fe20000410200 */
[----:B------:R-:W-:Y:S02]  /*4110*/  IMAD.MOV.U32 R3, RZ, RZ, 0x42fc0000 ;  /* 0x42fc0000ff037424 */ /* 0x000fe400078e00ff */
[----:B------:R-:W-:Y:S01]  /*4120*/  FMUL.RZ R17, R17, 0.15915493667125701904 ;  /* 0x3e22f98311117820 */ /* 0x000fe2000040c000 */
[----:B--2---:R-:W-:Y:S02]  /*4130*/  IMAD.MOV.U32 R5, RZ, RZ, 0x363d0ada ;  /* 0x363d0adaff057424 */ /* 0x004fe400078e00ff */
[----:B------:R-:W-:Y:S01]  /*4140*/  FMUL.FTZ R6, R16, R16 ;  /* 0x0000001010067220 */ /* 0x000fe20000410000 */
[----:B------:R-:W0:Y:S03]  /*4150*/  FRND.TRUNC R0, R0 ;  /* 0x0000000000007307 */ /* 0x000e26000020d000 */
[----:B------:R-:W-:-:S04]  /*4160*/  FFMA.FTZ R5, R6, R5, 0.00019836159481201320887 ;  /* 0x394fff4906057423 */ /* 0x000fc80000010005 */
[C---:B------:R-:W-:Y:S01]  /*4170*/  FFMA.FTZ R7, R6.reuse, R5, 0.0083333496004343032837 ;  /* 0x3c08889a06077423 */ /* 0x040fe20000010005 */
[----:B------:R-:W1:Y:S03]  /*4180*/  MUFU.COS R8, R17 ;  /* 0x0000001100087308 */ /* 0x000e660000000000 */
[----:B------:R-:W-:Y:S01]  /*4190*/  FFMA.FTZ R7, R6, R7, 0.16666667163372039795 ;  /* 0x3e2aaaab06077423 */ /* 0x000fe20000010007 */
[----:B0-----:R-:W-:-:S04]  /*41a0*/  FSETP.GT.FTZ.AND P1, PT, |R0|, 126, PT ;  /* 0x42fc00000000780b */ /* 0x001fc80003f34200 */
[----:B------:R-:W-:Y:S01]  /*41b0*/  MUFU.SIN R9, R17 ;  /* 0x0000001100097308 */ /* 0x000fe20000000400 */
[----:B------:R-:W-:-:S04]  /*41c0*/  LOP3.LUT R3, R3, 0x80000000, R0, 0xb8, !PT ;  /* 0x8000000003037812 */ /* 0x000fc800078eb800 */
[----:B------:R-:W-:Y:S02]  /*41d0*/  FSEL R3, R3, R0, P1 ;  /* 0x0000000003037208 */ /* 0x000fe40000800000 */
[----:B------:R-:W-:Y:S01]  /*41e0*/  FSETP.GE.FTZ.AND P1, PT, |R16|, 1, PT ;  /* 0x3f8000001000780b */ /* 0x000fe20003f36200 */
[----:B-1----:R-:W-:Y:S02]  /*41f0*/  MUFU.RCP R8, R8 ;  /* 0x0000000800087308 */ /* 0x002fe40000001000 */
[----:B----4-:R-:W-:-:S04]  /*4200*/  FFMA.FTZ R4, R3, -0.69314718246459960938, |R16| ;  /* 0xbf31721803047823 */ /* 0x010fc80000010410 */
        /* <DEDUP_REMOVED lines=23> */
.L_x_3874:
[----:B------:R-:W-:Y:S05]  /*4380*/  BSYNC.RECONVERGENT B0 ;  /* 0x0000000000007941 */ /* 0x000fea0003800200 */
.L_x_3873:
[----:B------:R-:W-:Y:S01]  /*4390*/  VIADD R29, R27, 0x80 ;  /* 0x000000801b1d7836 */ /* 0x000fe20000000000 */
[----:B------:R-:W-:Y:S01]  /*43a0*/  BSSY.RECONVERGENT B0, `(.L_x_3877) ;  /* 0x0000050000007945 */ /* 0x000fe20003800200 */
[----:B01-3-5:R-:W-:-:S03]  /*43b0*/  CS2R R16, SRZ ;  /* 0x0000000000107805 */ /* 0x02bfc6000001ff00 */
[----:B------:R-:W-:-:S13]  /*43c0*/  ISETP.GE.AND P1, PT, R29, R26, PT ;  /* 0x0000001a1d00720c */ /* 0x000fda0003f26270 */
[----:B------:R-:W-:Y:S05]  /*43d0*/  @P1 BRA `(.L_x_3878) ;  /* 0x0000000400301947 */ /* 0x000fea0003800000 */
[----:B--2---:R-:W-:-:S04]  /*43e0*/  LOP3.LUT R0, R24, 0x7fffffff, RZ, 0xc0, !PT ;  /* 0x7fffffff18007812 */ /* 0x004fc800078ec0ff */
        /* <DEDUP_REMOVED lines=20> */
[----:B----4-:R-:W-:-:S04]  /*4530*/  FFMA.FTZ R4, R3, -0.69314718246459960938, |R24| ;  /* 0xbf31721803047823 */ /* 0x010fc80000010418 */
[C---:B------:R-:W-:Y:S01]  /*4540*/  FFMA.FTZ R4, R3.reuse, 1.9046542121259335545e-09, R4 ;  /* 0x3102e30803047823 */ /* 0x040fe20000010004 */
[----:B------:R-:W-:-:S03]  /*4550*/  FADD.FTZ R3, R3, 12583037 ;  /* 0x4b40007d03037421 */ /* 0x000fc60000010000 */
[----:B------:R-:W-:Y:S01]  /*4560*/  FMUL.FTZ R4, R4, 1.4426950216293334961 ;  /* 0x3fb8aa3b04047820 */ /* 0x000fe20000410000 */
[----:B------:R-:W-:Y:S02]  /*4570*/  IMAD.SHL.U32 R0, R3, 0x800000, RZ ;  /* 0x0080000003007824 */ /* 0x000fe400078e00ff */
[----:B------:R-:W0:Y:S08]  /*4580*/  MUFU.COS R3, R25 ;  /* 0x0000001900037308 */ /* 0x000e300000000000 */
[----:B------:R-:W1:Y:S08]  /*4590*/  MUFU.EX2 R5, R4 ;  /* 0x0000000400057308 */ /* 0x000e700000000800 */
[----:B0-----:R-:W-:Y:S01]  /*45a0*/  MUFU.RCP R3, R3 ;  /* 0x0000000300037308 */ /* 0x001fe20000001000 */
[----:B-1----:R-:W-:-:S07]  /*45b0*/  FMUL.FTZ R5, R0, R5 ;  /* 0x0000000500057220 */ /* 0x002fce0000410000 */
[----:B------:R-:W0:Y:S08]  /*45c0*/  MUFU.SIN R0, R25 ;  /* 0x0000001900007308 */ /* 0x000e300000000400 */
        /* <DEDUP_REMOVED lines=17> */
.L_x_3881:
[----:B------:R-:W-:Y:S01]  /*46e0*/  FMUL.RZ R25, R25, 0.15915493667125701904 ;  /* 0x3e22f98319197820 */ /* 0x000fe2000040c000 */
[----:B------:R-:W-:Y:S01]  /*46f0*/  FMUL.FTZ R0, |R24|, -1.4426950216293334961 ;  /* 0xbfb8aa3b18007820 */ /* 0x000fe20000410200 */
[----:B------:R-:W-:Y:S02]  /*4700*/  IMAD.MOV.U32 R5, RZ, RZ, 0x3f800000 ;  /* 0x3f800000ff057424 */ /* 0x000fe400078e00ff */
        /* <DEDUP_REMOVED lines=9> */
.L_x_3880:
[----:B------:R-:W-:-:S04]  /*47a0*/  FADD.FTZ R17, R25, -R25 ;  /* 0x8000001919117221 */ /* 0x000fc80000010000 */
[----:B------:R-:W-:Y:S01]  /*47b0*/  IMAD.MOV.U32 R16, RZ, RZ, R17 ;  /* 0x000000ffff107224 */ /* 0x000fe200078e0011 */
[----:B------:R-:W-:Y:S06]  /*47c0*/  BRA `(.L_x_3878) ;  /* 0x0000000000347947 */ /* 0x000fec0003800000 */
.L_x_3879:
        /* <DEDUP_REMOVED lines=8> */
[----:B------:R-:W-:-:S04]  /*4850*/  @P1 FMUL.RZ R0, R25, 0.15915493667125701904 ;  /* 0x3e22f98319001820 */ /* 0x000fc8000040c000 */
[----:B------:R-:W-:Y:S08]  /*4860*/  @P1 MUFU.SIN R3, R0 ;  /* 0x0000000000031308 */ /* 0x000ff00000000400 */
[----:B----4-:R-:W0:Y:S02]  /*4870*/  @P1 MUFU.COS R4, R0 ;  /* 0x0000000000041308 */ /* 0x010e240000000000 */
[----:B0-----:R-:W-:-:S05]  /*4880*/  @P1 FMUL.FTZ R25, R3, R4 ;  /* 0x0000000403191220 */ /* 0x001fca0000410000 */
[----:B------:R-:W-:-:S07]  /*4890*/  LOP3.LUT R17, RZ, 0x80000000, R25, 0xb8, !PT ;  /* 0x80000000ff117812 */ /* 0x000fce00078eb819 */
.L_x_3878:
[----:B------:R-:W-:Y:S05]  /*48a0*/  BSYNC.RECONVERGENT B0 ;  /* 0x0000000000007941 */ /* 0x000fea0003800200 */
.L_x_3877:
[----:B------:R-:W-:Y:S01]  /*48b0*/  VIADD R3, R27, 0x100 ;  /* 0x000001001b037836 */ /* 0x000fe20000000000 */
[----:B------:R-:W-:Y:S01]  /*48c0*/  BSSY.RECONVERGENT B0, `(.L_x_3882) ;  /* 0x0000050000007945 */ /* 0x000fe20003800200 */
[----:B--2---:R-:W-:-:S03]  /*48d0*/  CS2R R24, SRZ ;  /* 0x0000000000187805 */ /* 0x004fc6000001ff00 */
[----:B------:R-:W-:-:S13]  /*48e0*/  ISETP.GE.AND P1, PT, R3, R26, PT ;  /* 0x0000001a0300720c */ /* 0x000fda0003f26270 */
[----:B------:R-:W-:Y:S05]  /*48f0*/  @P1 BRA `(.L_x_3883) ;  /* 0x0000000400301947 */ /* 0x000fea0003800000 */
        /* <DEDUP_REMOVED lines=48> */
.L_x_3886:
        /* <DEDUP_REMOVED lines=12> */
.L_x_3885:
[----:B------:R-:W-:-:S04]  /*4cc0*/  FADD.FTZ R25, R23, -R23 ;  /* 0x8000001717197221 */ /* 0x000fc80000010000 */
[----:B------:R-:W-:Y:S01]  /*4cd0*/  IMAD.MOV.U32 R24, RZ, RZ, R25 ;  /* 0x000000ffff187224 */ /* 0x000fe200078e0019 */
[----:B------:R-:W-:Y:S06]  /*4ce0*/  BRA `(.L_x_3883) ;  /* 0x0000000000347947 */ /* 0x000fec0003800000 */
.L_x_3884:
        /* <DEDUP_REMOVED lines=13> */
.L_x_3883:
[----:B------:R-:W-:Y:S05]  /*4dc0*/  BSYNC.RECONVERGENT B0 ;  /* 0x0000000000007941 */ /* 0x000fea0003800200 */
.L_x_3882:
[----:B------:R-:W-:Y:S01]  /*4dd0*/  VIADD R3, R27, 0x180 ;  /* 0x000001801b037836 */ /* 0x000fe20000000000 */
[----:B------:R-:W-:Y:S01]  /*4de0*/  BSSY.RECONVERGENT B0, `(.L_x_3887) ;  /* 0x0000050000007945 */ /* 0x000fe20003800200 */
[----:B------:R-:W-:-:S03]  /*4df0*/  CS2R R22, SRZ ;  /* 0x0000000000167805 */ /* 0x000fc6000001ff00 */
        /* <DEDUP_REMOVED lines=50> */
.L_x_3891:
        /* <DEDUP_REMOVED lines=12> */
.L_x_3890:
[----:B------:R-:W-:-:S04]  /*51e0*/  FADD.FTZ R23, R19, -R19 ;  /* 0x8000001313177221 */ /* 0x000fc80000010000 */
[----:B------:R-:W-:Y:S01]  /*51f0*/  IMAD.MOV.U32 R22, RZ, RZ, R23 ;  /* 0x000000ffff167224 */ /* 0x000fe200078e0017 */
[----:B------:R-:W-:Y:S06]  /*5200*/  BRA `(.L_x_3888) ;  /* 0x0000000000347947 */ /* 0x000fec0003800000 */
.L_x_3889:
        /* <DEDUP_REMOVED lines=13> */
.L_x_3888:
[----:B------:R-:W-:Y:S05]  /*52e0*/  BSYNC.RECONVERGENT B0 ;  /* 0x0000000000007941 */ /* 0x000fea0003800200 */
.L_x_3887:
[----:B------:R-:W0:Y:S01]  /*52f0*/  LDC.U8 R18, c[0x0][0x3a4] ;  /* 0x0000e900ff127b82 */ /* 0x000e220000000000 */
[----:B------:R-:W-:Y:S04]  /*5300*/  BSSY.RECONVERGENT B6, `(.L_x_3892) ;  /* 0x00000fd000067945 */ /* 0x000fe80003800200 */
[----:B------:R-:W-:Y:S05]  /*5310*/  @P0 BRA `(.L_x_3893) ;  /* 0x0000000c00ec0947 */ /* 0x000fea0003800000 */
[----:B------:R-:W1:Y:S01]  /*5320*/  LDCU UR4, c[0x0][0x3a8] ;  /* 0x00007500ff0477ac */ /* 0x000e620008000800 */
[----:B------:R-:W2:Y:S01]  /*5330*/  LDC.64 R8, c[0x0][0x388] ;  /* 0x0000e200ff087b82 */ /* 0x000ea20000000a00 */
[----:B------:R-:W-:Y:S01]  /*5340*/  IMAD R0, R2, 0x200, R27 ;  /* 0x0000020002007824 */ /* 0x000fe200078e021b */
[----:B0---4-:R-:W-:-:S03]  /*5350*/  PRMT R4, R18, 0x9910, RZ ;  /* 0x0000991012047816 */ /* 0x011fc600000000ff */
        /* <DEDUP_REMOVED lines=14> */
[----:B------:R-:W0:Y:S01]  /*5440*/  F2I.FTZ.TRUNC.NTZ R3, R6 ;  /* 0x0000000600037305 */ /* 0x000e22000021f100 */
[----:B------:R-:W-:Y:S01]  /*5450*/  IMAD.MOV.U32 R27, RZ, RZ, R29 ;  /* 0x000000ffff1b7224 */ /* 0x000fe200078e001d */
[----:B0-----:R2:W-:Y:S01]  /*5460*/  STG.E.U8 desc[UR36][R8.64], R3 ;  /* 0x0000000308007986 */ /* 0x0015e2000c101124 */
[----:B------:R-:W-:Y:S05]  /*5470*/  BRA `(.L_x_3893) ;  /* 0x0000000c00947947 */ /* 0x000fea0003800000 */
.L_x_3897:
[----:B------:R-:W0:Y:S01]  /*5480*/  F2I.S64.TRUNC R6, R6 ;  /* 0x0000000600067311 */ /* 0x000e22000020d900 */
[----:B------:R-:W-:Y:S02]  /*5490*/  IMAD.MOV.U32 R27, RZ, RZ, R29 ;  /* 0x000000ffff1b7224 */ /* 0x000fe400078e001d */
[----:B0-----:R-:W-:-:S05]  /*54a0*/  IMAD.MOV.U32 R3, RZ, RZ, R6 ;  /* 0x000000ffff037224 */ /* 0x001fca00078e0006 */
[----:B------:R1:W-:Y:S01]  /*54b0*/  STG.E.U8 desc[UR36][R8.64], R3 ;  /* 0x0000000308007986 */ /* 0x0003e2000c101124 */
[----:B------:R-:W-:Y:S05]  /*54c0*/  BRA `(.L_x_3893) ;  /* 0x0000000c00807947 */ /* 0x000fea0003800000 */
.L_x_3896:
[----:B------:R-:W-:-:S13]  /*54d0*/  ISETP.NE.AND P0, PT, R0, 0x2, PT ;  /* 0x000000020000780c */ /* 0x000fda0003f05270 */
[----:B------:R-:W-:Y:S05]  /*54e0*/  @!P0 BRA `(.L_x_3899) ;  /* 0x0000000000308947 */ /* 0x000fea0003800000 */
[----:B------:R-:W-:-:S13]  /*54f0*/  ISETP.NE.AND P0, PT, R0, 0x3, PT ;  /* 0x000000030000780c */ /* 0x000fda0003f05270 */
[----:B------:R-:W-:Y:S05]  /*5500*/  @!P0 BRA `(.L_x_3900) ;  /* 0x0000000000188947 */ /* 0x000fea0003800000 */
[----:B------:R-:W-:-:S13]  /*5510*/  ISETP.NE.AND P0, PT, R0, 0x4, PT ;  /* 0x000000040000780c */ /* 0x000fda0003f05270 */
[----:B------:R-:W-:Y:S05]  /*5520*/  @P0 BRA `(.L_x_3898) ;  /* 0x0000000800c40947 */ /* 0x000fea0003800000 */
[----:B------:R-:W0:Y:S01]  /*5530*/  F2I.S64.TRUNC R6, R6 ;  /* 0x0000000600067311 */ /* 0x000e22000020d900 */
[----:B------:R-:W-:Y:S01]  /*5540*/  IMAD.MOV.U32 R27, RZ, RZ, R29 ;  /* 0x000000ffff1b7224 */ /* 0x000fe200078e001d */
[----:B0-----:R0:W-:Y:S01]  /*5550*/  STG.E.64 desc[UR36][R8.64], R6 ;  /* 0x0000000608007986 */ /* 0x0011e2000c101b24 */
[----:B------:R-:W-:Y:S05]  /*5560*/  BRA `(.L_x_3893) ;  /* 0x0000000c00587947 */ /* 0x000fea0003800000 */
.L_x_3900:
[----:B------:R-:W0:Y:S01]  /*5570*/  F2I.FTZ.TRUNC.NTZ R3, R6 ;  /* 0x0000000600037305 */ /* 0x000e22000021f100 */
[----:B------:R-:W-:Y:S01]  /*5580*/  IMAD.MOV.U32 R27, RZ, RZ, R29 ;  /* 0x000000ffff1b7224 */ /* 0x000fe200078e001d */
[----:B0-----:R0:W-:Y:S01]  /*5590*/  STG.E desc[UR36][R8.64], R3 ;  /* 0x0000000308007986 */ /* 0x0011e2000c101924 */
[----:B------:R-:W-:Y:S05]  /*55a0*/  BRA `(.L_x_3893) ;  /* 0x0000000c00487947 */ /* 0x000fea0003800000 */
.L_x_3899:
[----:B------:R-:W0:Y:S01]  /*55b0*/  F2I.FTZ.TRUNC.NTZ R3, R6 ;  /* 0x0000000600037305 */ /* 0x000e22000021f100 */
[----:B------:R-:W-:Y:S01]  /*55c0*/  IMAD.MOV.U32 R27, RZ, RZ, R29 ;  /* 0x000000ffff1b7224 */ /* 0x000fe200078e001d */
[----:B0-----:R3:W-:Y:S01]  /*55d0*/  STG.E.U16 desc[UR36][R8.64], R3 ;  /* 0x0000000308007986 */ /* 0x0017e2000c101524 */
[----:B------:R-:W-:Y:S05]  /*55e0*/  BRA `(.L_x_3893) ;  /* 0x0000000c00387947 */ /* 0x000fea0003800000 */
.L_x_3895:
[----:B------:R-:W-:-:S13]  /*55f0*/  ISETP.GT.AND P0, PT, R0, 0x6, PT ;  /* 0x000000060000780c */ /* 0x000fda0003f04270 */
[----:B------:R-:W-:Y:S05]  /*5600*/  @P0 BRA `(.L_x_3901) ;  /* 0x00000000002c0947 */ /* 0x000fea0003800000 */
[----:B------:R-:W-:-:S13]  /*5610*/  ISETP.NE.AND P0, PT, R0, 0x5, PT ;  /* 0x000000050000780c */ /* 0x000fda0003f05270 */
[----:B------:R-:W-:Y:S05]  /*5620*/  @!P0 BRA `(.L_x_3902) ;  /* 0x0000000000148947 */ /* 0x000fea0003800000 */
[----:B------:R-:W-:-:S13]  /*5630*/  ISETP.NE.AND P0, PT, R0, 0x6, PT ;  /* 0x000000060000780c */ /* 0x000fda0003f05270 */
[----:B------:R-:W-:Y:S05]  /*5640*/  @P0 BRA `(.L_x_3898) ;  /* 0x00000008007c0947 */ /* 0x000fea0003800000 */
[----:B------:R0:W-:Y:S01]  /*5650*/  STG.E desc[UR36][R8.64], R6 ;  /* 0x0000000608007986 */ /* 0x0001e2000c101924 */
[----:B------:R-:W-:Y:S01]  /*5660*/  IMAD.MOV.U32 R27, RZ, RZ, R29 ;  /* 0x000000ffff1b7224 */ /* 0x000fe200078e001d */
[----:B------:R-:W-:Y:S06]  /*5670*/  BRA `(.L_x_3893) ;  /* 0x0000000c00147947 */ /* 0x000fec0003800000 */
.L_x_3902:
[----:B------:R-:W-:Y:S01]  /*5680*/  F2FP.F16.F32.PACK_AB R6, RZ, R6 ;  /* 0x00000006ff06723e */ /* 0x000fe200000000ff */
[----:B------:R-:W-:-:S04]  /*5690*/  IMAD.MOV.U32 R27, RZ, RZ, R29 ;  /* 0x000000ffff1b7224 */ /* 0x000fc800078e001d */
[----:B------:R0:W-:Y:S01]  /*56a0*/  STG.E.U16 desc[UR36][R8.64], R6 ;  /* 0x0000000608007986 */ /* 0x0001e2000c101524 */
[----:B------:R-:W-:Y:S05]  /*56b0*/  BRA `(.L_x_3893) ;  /* 0x0000000c00047947 */ /* 0x000fea0003800000 */
.L_x_3901:
[----:B------:R-:W-:-:S13]  /*56c0*/  ISETP.NE.AND P0, PT, R0, 0x7, PT ;  /* 0x000000070000780c */ /* 0x000fda0003f05270 */
[----:B------:R-:W-:Y:S05]  /*56d0*/  @!P0 BRA `(.L_x_3903) ;  /* 0x00000000002c8947 */ /* 0x000fea0003800000 */
[----:B------:R-:W-:-:S13]  /*56e0*/  ISETP.NE.AND P0, PT, R0, 0x8, PT ;  /* 0x000000080000780c */ /* 0x000fda0003f05270 */
[----:B------:R-:W-:Y:S05]  /*56f0*/  @!P0 BRA `(.L_x_3904) ;  /* 0x0000000000148947 */ /* 0x000fea0003800000 */
[----:B------:R-:W-:-:S13]  /*5700*/  ISETP.NE.AND P0, PT, R0, 0x9, PT ;  /* 0x000000090000780c */ /* 0x000fda0003f05270 */
[----:B------:R-:W-:Y:S05]  /*5710*/  @P0 BRA `(.L_x_3898) ;  /* 0x0000000800480947 */ /* 0x000fea0003800000 */
[----:B------:R0:W-:Y:S01]  /*5720*/  STG.E.64 desc[UR36][R8.64], R6 ;  /* 0x0000000608007986 */ /* 0x0001e2000c101b24 */
[----:B------:R-:W-:Y:S01]  /*5730*/  IMAD.MOV.U32 R27, RZ, RZ, R29 ;  /* 0x000000ffff1b7224 */ /* 0x000fe200078e001d */
[----:B------:R-:W-:Y:S06]  /*5740*/  BRA `(.L_x_3893) ;  /* 0x0000000800e07947 */ /* 0x000fec0003800000 */
.L_x_3904:
[----:B------:R-:W-:Y:S01]  /*5750*/  F2FP.F16.F32.PACK_AB R3, R7, R6 ;  /* 0x000000060703723e */ /* 0x000fe200000000ff */
[----:B------:R-:W-:-:S04]  /*5760*/  IMAD.MOV.U32 R27, RZ, RZ, R29 ;  /* 0x000000ffff1b7224 */ /* 0x000fc800078e001d */
[----:B------:R0:W-:Y:S01]  /*5770*/  STG.E desc[UR36][R8.64], R3 ;  /* 0x0000000308007986 */ /* 0x0001e2000c101924 */
[----:B------:R-:W-:Y:S05]  /*5780*/  BRA `(.L_x_3893) ;  /* 0x0000000800d07947 */ /* 0x000fea0003800000 */
.L_x_3903:
[----:B------:R-:W-:Y:S01]  /*5790*/  FMUL.FTZ R4, R6, 1 ;  /* 0x3f80000006047820 */ /* 0x000fe20000410000 */
[----:B------:R-:W-:-:S05]  /*57a0*/  IMAD.MOV.U32 R27, RZ, RZ, R29 ;  /* 0x000000ffff1b7224 */ /* 0x000fca00078e001d */
[----:B------:R-:W0:Y:S02]  /*57b0*/  F2F.F64.F32 R4, R4 ;  /* 0x0000000400047310 */ /* 0x000e240000201800 */
[----:B0-----:R0:W-:Y:S01]  /*57c0*/  STG.E.64 desc[UR36][R8.64], R4 ;  /* 0x0000000408007986 */ /* 0x0011e2000c101b24 */
[----:B------:R-:W-:Y:S05]  /*57d0*/  BRA `(.L_x_3893) ;  /* 0x0000000800bc7947 */ /* 0x000fea0003800000 */
.L_x_3894:
        /* <DEDUP_REMOVED lines=8> */
[----:B------:R-:W-:Y:S01]  /*5860*/  FSETP.NEU.FTZ.AND P0, PT, R6, RZ, PT ;  /* 0x000000ff0600720b */ /* 0x000fe20003f1d000 */
[----:B------:R-:W-:Y:S01]  /*5870*/  IMAD.MOV.U32 R27, RZ, RZ, R29 ;  /* 0x000000ffff1b7224 */ /* 0x000fe200078e001d */
[----:B------:R-:W-:-:S04]  /*5880*/  FSETP.NEU.FTZ.AND P1, PT, R7, RZ, PT ;  /* 0x000000ff0700720b */ /* 0x000fc80003f3d000 */
[----:B------:R-:W-:-:S04]  /*5890*/  PLOP3.LUT P0, PT, P0, P1, PT, 0xf8, 0x8f ;  /* 0x00000000008f781c */ /* 0x000fc80000703f70 */
[----:B------:R-:W-:-:S05]  /*58a0*/  SEL R3, RZ, 0x1, !P0 ;  /* 0x00000001ff037807 */ /* 0x000fca0004000000 */
[----:B------:R0:W-:Y:S01]  /*58b0*/  STG.E.U8 desc[UR36][R8.64], R3 ;  /* 0x0000000308007986 */ /* 0x0001e2000c101124 */
[----:B------:R-:W-:Y:S05]  /*58c0*/  BRA `(.L_x_3893) ;  /* 0x0000000800807947 */ /* 0x000fea0003800000 */
.L_x_3907:
[----:B------:R-:W-:Y:S01]  /*58d0*/  FMUL.FTZ R4, R6, 1 ;  /* 0x3f80000006047820 */ /* 0x000fe20000410000 */
[----:B------:R-:W-:Y:S01]  /*58e0*/  FMUL.FTZ R7, R7, 1 ;  /* 0x3f80000007077820 */ /* 0x000fe20000410000 */
[----:B------:R-:W-:-:S04]  /*58f0*/  IMAD.MOV.U32 R27, RZ, RZ, R29 ;  /* 0x000000ffff1b7224 */ /* 0x000fc800078e001d */
[----:B------:R-:W-:Y:S08]  /*5900*/  F2F.F64.F32 R4, R4 ;  /* 0x0000000400047310 */ /* 0x000ff00000201800 */
[----:B------:R-:W0:Y:S02]  /*5910*/  F2F.F64.F32 R6, R7 ;  /* 0x0000000700067310 */ /* 0x000e240000201800 */
[----:B0-----:R0:W-:Y:S01]  /*5920*/  STG.E.128 desc[UR36][R8.64], R4 ;  /* 0x0000000408007986 */ /* 0x0011e2000c101d24 */
[----:B------:R-:W-:Y:S05]  /*5930*/  BRA `(.L_x_3893) ;  /* 0x0000000800647947 */ /* 0x000fea0003800000 */
.L_x_3906:
        /* <DEDUP_REMOVED lines=18> */
.L_x_3911:
[----:B------:R-:W-:Y:S05]  /*5a60*/  BSYNC.RECONVERGENT B0 ;  /* 0x0000000000007941 */ /* 0x000fea0003800200 */
.L_x_3910:
[----:B------:R-:W-:Y:S01]  /*5a70*/  LOP3.LUT R5, R0, 0x80, R5, 0xf8, !PT ;  /* 0x0000008000057812 */ /* 0x000fe200078ef805 */
[----:B------:R-:W-:-:S04]  /*5a80*/  IMAD.MOV.U32 R27, RZ, RZ, R29 ;  /* 0x000000ffff1b7224 */ /* 0x000fc800078e001d */
[----:B------:R0:W-:Y:S01]  /*5a90*/  STG.E.U8 desc[UR36][R8.64], R5 ;  /* 0x0000000508007986 */ /* 0x0001e2000c101124 */
[----:B------:R-:W-:Y:S05]  /*5aa0*/  BRA `(.L_x_3893) ;  /* 0x0000000800087947 */ /* 0x000fea0003800000 */
.L_x_3909:
        /* <DEDUP_REMOVED lines=14> */
.L_x_3913:
[----:B------:R-:W-:Y:S05]  /*5b90*/  BSYNC.RECONVERGENT B0 ;  /* 0x0000000000007941 */ /* 0x000fea0003800200 */
.L_x_3912:
[----:B------:R-:W-:Y:S01]  /*5ba0*/  LOP3.LUT R3, R0, 0x80, R5, 0xf8, !PT ;  /* 0x0000008000037812 */ /* 0x000fe200078ef805 */
[----:B------:R-:W-:-:S04]  /*5bb0*/  IMAD.MOV.U32 R27, RZ, RZ, R29 ;  /* 0x000000ffff1b7224 */ /* 0x000fc800078e001d */
[----:B------:R0:W-:Y:S01]  /*5bc0*/  STG.E.U8 desc[UR36][R8.64], R3 ;  /* 0x0000000308007986 */ /* 0x0001e2000c101124 */
[----:B------:R-:W-:Y:S05]  /*5bd0*/  BRA `(.L_x_3893) ;  /* 0x0000000400bc7947 */ /* 0x000fea0003800000 */
.L_x_3908:
[----:B------:R-:W-:Y:S01]  /*5be0*/  F2FP.BF16.F32.PACK_AB R6, RZ, R6 ;  /* 0x00000006ff06723e */ /* 0x000fe200000010ff */
[----:B------:R-:W-:-:S04]  /*5bf0*/  IMAD.MOV.U32 R27, RZ, RZ, R29 ;  /* 0x000000ffff1b7224 */ /* 0x000fc800078e001d */
[----:B------:R0:W-:Y:S01]  /*5c00*/  STG.E.U16 desc[UR36][R8.64], R6 ;  /* 0x0000000608007986 */ /* 0x0001e2000c101524 */
[----:B------:R-:W-:Y:S05]  /*5c10*/  BRA `(.L_x_3893) ;  /* 0x0000000400ac7947 */ /* 0x000fea0003800000 */
.L_x_3905:
        /* <DEDUP_REMOVED lines=8> */
[----:B------:R-:W0:Y:S01]  /*5ca0*/  F2I.FTZ.U32.TRUNC.NTZ R3, R6 ;  /* 0x0000000600037305 */ /* 0x000e22000021f000 */
[----:B------:R-:W-:Y:S01]  /*5cb0*/  IMAD.MOV.U32 R27, RZ, RZ, R29 ;  /* 0x000000ffff1b7224 */ /* 0x000fe200078e001d */
[----:B0-----:R0:W-:Y:S01]  /*5cc0*/  STG.E.U16 desc[UR36][R8.64], R3 ;  /* 0x0000000308007986 */ /* 0x0011e2000c101524 */
[----:B------:R-:W-:Y:S05]  /*5cd0*/  BRA `(.L_x_3893) ;  /* 0x00000004007c7947 */ /* 0x000fea0003800000 */
.L_x_3916:
[----:B------:R-:W-:Y:S01]  /*5ce0*/  LOP3.LUT R0, R6, 0x7fffffff, RZ, 0xc0, !PT ;  /* 0x7fffffff06007812 */ /* 0x000fe200078ec0ff */
[----:B------:R-:W-:Y:S01]  /*5cf0*/  BSSY.RECONVERGENT B0, `(.L_x_3917) ;  /* 0x0000013000007945 */ /* 0x000fe20003800200 */
[----:B------:R-:W-:Y:S02]  /*5d00*/  IMAD.MOV.U32 R4, RZ, RZ, 0x80 ;  /* 0x00000080ff047424 */ /* 0x000fe400078e00ff */
        /* <DEDUP_REMOVED lines=9> */
.L_x_3919:
[----:B------:R-:W-:-:S04]  /*5da0*/  SHF.R.U32.HI R0, RZ, 0x14, R6 ;  /* 0x00000014ff007819 */ /* 0x000fc80000011606 */
[----:B------:R-:W-:-:S04]  /*5db0*/  LOP3.LUT R3, R0, 0x1, RZ, 0xc0, !PT ;  /* 0x0000000100037812 */ /* 0x000fc800078ec0ff */
[----:B------:R-:W-:-:S04]  /*5dc0*/  IADD3 R0, PT, PT, R6, 0x487ffff, R3 ;  /* 0x0487ffff06007810 */ /* 0x000fc80007ffe003 */
[----:B------:R-:W-:-:S04]  /*5dd0*/  SHF.R.U32.HI R0, RZ, 0x14, R0 ;  /* 0x00000014ff007819 */ /* 0x000fc80000011600 */
[----:B------:R-:W-:-:S07]  /*5de0*/  LOP3.LUT R0, R0, 0xff, RZ, 0xc0, !PT ;  /* 0x000000ff00007812 */ /* 0x000fce00078ec0ff */
.L_x_3920:
[----:B------:R-:W-:-:S04]  /*5df0*/  SHF.R.U32.HI R3, RZ, 0x18, R6 ;  /* 0x00000018ff037819 */ /* 0x000fc80000011606 */
[----:B------:R-:W-:-:S04]  /*5e00*/  LOP3.LUT R0, R0, 0x80, R3, 0xf8, !PT ;  /* 0x0000008000007812 */ /* 0x000fc800078ef803 */
[----:B------:R-:W-:-:S07]  /*5e10*/  PRMT R4, R0, 0x7610, R4 ;  /* 0x0000761000047816 */ /* 0x000fce0000000004 */
.L_x_3918:
[----:B------:R-:W-:Y:S05]  /*5e20*/  BSYNC.RECONVERGENT B0 ;  /* 0x0000000000007941 */ /* 0x000fea0003800200 */
.L_x_3917:
[----:B------:R0:W-:Y:S01]  /*5e30*/  STG.E.U8 desc[UR36][R8.64], R4 ;  /* 0x0000000408007986 */ /* 0x0001e2000c101124 */
[----:B------:R-:W-:Y:S01]  /*5e40*/  IMAD.MOV.U32 R27, RZ, RZ, R29 ;  /* 0x000000ffff1b7224 */ /* 0x000fe200078e001d */
[----:B------:R-:W-:Y:S06]  /*5e50*/  BRA `(.L_x_3893) ;  /* 0x00000004001c7947 */ /* 0x000fec0003800000 */
.L_x_3915:
        /* <DEDUP_REMOVED lines=12> */
.L_x_3923:
[----:B------:R-:W-:-:S04]  /*5f20*/  SHF.R.U32.HI R0, RZ, 0x15, R6 ;  /* 0x00000015ff007819 */ /* 0x000fc80000011606 */
[----:B------:R-:W-:-:S04]  /*5f30*/  LOP3.LUT R3, R0, 0x1, RZ, 0xc0, !PT ;  /* 0x0000000100037812 */ /* 0x000fc800078ec0ff */
[----:B------:R-:W-:-:S04]  /*5f40*/  IADD3 R0, PT, PT, R6, 0x88fffff, R3 ;  /* 0x088fffff06007810 */ /* 0x000fc80007ffe003 */
[----:B------:R-:W-:-:S04]  /*5f50*/  SHF.R.U32.HI R0, RZ, 0x15, R0 ;  /* 0x00000015ff007819 */ /* 0x000fc80000011600 */
[----:B------:R-:W-:-:S07]  /*5f60*/  LOP3.LUT R0, R0, 0xff, RZ, 0xc0, !PT ;  /* 0x000000ff00007812 */ /* 0x000fce00078ec0ff */
.L_x_3924:
[----:B------:R-:W-:-:S04]  /*5f70*/  SHF.R.U32.HI R3, RZ, 0x18, R6 ;  /* 0x00000018ff037819 */ /* 0x000fc80000011606 */
[----:B------:R-:W-:-:S04]  /*5f80*/  LOP3.LUT R0, R0, 0x80, R3, 0xf8, !PT ;  /* 0x0000008000007812 */ /* 0x000fc800078ef803 */
[----:B------:R-:W-:-:S07]  /*5f90*/  PRMT R4, R0, 0x7610, R4 ;  /* 0x0000761000047816 */ /* 0x000fce0000000004 */
.L_x_3922:
[----:B------:R-:W-:Y:S05]  /*5fa0*/  BSYNC.RECONVERGENT B0 ;  /* 0x0000000000007941 */ /* 0x000fea0003800200 */
.L_x_3921:
[----:B------:R0:W-:Y:S01]  /*5fb0*/  STG.E.U8 desc[UR36][R8.64], R4 ;  /* 0x0000000408007986 */ /* 0x0001e2000c101124 */
[----:B------:R-:W-:Y:S01]  /*5fc0*/  IMAD.MOV.U32 R27, RZ, RZ, R29 ;  /* 0x000000ffff1b7224 */ /* 0x000fe200078e001d */
[----:B------:R-:W-:Y:S06]  /*5fd0*/  BRA `(.L_x_3893) ;  /* 0x0000000000bc7947 */ /* 0x000fec0003800000 */
.L_x_3914:
[----:B------:R-:W-:-:S13]  /*5fe0*/  ISETP.NE.AND P0, PT, R0, 0x1c, PT ;  /* 0x0000001c0000780c */ /* 0x000fda0003f05270 */
[----:B------:R-:W-:Y:S05]  /*5ff0*/  @!P0 BRA `(.L_x_3925) ;  /* 0x0000000000a88947 */ /* 0x000fea0003800000 */
[----:B------:R-:W-:-:S13]  /*6000*/  ISETP.NE.AND P0, PT, R0, 0x1d, PT ;  /* 0x0000001d0000780c */ /* 0x000fda0003f05270 */
[----:B------:R-:W-:Y:S05]  /*6010*/  @!P0 BRA `(.L_x_3926) ;  /* 0x0000000000908947 */ /* 0x000fea0003800000 */
[----:B------:R-:W-:-:S13]  /*6020*/  ISETP.NE.AND P0, PT, R0, 0x2c, PT ;  /* 0x0000002c0000780c */ /* 0x000fda0003f05270 */
[----:B------:R-:W-:Y:S05]  /*6030*/  @!P0 BRA `(.L_x_3927) ;  /* 0x0000000000488947 */ /* 0x000fea0003800000 */
.L_x_3898:
        /* <DEDUP_REMOVED lines=16> */
.L_x_3928:
[----:B------:R-:W-:Y:S01]  /*6140*/  IMAD.MOV.U32 R27, RZ, RZ, R29 ;  /* 0x000000ffff1b7224 */ /* 0x000fe200078e001d */
[----:B------:R-:W-:Y:S06]  /*6150*/  BRA `(.L_x_3893) ;  /* 0x00000000005c7947 */ /* 0x000fec0003800000 */
.L_x_3927:
[----:B------:R-:W-:Y:S01]  /*6160*/  SHF.R.U32.HI R4, RZ, 0x17, R6 ;  /* 0x00000017ff047819 */ /* 0x000fe20000011606 */
[----:B------:R-:W-:-:S03]  /*6170*/  IMAD.MOV.U32 R27, RZ, RZ, R29 ;  /* 0x000000ffff1b7224 */ /* 0x000fc600078e001d */
        /* <DEDUP_REMOVED lines=14> */
.L_x_3926:
[----:B------:R-:W0:Y:S01]  /*6260*/  F2I.U64.TRUNC R6, R6 ;  /* 0x0000000600067311 */ /* 0x000e22000020d800 */
[----:B------:R-:W-:Y:S01]  /*6270*/  IMAD.MOV.U32 R27, RZ, RZ, R29 ;  /* 0x000000ffff1b7224 */ /* 0x000fe200078e001d */
[----:B0-----:R0:W-:Y:S01]  /*6280*/  STG.E.64 desc[UR36][R8.64], R6 ;  /* 0x0000000608007986 */ /* 0x0011e2000c101b24 */
[----:B------:R-:W-:Y:S05]  /*6290*/  BRA `(.L_x_3893) ;  /* 0x00000000000c7947 */ /* 0x000fea0003800000 */
.L_x_3925:
[----:B------:R-:W0:Y:S01]  /*62a0*/  F2I.FTZ.U32.TRUNC.NTZ R3, R6 ;  /* 0x0000000600037305 */ /* 0x000e22000021f000 */
[----:B------:R-:W-:Y:S01]  /*62b0*/  IMAD.MOV.U32 R27, RZ, RZ, R29 ;  /* 0x000000ffff1b7224 */ /* 0x000fe200078e001d */
[----:B0-----:R0:W-:Y:S06]  /*62c0*/  STG.E desc[UR36][R8.64], R3 ;  /* 0x0000000308007986 */ /* 0x0011ec000c101924 */
.L_x_3893:
[----:B------:R-:W-:Y:S05]  /*62d0*/  BSYNC.RECONVERGENT B6 ;  /* 0x0000000000067941 */ /* 0x000fea0003800200 */
.L_x_3892:
[----:B------:R-:W-:Y:S01]  /*62e0*/  ISETP.GE.AND P0, PT, R27, R26, PT ;  /* 0x0000001a1b00720c */ /* 0x000fe20003f06270 */
[----:B------:R-:W-:-:S12]  /*62f0*/  BSSY.RECONVERGENT B6, `(.L_x_3929) ;  /* 0x00001ce000067945 */ /* 0x000fd80003800200 */
[----:B------:R-:W-:Y:S05]  /*6300*/  @P0 BRA `(.L_x_3930) ;  /* 0x0000001c00300947 */ /* 0x000fea0003800000 */
[----:B------:R-:W5:Y:S01]  /*6310*/  LDCU UR4, c[0x0][0x3a8] ;  /* 0x00007500ff0477ac */ /* 0x000f620008000800 */
[----:B0123--:R-:W0:Y:S01]  /*6320*/  LDC.64 R8, c[0x0][0x388] ;  /* 0x0000e200ff087b82 */ /* 0x00fe220000000a00 */
[----:B------:R-:W-:Y:S01]  /*6330*/  IMAD R0, R2, 0x200, R27 ;  /* 0x0000020002007824 */ /* 0x000fe200078e021b */
[----:B----4-:R-:W-:-:S03]  /*6340*/  PRMT R4, R18, 0x9910, RZ ;  /* 0x0000991012047816 */ /* 0x010fc600000000ff */
        /* <DEDUP_REMOVED lines=17> */
.L_x_3934:
[----:B------:R-:W0:Y:S02]  /*6460*/  F2I.S64.TRUNC R16, R16 ;  /* 0x0000001000107311 */ /* 0x000e24000020d900 */
[----:B0-----:R-:W-:-:S05]  /*6470*/  IMAD.MOV.U32 R3, RZ, RZ, R16 ;  /* 0x000000ffff037224 */ /* 0x001fca00078e0010 */
[----:B------:R0:W-:Y:S01]  /*6480*/  STG.E.U8 desc[UR36][R8.64], R3 ;  /* 0x0000000308007986 */ /* 0x0001e2000c101124 */
[----:B------:R-:W-:Y:S05]  /*6490*/  BRA `(.L_x_3936) ;  /* 0x0000000c002c7947 */ /* 0x000fea0003800000 */
.L_x_3933:
        /* <DEDUP_REMOVED lines=9> */
.L_x_3938:
[----:B------:R-:W0:Y:S02]  /*6530*/  F2I.FTZ.TRUNC.NTZ R3, R16 ;  /* 0x0000001000037305 */ /* 0x000e24000021f100 */
[----:B0-----:R0:W-:Y:S01]  /*6540*/  STG.E desc[UR36][R8.64], R3 ;  /* 0x0000000308007986 */ /* 0x0011e2000c101924 */
[----:B------:R-:W-:Y:S05]  /*6550*/  BRA `(.L_x_3936) ;  /* 0x0000000800fc7947 */ /* 0x000fea0003800000 */
.L_x_3937:
[----:B------:R-:W0:Y:S02]  /*6560*/  F2I.FTZ.TRUNC.NTZ R3, R16 ;  /* 0x0000001000037305 */ /* 0x000e24000021f100 */
[----:B0-----:R0:W-:Y:S01]  /*6570*/  STG.E.U16 desc[UR36][R8.64], R3 ;  /* 0x0000000308007986 */ /* 0x0011e2000c101524 */
[----:B------:R-:W-:Y:S05]  /*6580*/  BRA `(.L_x_3936) ;  /* 0x0000000800f07947 */ /* 0x000fea0003800000 */
.L_x_3932:
        /* <DEDUP_REMOVED lines=8> */
.L_x_3940:
[----:B------:R-:W-:-:S05]  /*6610*/  F2FP.F16.F32.PACK_AB R16, RZ, R16 ;  /* 0x00000010ff10723e */ /* 0x000fca00000000ff */
[----:B------:R0:W-:Y:S01]  /*6620*/  STG.E.U16 desc[UR36][R8.64], R16 ;  /* 0x0000001008007986 */ /* 0x0001e2000c101524 */
[----:B------:R-:W-:Y:S05]  /*6630*/  BRA `(.L_x_3936) ;  /* 0x0000000800c47947 */ /* 0x000fea0003800000 */
.L_x_3939:
[----:B------:R-:W-:-:S13]  /*6640*/  ISETP.NE.AND P0, PT, R0, 0x7, PT ;  /* 0x000000070000780c */ /* 0x000fda0003f05270 */
[----:B------:R-:W-:Y:S05]  /*6650*/  @!P0 BRA `(.L_x_3941) ;  /* 0x0000000000248947 */ /* 0x000fea0003800000 */
[----:B------:R-:W-:-:S13]  /*6660*/  ISETP.NE.AND P0, PT, R0, 0x8, PT ;  /* 0x000000080000780c */ /* 0x000fda0003f05270 */
[----:B------:R-:W-:Y:S05]  /*6670*/  @!P0 BRA `(.L_x_3942) ;  /* 0x0000000000108947 */ /* 0x000fea0003800000 */
[----:B------:R-:W-:-:S13]  /*6680*/  ISETP.NE.AND P0, PT, R0, 0x9, PT ;  /* 0x000000090000780c */ /* 0x000fda0003f05270 */
[----:B------:R-:W-:Y:S05]  /*6690*/  @P0 BRA `(.L_x_3935) ;  /* 0x0000000400d40947 */ /* 0x000fea0003800000 */
[----:B------:R0:W-:Y:S01]  /*66a0*/  STG.E.64 desc[UR36][R8.64], R16 ;  /* 0x0000001008007986 */ /* 0x0001e2000c101b24 */
[----:B------:R-:W-:Y:S05]  /*66b0*/  BRA `(.L_x_3936) ;  /* 0x0000000800a47947 */ /* 0x000fea0003800000 */
.L_x_3942:
[----:B------:R-:W-:-:S05]  /*66c0*/  F2FP.F16.F32.PACK_AB R3, R17, R16 ;  /* 0x000000101103723e */ /* 0x000fca00000000ff */
[----:B------:R0:W-:Y:S01]  /*66d0*/  STG.E desc[UR36][R8.64], R3 ;  /* 0x0000000308007986 */ /* 0x0001e2000c101924 */
[----:B------:R-:W-:Y:S05]  /*66e0*/  BRA `(.L_x_3936) ;  /* 0x0000000800987947 */ /* 0x000fea0003800000 */
.L_x_3941:
[----:B------:R-:W-:-:S06]  /*66f0*/  FMUL.FTZ R4, R16, 1 ;  /* 0x3f80000010047820 */ /* 0x000fcc0000410000 */
[----:B------:R-:W0:Y:S02]  /*6700*/  F2F.F64.F32 R4, R4 ;  /* 0x0000000400047310 */ /* 0x000e240000201800 */
[----:B0-----:R0:W-:Y:S01]  /*6710*/  STG.E.64 desc[UR36][R8.64], R4 ;  /* 0x0000000408007986 */ /* 0x0011e2000c101b24 */
[----:B------:R-:W-:Y:S05]  /*6720*/  BRA `(.L_x_3936) ;  /* 0x0000000800887947 */ /* 0x000fea0003800000 */
.L_x_3931:
        /* <DEDUP_REMOVED lines=13> */
.L_x_3946:
        /* <DEDUP_REMOVED lines=16> */
.L_x_3949:
[----:B------:R-:W-:-:S04]  /*6900*/  SHF.R.U32.HI R16, RZ, 0x18, R16 ;  /* 0x00000018ff107819 */ /* 0x000fc80000011610 */
[----:B------:R-:W-:-:S04]  /*6910*/  LOP3.LUT R3, R3, 0x80, R16, 0xf8, !PT ;  /* 0x0000008003037812 */ /* 0x000fc800078ef810 */
[----:B------:R-:W-:-:S07]  /*6920*/  PRMT R4, R3, 0x7610, R4 ;  /* 0x0000761003047816 */ /* 0x000fce0000000004 */
.L_x_3948:
[----:B------:R-:W-:Y:S05]  /*6930*/  BSYNC.RECONVERGENT B0 ;  /* 0x0000000000007941 */ /* 0x000fea0003800200 */
.L_x_3947:
[----:B------:R0:W-:Y:S01]  /*6940*/  STG.E.U8 desc[UR36][R8.64], R4 ;  /* 0x0000000408007986 */ /* 0x0001e2000c101124 */
[----:B------:R-:W-:Y:S05]  /*6950*/  BRA `(.L_x_3936) ;  /* 0x0000000400fc7947 */ /* 0x000fea0003800000 */
.L_x_3945:
        /* <DEDUP_REMOVED lines=16> */
.L_x_3952:
[----:B------:R-:W-:-:S04]  /*6a60*/  SHF.R.U32.HI R16, RZ, 0x18, R16 ;  /* 0x00000018ff107819 */ /* 0x000fc80000011610 */
[----:B------:R-:W-:-:S04]  /*6a70*/  LOP3.LUT R3, R3, 0x80, R16, 0xf8, !PT ;  /* 0x0000008003037812 */ /* 0x000fc800078ef810 */
[----:B------:R-:W-:-:S07]  /*6a80*/  PRMT R4, R3, 0x7610, R4 ;  /* 0x0000761003047816 */ /* 0x000fce0000000004 */
.L_x_3951:
[----:B------:R-:W-:Y:S05]  /*6a90*/  BSYNC.RECONVERGENT B0 ;  /* 0x0000000000007941 */ /* 0x000fea0003800200 */
.L_x_3950:
[----:B------:R0:W-:Y:S01]  /*6aa0*/  STG.E.U8 desc[UR36][R8.64], R4 ;  /* 0x0000000408007986 */ /* 0x0001e2000c101124 */
[----:B------:R-:W-:Y:S05]  /*6ab0*/  BRA `(.L_x_3936) ;  /* 0x0000000400a47947 */ /* 0x000fea0003800000 */
.L_x_3944:
        /* <DEDUP_REMOVED lines=21> */
.L_x_3954:
[----:B------:R-:W0:Y:S02]  /*6c10*/  F2I.U64.TRUNC R16, R16 ;  /* 0x0000001000107311 */ /* 0x000e24000020d800 */
[----:B0-----:R0:W-:Y:S01]  /*6c20*/  STG.E.64 desc[UR36][R8.64], R16 ;  /* 0x0000001008007986 */ /* 0x0011e2000c101b24 */
[----:B------:R-:W-:Y:S05]  /*6c30*/  BRA `(.L_x_3936) ;  /* 0x0000000400447947 */ /* 0x000fea0003800000 */
.L_x_3953:
[----:B------:R-:W0:Y:S02]  /*6c40*/  F2I.FTZ.U32.TRUNC.NTZ R3, R16 ;  /* 0x0000001000037305 */ /* 0x000e24000021f000 */
[----:B0-----:R0:W-:Y:S01]  /*6c50*/  STG.E desc[UR36][R8.64], R3 ;  /* 0x0000000308007986 */ /* 0x0011e2000c101924 */
[----:B------:R-:W-:Y:S05]  /*6c60*/  BRA `(.L_x_3936) ;  /* 0x0000000400387947 */ /* 0x000fea0003800000 */
.L_x_3943:
[----:B------:R-:W-:-:S13]  /*6c70*/  ISETP.GT.AND P0, PT, R0, 0xe, PT ;  /* 0x0000000e0000780c */ /* 0x000fda0003f04270 */
[----:B------:R-:W-:Y:S05]  /*6c80*/  @P0 BRA `(.L_x_3955) ;  /* 0x0000000000400947 */ /* 0x000fea0003800000 */
[----:B------:R-:W-:-:S13]  /*6c90*/  ISETP.NE.AND P0, PT, R0, 0xa, PT ;  /* 0x0000000a0000780c */ /* 0x000fda0003f05270 */
[----:B------:R-:W-:Y:S05]  /*6ca0*/  @!P0 BRA `(.L_x_3956) ;  /* 0x0000000000208947 */ /* 0x000fea0003800000 */
[----:B------:R-:W-:-:S13]  /*6cb0*/  ISETP.NE.AND P0, PT, R0, 0xb, PT ;  /* 0x0000000b0000780c */ /* 0x000fda0003f05270 */
[----:B------:R-:W-:Y:S05]  /*6cc0*/  @P0 BRA `(.L_x_3935) ;  /* 0x0000000000480947 */ /* 0x000fea0003800000 */
[----:B------:R-:W-:Y:S02]  /*6cd0*/  FSETP.NEU.FTZ.AND P0, PT, R16, RZ, PT ;  /* 0x000000ff1000720b */ /* 0x000fe40003f1d000 */
[----:B------:R-:W-:-:S04]  /*6ce0*/  FSETP.NEU.FTZ.AND P1, PT, R17, RZ, PT ;  /* 0x000000ff1100720b */ /* 0x000fc80003f3d000 */
[----:B------:R-:W-:-:S04]  /*6cf0*/  PLOP3.LUT P0, PT, P0, P1, PT, 0xf8, 0x8f ;  /* 0x00000000008f781c */ /* 0x000fc80000703f70 */
[----:B------:R-:W-:-:S05]  /*6d00*/  SEL R3, RZ, 0x1, !P0 ;  /* 0x00000001ff037807 */ /* 0x000fca0004000000 */
[----:B------:R1:W-:Y:S01]  /*6d10*/  STG.E.U8 desc[UR36][R8.64], R3 ;  /* 0x0000000308007986 */ /* 0x0003e2000c101124 */
[----:B------:R-:W-:Y:S05]  /*6d20*/  BRA `(.L_x_3936) ;  /* 0x0000000400087947 */ /* 0x000fea0003800000 */
.L_x_3956:
[----:B------:R-:W-:Y:S01]  /*6d30*/  FMUL.FTZ R4, R16, 1 ;  /* 0x3f80000010047820 */ /* 0x000fe20000410000 */
[----:B------:R-:W-:-:S05]  /*6d40*/  FMUL.FTZ R6, R17, 1 ;  /* 0x3f80000011067820 */ /* 0x000fca0000410000 */
[----:B------:R-:W-:Y:S08]  /*6d50*/  F2F.F64.F32 R4, R4 ;  /* 0x0000000400047310 */ /* 0x000ff00000201800 */
[----:B------:R-:W0:Y:S02]  /*6d60*/  F2F.F64.F32 R6, R6 ;  /* 0x0000000600067310 */ /* 0x000e240000201800 */
[----:B0-----:R0:W-:Y:S01]  /*6d70*/  STG.E.128 desc[UR36][R8.64], R4 ;  /* 0x0000000408007986 */ /* 0x0011e2000c101d24 */
[----:B------:R-:W-:Y:S05]  /*6d80*/  BRA `(.L_x_3936) ;  /* 0x0000000000f07947 */ /* 0x000fea0003800000 */
.L_x_3955:
[----:B------:R-:W-:-:S13]  /*6d90*/  ISETP.NE.AND P0, PT, R0, 0xf, PT ;  /* 0x0000000f0000780c */ /* 0x000fda0003f05270 */
[----:B------:R-:W-:Y:S05]  /*6da0*/  @!P0 BRA `(.L_x_3957) ;  /* 0x0000000000e08947 */ /* 0x000fea0003800000 */
[----:B------:R-:W-:-:S13]  /*6db0*/  ISETP.NE.AND P0, PT, R0, 0x17, PT ;  /* 0x000000170000780c */ /* 0x000fda0003f05270 */
[----:B------:R-:W-:Y:S05]  /*6dc0*/  @!P0 BRA `(.L_x_3958) ;  /* 0x00000000008c8947 */ /* 0x000fea0003800000 */
[----:B------:R-:W-:-:S13]  /*6dd0*/  ISETP.NE.AND P0, PT, R0, 0x18, PT ;  /* 0x000000180000780c */ /* 0x000fda0003f05270 */
[----:B------:R-:W-:Y:S05]  /*6de0*/  @!P0 BRA `(.L_x_3959) ;  /* 0x0000000000448947 */ /* 0x000fea0003800000 */
.L_x_3935:
        /* <DEDUP_REMOVED lines=16> */
.L_x_3960:
[----:B------:R-:W-:Y:S05]  /*6ef0*/  BRA `(.L_x_3936) ;  /* 0x0000000000947947 */ /* 0x000fea0003800000 */
.L_x_3959:
        /* <DEDUP_REMOVED lines=12> */
.L_x_3962:
[----:B------:R-:W-:Y:S05]  /*6fc0*/  BSYNC.RECONVERGENT B0 ;  /* 0x0000000000007941 */ /* 0x000fea0003800200 */
.L_x_3961:
[----:B------:R-:W-:-:S05]  /*6fd0*/  LOP3.LUT R3, R0, 0x80, R5, 0xf8, !PT ;  /* 0x0000008000037812 */ /* 0x000fca00078ef805 */
[----:B------:R3:W-:Y:S01]  /*6fe0*/  STG.E.U8 desc[UR36][R8.64], R3 ;  /* 0x0000000308007986 */ /* 0x0007e2000c101124 */
[----:B------:R-:W-:Y:S05]  /*6ff0*/  BRA `(.L_x_3936) ;  /* 0x0000000000547947 */ /* 0x000fea0003800000 */
.L_x_3958:
        /* <DEDUP_REMOVED lines=11> */
.L_x_3964:
[----:B------:R-:W-:Y:S01]  /*70b0*/  IMAD.MOV.U32 R0, RZ, RZ, 0x7f ;  /* 0x0000007fff007424 */ /* 0x000fe200078e00ff */
[----:B------:R-:W-:-:S04]  /*70c0*/  ISETP.GT.U32.AND P0, PT, R4, 0x7f800000, PT ;  /* 0x7f8000000400780c */ /* 0x000fc80003f04070 */
[----:B------:R-:W-:-:S09]  /*70d0*/  SEL R0, R0, 0x7c, P0 ;  /* 0x0000007c00007807 */ /* 0x000fd20000000000 */
.L_x_3965:
[----:B------:R-:W-:Y:S05]  /*70e0*/  BSYNC.RECONVERGENT B0 ;  /* 0x0000000000007941 */ /* 0x000fea0003800200 */
.L_x_3963:
[----:B------:R-:W-:-:S04]  /*70f0*/  SHF.R.U32.HI R3, RZ, 0x18, R16 ;  /* 0x00000018ff037819 */ /* 0x000fc80000011610 */
[----:B------:R-:W-:-:S05]  /*7100*/  LOP3.LUT R3, R0, 0x80, R3, 0xf8, !PT ;  /* 0x0000008000037812 */ /* 0x000fca00078ef803 */
[----:B------:R2:W-:Y:S01]  /*7110*/  STG.E.U8 desc[UR36][R8.64], R3 ;  /* 0x0000000308007986 */ /* 0x0005e2000c101124 */
[----:B------:R-:W-:Y:S05]  /*7120*/  BRA `(.L_x_3936) ;  /* 0x0000000000087947 */ /* 0x000fea0003800000 */
.L_x_3957:
[----:B------:R-:W-:-:S05]  /*7130*/  F2FP.BF16.F32.PACK_AB R16, RZ, R16 ;  /* 0x00000010ff10723e */ /* 0x000fca00000010ff */
[----:B------:R4:W-:Y:S02]  /*7140*/  STG.E.U16 desc[UR36][R8.64], R16 ;  /* 0x0000001008007986 */ /* 0x0009e4000c101524 */
.L_x_3936:
        /* <DEDUP_REMOVED lines=24> */
.L_x_3969:
[----:B------:R-:W0:Y:S02]  /*72d0*/  F2I.S64.TRUNC R24, R24 ;  /* 0x0000001800187311 */ /* 0x000e24000020d900 */
[----:B0-----:R-:W-:-:S05]  /*72e0*/  IMAD.MOV.U32 R3, RZ, RZ, R24 ;  /* 0x000000ffff037224 */ /* 0x001fca00078e0018 */
[----:B------:R4:W-:Y:S01]  /*72f0*/  STG.E.U8 desc[UR36][R8.64], R3 ;  /* 0x0000000308007986 */ /* 0x0009e2000c101124 */
[----:B------:R-:W-:Y:S05]  /*7300*/  BRA `(.L_x_3971) ;  /* 0x0000000c002c7947 */ /* 0x000fea0003800000 */
.L_x_3968:
        /* <DEDUP_REMOVED lines=9> */
.L_x_3973:
[----:B------:R-:W0:Y:S02]  /*73a0*/  F2I.FTZ.TRUNC.NTZ R3, R24 ;  /* 0x0000001800037305 */ /* 0x000e24000021f100 */
[----:B0-----:R2:W-:Y:S01]  /*73b0*/  STG.E desc[UR36][R8.64], R3 ;  /* 0x0000000308007986 */ /* 0x0015e2000c101924 */
[----:B------:R-:W-:Y:S05]  /*73c0*/  BRA `(.L_x_3971) ;  /* 0x0000000800fc7947 */ /* 0x000fea0003800000 */
.L_x_3972:
[----:B------:R-:W0:Y:S02]  /*73d0*/  F2I.FTZ.TRUNC.NTZ R3, R24 ;  /* 0x0000001800037305 */ /* 0x000e24000021f100 */
[----:B0-----:R0:W-:Y:S01]  /*73e0*/  STG.E.U16 desc[UR36][R8.64], R3 ;  /* 0x0000000308007986 */ /* 0x0011e2000c101524 */
[----:B------:R-:W-:Y:S05]  /*73f0*/  BRA `(.L_x_3971) ;  /* 0x0000000800f07947 */ /* 0x000fea0003800000 */
.L_x_3967:
        /* <DEDUP_REMOVED lines=8> */
.L_x_3975:
[----:B------:R-:W-:-:S05]  /*7480*/  F2FP.F16.F32.PACK_AB R24, RZ, R24 ;  /* 0x00000018ff18723e */ /* 0x000fca00000000ff */
[----:B------:R0:W-:Y:S01]  /*7490*/  STG.E.U16 desc[UR36][R8.64], R24 ;  /* 0x0000001808007986 */ /* 0x0001e2000c101524 */
[----:B------:R-:W-:Y:S05]  /*74a0*/  BRA `(.L_x_3971) ;  /* 0x0000000800c47947 */ /* 0x000fea0003800000 */
.L_x_3974:
        /* <DEDUP_REMOVED lines=8> */
.L_x_3977:
[----:B------:R-:W-:-:S05]  /*7530*/  F2FP.F16.F32.PACK_AB R3, R25, R24 ;  /* 0x000000181903723e */ /* 0x000fca00000000ff */
[----:B------:R0:W-:Y:S01]  /*7540*/  STG.E desc[UR36][R8.64], R3 ;  /* 0x0000000308007986 */ /* 0x0001e2000c101924 */
[----:B------:R-:W-:Y:S05]  /*7550*/  BRA `(.L_x_3971) ;  /* 0x0000000800987947 */ /* 0x000fea0003800000 */
.L_x_3976:
[----:B------:R-:W-:-:S06]  /*7560*/  FMUL.FTZ R4, R24, 1 ;  /* 0x3f80000018047820 */ /* 0x000fcc0000410000 */
[----:B------:R-:W0:Y:S02]  /*7570*/  F2F.F64.F32 R4, R4 ;  /* 0x0000000400047310 */ /* 0x000e240000201800 */
[----:B0-----:R0:W-:Y:S01]  /*7580*/  STG.E.64 desc[UR36][R8.64], R4 ;  /* 0x0000000408007986 */ /* 0x0011e2000c101b24 */
[----:B------:R-:W-:Y:S05]  /*7590*/  BRA `(.L_x_3971) ;  /* 0x0000000800887947 */ /* 0x000fea0003800000 */
.L_x_3966:
        /* <DEDUP_REMOVED lines=13> */
.L_x_3981:
        /* <DEDUP_REMOVED lines=16> */
.L_x_3984:
[----:B------:R-:W-:-:S04]  /*7770*/  SHF.R.U32.HI R24, RZ, 0x18, R24 ;  /* 0x00000018ff187819 */ /* 0x000fc80000011618 */
[----:B------:R-:W-:-:S04]  /*7780*/  LOP3.LUT R3, R3, 0x80, R24, 0xf8, !PT ;  /* 0x0000008003037812 */ /* 0x000fc800078ef818 */
[----:B------:R-:W-:-:S07]  /*7790*/  PRMT R4, R3, 0x7610, R4 ;  /* 0x0000761003047816 */ /* 0x000fce0000000004 */
.L_x_3983:
[----:B------:R-:W-:Y:S05]  /*77a0*/  BSYNC.RECONVERGENT B0 ;  /* 0x0000000000007941 */ /* 0x000fea0003800200 */
.L_x_3982:
[----:B------:R0:W-:Y:S01]  /*77b0*/  STG.E.U8 desc[UR36][R8.64], R4 ;  /* 0x0000000408007986 */ /* 0x0001e2000c101124 */
[----:B------:R-:W-:Y:S05]  /*77c0*/  BRA `(.L_x_3971) ;  /* 0x0000000400fc7947 */ /* 0x000fea0003800000 */
.L_x_3980:
        /* <DEDUP_REMOVED lines=16> */
.L_x_3987:
[----:B------:R-:W-:-:S04]  /*78d0*/  SHF.R.U32.HI R24, RZ, 0x18, R24 ;  /* 0x00000018ff187819 */ /* 0x000fc80000011618 */
[----:B------:R-:W-:-:S04]  /*78e0*/  LOP3.LUT R3, R3, 0x80, R24, 0xf8, !PT ;  /* 0x0000008003037812 */ /* 0x000fc800078ef818 */
[----:B------:R-:W-:-:S07]  /*78f0*/  PRMT R4, R3, 0x7610, R4 ;  /* 0x0000761003047816 */ /* 0x000fce0000000004 */
.L_x_3986:
[----:B------:R-:W-:Y:S05]  /*7900*/  BSYNC.RECONVERGENT B0 ;  /* 0x0000000000007941 */ /* 0x000fea0003800200 */
.L_x_3985:
[----:B------:R0:W-:Y:S01]  /*7910*/  STG.E.U8 desc[UR36][R8.64], R4 ;  /* 0x0000000408007986 */ /* 0x0001e2000c101124 */
[----:B------:R-:W-:Y:S05]  /*7920*/  BRA `(.L_x_3971) ;  /* 0x0000000400a47947 */ /* 0x000fea0003800000 */
.L_x_3979:
        /* <DEDUP_REMOVED lines=21> */
.L_x_3989:
[----:B------:R-:W0:Y:S02]  /*7a80*/  F2I.U64.TRUNC R24, R24 ;  /* 0x0000001800187311 */ /* 0x000e24000020d800 */
[----:B0-----:R0:W-:Y:S01]  /*7a90*/  STG.E.64 desc[UR36][R8.64], R24 ;  /* 0x0000001808007986 */ /* 0x0011e2000c101b24 */
[----:B------:R-:W-:Y:S05]  /*7aa0*/  BRA `(.L_x_3971) ;  /* 0x0000000400447947 */ /* 0x000fea0003800000 */
.L_x_3988:
[----:B------:R-:W0:Y:S02]  /*7ab0*/  F2I.FTZ.U32.TRUNC.NTZ R3, R24 ;  /* 0x0000001800037305 */ /* 0x000e24000021f000 */
[----:B0-----:R0:W-:Y:S01]  /*7ac0*/  STG.E desc[UR36][R8.64], R3 ;  /* 0x0000000308007986 */ /* 0x0011e2000c101924 */
[----:B------:R-:W-:Y:S05]  /*7ad0*/  BRA `(.L_x_3971) ;  /* 0x0000000400387947 */ /* 0x000fea0003800000 */
.L_x_3978:
        /* <DEDUP_REMOVED lines=12> */
.L_x_3991:
[----:B------:R-:W-:Y:S01]  /*7ba0*/  FMUL.FTZ R4, R24, 1 ;  /* 0x3f80000018047820 */ /* 0x000fe20000410000 */
[----:B------:R-:W-:-:S05]  /*7bb0*/  FMUL.FTZ R6, R25, 1 ;  /* 0x3f80000019067820 */ /* 0x000fca0000410000 */
[----:B------:R-:W-:Y:S08]  /*7bc0*/  F2F.F64.F32 R4, R4 ;  /* 0x0000000400047310 */ /* 0x000ff00000201800 */
[----:B------:R-:W0:Y:S02]  /*7bd0*/  F2F.F64.F32 R6, R6 ;  /* 0x0000000600067310 */ /* 0x000e240000201800 */
[----:B0-----:R0:W-:Y:S01]  /*7be0*/  STG.E.128 desc[UR36][R8.64], R4 ;  /* 0x0000000408007986 */ /* 0x0011e2000c101d24 */
[----:B------:R-:W-:Y:S05]  /*7bf0*/  BRA `(.L_x_3971) ;  /* 0x0000000000f07947 */ /* 0x000fea0003800000 */
.L_x_3990:
[----:B------:R-:W-:-:S13]  /*7c00*/  ISETP.NE.AND P0, PT, R0, 0xf, PT ;  /* 0x0000000f0000780c */ /* 0x000fda0003f05270 */
[----:B------:R-:W-:Y:S05]  /*7c10*/  @!P0 BRA `(.L_x_3992) ;  /* 0x0000000000e08947 */ /* 0x000fea0003800000 */
[----:B------:R-:W-:-:S13]  /*7c20*/  ISETP.NE.AND P0, PT, R0, 0x17, PT ;  /* 0x000000170000780c */ /* 0x000fda0003f05270 */
[----:B------:R-:W-:Y:S05]  /*7c30*/  @!P0 BRA `(.L_x_3993) ;  /* 0x00000000008c8947 */ /* 0x000fea0003800000 */
[----:B------:R-:W-:-:S13]  /*7c40*/  ISETP.NE.AND P0, PT, R0, 0x18, PT ;  /* 0x000000180000780c */ /* 0x000fda0003f05270 */
[----:B------:R-:W-:Y:S05]  /*7c50*/  @!P0 BRA `(.L_x_3994) ;  /* 0x0000000000448947 */ /* 0x000fea0003800000 */
.L_x_3970:
        /* <DEDUP_REMOVED lines=16> */
.L_x_3995:
[----:B------:R-:W-:Y:S05]  /*7d60*/  BRA `(.L_x_3971) ;  /* 0x0000000000947947 */ /* 0x000fea0003800000 */
.L_x_3994:
        /* <DEDUP_REMOVED lines=12> */
.L_x_3997:
[----:B------:R-:W-:Y:S05]  /*7e30*/  BSYNC.RECONVERGENT B0 ;  /* 0x0000000000007941 */ /* 0x000fea0003800200 */
.L_x_3996:
[----:B------:R-:W-:-:S05]  /*7e40*/  LOP3.LUT R3, R0, 0x80, R5, 0xf8, !PT ;  /* 0x0000008000037812 */ /* 0x000fca00078ef805 */
[----:B------:R0:W-:Y:S01]  /*7e50*/  STG.E.U8 desc[UR36][R8.64], R3 ;  /* 0x0000000308007986 */ /* 0x0001e2000c101124 */
[----:B------:R-:W-:Y:S05]  /*7e60*/  BRA `(.L_x_3971) ;  /* 0x0000000000547947 */ /* 0x000fea0003800000 */
.L_x_3993:
        /* <DEDUP_REMOVED lines=11> */
.L_x_3999:
[----:B------:R-:W-:Y:S01]  /*7f20*/  IMAD.MOV.U32 R0, RZ, RZ, 0x7f ;  /* 0x0000007fff007424 */ /* 0x000fe200078e00ff */
[----:B------:R-:W-:-:S04]  /*7f30*/  ISETP.GT.U32.AND P0, PT, R4, 0x7f800000, PT ;  /* 0x7f8000000400780c */ /* 0x000fc80003f04070 */
[----:B------:R-:W-:-:S09]  /*7f40*/  SEL R0, R0, 0x7c, P0 ;  /* 0x0000007c00007807 */ /* 0x000fd20000000000 */
.L_x_4000:
[----:B------:R-:W-:Y:S05]  /*7f50*/  BSYNC.RECONVERGENT B0 ;  /* 0x0000000000007941 */ /* 0x000fea0003800200 */
.L_x_3998:
[----:B------:R-:W-:-:S04]  /*7f60*/  SHF.R.U32.HI R3, RZ, 0x18, R24 ;  /* 0x00000018ff037819 */ /* 0x000fc80000011618 */
[----:B------:R-:W-:-:S05]  /*7f70*/  LOP3.LUT R3, R0, 0x80, R3, 0xf8, !PT ;  /* 0x0000008000037812 */ /* 0x000fca00078ef803 */
[----:B------:R0:W-:Y:S01]  /*7f80*/  STG.E.U8 desc[UR36][R8.64], R3 ;  /* 0x0000000308007986 */ /* 0x0001e2000c101124 */
[----:B------:R-:W-:Y:S05]  /*7f90*/  BRA `(.L_x_3971) ;  /* 0x0000000000087947 */ /* 0x000fea0003800000 */
.L_x_3992:
[----:B------:R-:W-:-:S05]  /*7fa0*/  F2FP.BF16.F32.PACK_AB R24, RZ, R24 ;  /* 0x00000018ff18723e */ /* 0x000fca00000010ff */
[----:B------:R0:W-:Y:S02]  /*7fb0*/  STG.E.U16 desc[UR36][R8.64], R24 ;  /* 0x0000001808007986 */ /* 0x0001e4000c101524 */
.L_x_3971:
[----:B------:R-:W-:-:S07]  /*7fc0*/  VIADD R27, R27, 0x80 ;  /* 0x000000801b1b7836 */ /* 0x000fce0000000000 */
.L_x_3930:
[----:B------:R-:W-:Y:S05]  /*7fd0*/  BSYNC.RECONVERGENT B6 ;  /* 0x0000000000067941 */ /* 0x000fea0003800200 */
.L_x_3929:
[----:B------:R-:W-:-:S13]  /*7fe0*/  ISETP.GE.AND P0, PT, R27, R26, PT ;  /* 0x0000001a1b00720c */ /* 0x000fda0003f06270 */
[----:B------:R-:W-:Y:S05]  /*7ff0*/  @P0 EXIT ;  /* 0x000000000000094d */ /* 0x000fea0003800000 */
[----:B0---4-:R-:W0:Y:S01]  /*8000*/  LDC.64 R4, c[0x0][0x388] ;  /* 0x0000e200ff047b82 */ /* 0x011e220000000a00 */
[----:B------:R-:W1:Y:S01]  /*8010*/  LDCU UR4, c[0x0][0x3a8] ;  /* 0x00007500ff0477ac */ /* 0x000e620008000800 */
[----:B------:R-:W-:Y:S01]  /*8020*/  PRMT R0, R18, 0x9910, RZ ;  /* 0x0000991012007816 */ /* 0x000fe200000000ff */
[----:B------:R-:W-:-:S03]  /*8030*/  IMAD R2, R2, 0x200, R27 ;  /* 0x0000020002027824 */ /* 0x000fc600078e021b */
[----:B------:R-:W-:Y:S01]  /*8040*/  ISETP.GT.AND P1, PT, R0, 0x9, PT ;  /* 0x000000090000780c */ /* 0x000fe20003f24270 */
[----:B-123--:R-:W-:-:S05]  /*8050*/  IMAD R3, R2, UR4, RZ ;  /* 0x0000000402037c24 */ /* 0x00efca000f8e02ff */
        /* <DEDUP_REMOVED lines=12> */
[----:B0-----:R-:W-:Y:S01]  /*8120*/  STG.E.U8 desc[UR36][R2.64], R5 ;  /* 0x0000000502007986 */ /* 0x001fe2000c101124 */
[----:B------:R-:W-:Y:S05]  /*8130*/  EXIT ;  /* 0x000000000000794d */ /* 0x000fea0003800000 */
.L_x_4004:
[----:B------:R-:W0:Y:S02]  /*8140*/  F2I.S64.TRUNC R22, R22 ;  /* 0x0000001600167311 */ /* 0x000e24000020d900 */
[----:B0-----:R-:W-:-:S05]  /*8150*/  IMAD.MOV.U32 R5, RZ, RZ, R22 ;  /* 0x000000ffff057224 */ /* 0x001fca00078e0016 */
[----:B------:R-:W-:Y:S01]  /*8160*/  STG.E.U8 desc[UR36][R2.64], R5 ;  /* 0x0000000502007986 */ /* 0x000fe2000c101124 */
[----:B------:R-:W-:Y:S05]  /*8170*/  EXIT ;  /* 0x000000000000794d */ /* 0x000fea0003800000 */
.L_x_4003:
[----:B------:R-:W-:-:S13]  /*8180*/  ISETP.NE.AND P0, PT, R0, 0x2, PT ;  /* 0x000000020000780c */ /* 0x000fda0003f05270 */
[----:B------:R-:W-:Y:S05]  /*8190*/  @!P0 BRA `(.L_x_4006) ;  /* 0x0000000000288947 */ /* 0x000fea0003800000 */
[----:B------:R-:W-:-:S13]  /*81a0*/  ISETP.NE.AND P0, PT, R0, 0x3, PT ;  /* 0x000000030000780c */ /* 0x000fda0003f05270 */
[----:B------:R-:W-:Y:S05]  /*81b0*/  @!P0 BRA `(.L_x_4007) ;  /* 0x0000000000148947 */ /* 0x000fea0003800000 */
[----:B------:R-:W-:-:S13]  /*81c0*/  ISETP.NE.AND P0, PT, R0, 0x4, PT ;  /* 0x000000040000780c */ /* 0x000fda0003f05270 */
[----:B------:R-:W-:Y:S05]  /*81d0*/  @P0 BRA `(.L_x_4005) ;  /* 0x00000008003c0947 */ /* 0x000fea0003800000 */
[----:B------:R-:W0:Y:S02]  /*81e0*/  F2I.S64.TRUNC R22, R22 ;  /* 0x0000001600167311 */ /* 0x000e24000020d900 */
[----:B0-----:R-:W-:Y:S01]  /*81f0*/  STG.E.64 desc[UR36][R2.64], R22 ;  /* 0x0000001602007986 */ /* 0x001fe2000c101b24 */
[----:B------:R-:W-:Y:S05]  /*8200*/  EXIT ;  /* 0x000000000000794d */ /* 0x000fea0003800000 */
.L_x_4007:
[----:B------:R-:W0:Y:S02]  /*8210*/  F2I.FTZ.TRUNC.NTZ R5, R22 ;  /* 0x0000001600057305 */ /* 0x000e24000021f100 */
[----:B0-----:R-:W-:Y:S01]  /*8220*/  STG.E desc[UR36][R2.64], R5 ;  /* 0x0000000502007986 */ /* 0x001fe2000c101924 */
[----:B------:R-:W-:Y:S05]  /*8230*/  EXIT ;  /* 0x000000000000794d */ /* 0x000fea0003800000 */
.L_x_4006:
[----:B------:R-:W0:Y:S02]  /*8240*/  F2I.FTZ.TRUNC.NTZ R5, R22 ;  /* 0x0000001600057305 */ /* 0x000e24000021f100 */
[----:B0-----:R-:W-:Y:S01]  /*8250*/  STG.E.U16 desc[UR36][R2.64], R5 ;  /* 0x0000000502007986 */ /* 0x001fe2000c101524 */
[----:B------:R-:W-:Y:S05]  /*8260*/  EXIT ;  /* 0x000000000000794d */ /* 0x000fea0003800000 */
.L_x_4002:
[----:B------:R-:W-:-:S13]  /*8270*/  ISETP.GT.AND P0, PT, R0, 0x6, PT ;  /* 0x000000060000780c */ /* 0x000fda0003f04270 */
[----:B------:R-:W-:Y:S05]  /*8280*/  @P0 BRA `(.L_x_4008) ;  /* 0x0000000000240947 */ /* 0x000fea0003800000 */
[----:B------:R-:W-:-:S13]  /*8290*/  ISETP.NE.AND P0, PT, R0, 0x5, PT ;  /* 0x000000050000780c */ /* 0x000fda0003f05270 */
[----:B------:R-:W-:Y:S05]  /*82a0*/  @!P0 BRA `(.L_x_4009) ;  /* 0x0000000000108947 */ /* 0x000fea0003800000 */
[----:B------:R-:W-:-:S13]  /*82b0*/  ISETP.NE.AND P0, PT, R0, 0x6, PT ;  /* 0x000000060000780c */ /* 0x000fda0003f05270 */
[----:B------:R-:W-:Y:S05]  /*82c0*/  @P0 BRA `(.L_x_4005) ;  /* 0x0000000800000947 */ /* 0x000fea0003800000 */
[----:B------:R-:W-:Y:S01]  /*82d0*/  STG.E desc[UR36][R2.64], R22 ;  /* 0x0000001602007986 */ /* 0x000fe2000c101924 */
[----:B------:R-:W-:Y:S05]  /*82e0*/  EXIT ;  /* 0x000000000000794d */ /* 0x000fea0003800000 */
.L_x_4009:
[----:B------:R-:W-:-:S05]  /*82f0*/  F2FP.F16.F32.PACK_AB R22, RZ, R22 ;  /* 0x00000016ff16723e */ /* 0x000fca00000000ff */
[----:B------:R-:W-:Y:S01]  /*8300*/  STG.E.U16 desc[UR36][R2.64], R22 ;  /* 0x0000001602007986 */ /* 0x000fe2000c101524 */
[----:B------:R-:W-:Y:S05]  /*8310*/  EXIT ;  /* 0x000000000000794d */ /* 0x000fea0003800000 */
.L_x_4008:
[----:B------:R-:W-:-:S13]  /*8320*/  ISETP.NE.AND P0, PT, R0, 0x7, PT ;  /* 0x000000070000780c */ /* 0x000fda0003f05270 */
[----:B------:R-:W-:Y:S05]  /*8330*/  @!P0 BRA `(.L_x_4010) ;  /* 0x0000000000248947 */ /* 0x000fea0003800000 */
[----:B------:R-:W-:-:S13]  /*8340*/  ISETP.NE.AND P0, PT, R0, 0x8, PT ;  /* 0x000000080000780c */ /* 0x000fda0003f05270 */
[----:B------:R-:W-:Y:S05]  /*8350*/  @!P0 BRA `(.L_x_4011) ;  /* 0x0000000000108947 */ /* 0x000fea0003800000 */
[----:B------:R-:W-:-:S13]  /*8360*/  ISETP.NE.AND P0, PT, R0, 0x9, PT ;  /* 0x000000090000780c */ /* 0x000fda0003f05270 */
[----:B------:R-:W-:Y:S05]  /*8370*/  @P0 BRA `(.L_x_4005) ;  /* 0x0000000400d40947 */ /* 0x000fea0003800000 */
[----:B------:R-:W-:Y:S01]  /*8380*/  STG.E.64 desc[UR36][R2.64], R22 ;  /* 0x0000001602007986 */ /* 0x000fe2000c101b24 */
[----:B------:R-:W-:Y:S05]  /*8390*/  EXIT ;  /* 0x000000000000794d */ /* 0x000fea0003800000 */
.L_x_4011:
[----:B------:R-:W-:-:S05]  /*83a0*/  F2FP.F16.F32.PACK_AB R5, R23, R22 ;  /* 0x000000161705723e */ /* 0x000fca00000000ff */
[----:B------:R-:W-:Y:S01]  /*83b0*/  STG.E desc[UR36][R2.64], R5 ;  /* 0x0000000502007986 */ /* 0x000fe2000c101924 */
[----:B------:R-:W-:Y:S05]  /*83c0*/  EXIT ;  /* 0x000000000000794d */ /* 0x000fea0003800000 */
.L_x_4010:
[----:B------:R-:W-:-:S06]  /*83d0*/  FMUL.FTZ R4, R22, 1 ;  /* 0x3f80000016047820 */ /* 0x000fcc0000410000 */
[----:B------:R-:W0:Y:S02]  /*83e0*/  F2F.F64.F32 R4, R4 ;  /* 0x0000000400047310 */ /* 0x000e240000201800 */
[----:B0-----:R-:W-:Y:S01]  /*83f0*/  STG.E.64 desc[UR36][R2.64], R4 ;  /* 0x0000000402007986 */ /* 0x001fe2000c101b24 */
[----:B------:R-:W-:Y:S05]  /*8400*/  EXIT ;  /* 0x000000000000794d */ /* 0x000fea0003800000 */
.L_x_4001:
        /* <DEDUP_REMOVED lines=11> */
[----:B0-----:R-:W-:Y:S01]  /*84c0*/  STG.E.U16 desc[UR36][R2.64], R5 ;  /* 0x0000000502007986 */ /* 0x001fe2000c101524 */
[----:B------:R-:W-:Y:S05]  /*84d0*/  EXIT ;  /* 0x000000000000794d */ /* 0x000fea0003800000 */
.L_x_4015:
        /* <DEDUP_REMOVED lines=16> */
.L_x_4018:
[----:B------:R-:W-:-:S04]  /*85e0*/  SHF.R.U32.HI R22, RZ, 0x18, R22 ;  /* 0x00000018ff167819 */ /* 0x000fc80000011616 */
[----:B------:R-:W-:-:S04]  /*85f0*/  LOP3.LUT R5, R5, 0x80, R22, 0xf8, !PT ;  /* 0x0000008005057812 */ /* 0x000fc800078ef816 */
[----:B------:R-:W-:-:S07]  /*8600*/  PRMT R0, R5, 0x7610, R0 ;  /* 0x0000761005007816 */ /* 0x000fce0000000000 */
.L_x_4017:
[----:B------:R-:W-:Y:S05]  /*8610*/  BSYNC.RECONVERGENT B0 ;  /* 0x0000000000007941 */ /* 0x000fea0003800200 */
.L_x_4016:
[----:B------:R-:W-:Y:S01]  /*8620*/  STG.E.U8 desc[UR36][R2.64], R0 ;  /* 0x0000000002007986 */ /* 0x000fe2000c101124 */
[----:B------:R-:W-:Y:S05]  /*8630*/  EXIT ;  /* 0x000000000000794d */ /* 0x000fea0003800000 */
.L_x_4014:
        /* <DEDUP_REMOVED lines=16> */
.L_x_4021:
[----:B------:R-:W-:-:S04]  /*8740*/  SHF.R.U32.HI R22, RZ, 0x18, R22 ;  /* 0x00000018ff167819 */ /* 0x000fc80000011616 */
[----:B------:R-:W-:-:S04]  /*8750*/  LOP3.LUT R5, R5, 0x80, R22, 0xf8, !PT ;  /* 0x0000008005057812 */ /* 0x000fc800078ef816 */
[----:B------:R-:W-:-:S07]  /*8760*/  PRMT R0, R5, 0x7610, R0 ;  /* 0x0000761005007816 */ /* 0x000fce0000000000 */
.L_x_4020:
[----:B------:R-:W-:Y:S05]  /*8770*/  BSYNC.RECONVERGENT B0 ;  /* 0x0000000000007941 */ /* 0x000fea0003800200 */
.L_x_4019:
[----:B------:R-:W-:Y:S01]  /*8780*/  STG.E.U8 desc[UR36][R2.64], R0 ;  /* 0x0000000002007986 */ /* 0x000fe2000c101124 */
[----:B------:R-:W-:Y:S05]  /*8790*/  EXIT ;  /* 0x000000000000794d */ /* 0x000fea0003800000 */
.L_x_4013:
        /* <DEDUP_REMOVED lines=21> */
.L_x_4023:
[----:B------:R-:W0:Y:S02]  /*88f0*/  F2I.U64.TRUNC R22, R22 ;  /* 0x0000001600167311 */ /* 0x000e24000020d800 */
[----:B0-----:R-:W-:Y:S01]  /*8900*/  STG.E.64 desc[UR36][R2.64], R22 ;  /* 0x0000001602007986 */ /* 0x001fe2000c101b24 */
[----:B------:R-:W-:Y:S05]  /*8910*/  EXIT ;  /* 0x000000000000794d */ /* 0x000fea0003800000 */
.L_x_4022:
[----:B------:R-:W0:Y:S02]  /*8920*/  F2I.FTZ.U32.TRUNC.NTZ R5, R22 ;  /* 0x0000001600057305 */ /* 0x000e24000021f000 */
[----:B0-----:R-:W-:Y:S01]  /*8930*/  STG.E desc[UR36][R2.64], R5 ;  /* 0x0000000502007986 */ /* 0x001fe2000c101924 */
[----:B------:R-:W-:Y:S05]  /*8940*/  EXIT ;  /* 0x000000000000794d */ /* 0x000fea0003800000 */
.L_x_4012:
        /* <DEDUP_REMOVED lines=10> */
[----:B------:R-:W-:Y:S01]  /*89f0*/  STG.E.U8 desc[UR36][R2.64], R5 ;  /* 0x0000000502007986 */ /* 0x000fe2000c101124 */
[----:B------:R-:W-:Y:S05]  /*8a00*/  EXIT ;  /* 0x000000000000794d */ /* 0x000fea0003800000 */
.L_x_4025:
[----:B------:R-:W-:Y:S01]  /*8a10*/  FMUL.FTZ R4, R22, 1 ;  /* 0x3f80000016047820 */ /* 0x000fe20000410000 */
[----:B------:R-:W-:-:S05]  /*8a20*/  FMUL.FTZ R6, R23, 1 ;  /* 0x3f80000017067820 */ /* 0x000fca0000410000 */
[----:B------:R-:W-:Y:S08]  /*8a30*/  F2F.F64.F32 R4, R4 ;  /* 0x0000000400047310 */ /* 0x000ff00000201800 */
[----:B------:R-:W0:Y:S02]  /*8a40*/  F2F.F64.F32 R6, R6 ;  /* 0x0000000600067310 */ /* 0x000e240000201800 */
[----:B0-----:R-:W-:Y:S01]  /*8a50*/  STG.E.128 desc[UR36][R2.64], R4 ;  /* 0x0000000402007986 */ /* 0x001fe2000c101d24 */
[----:B------:R-:W-:Y:S05]  /*8a60*/  EXIT ;  /* 0x000000000000794d */ /* 0x000fea0003800000 */
.L_x_4024:
[----:B------:R-:W-:-:S13]  /*8a70*/  ISETP.NE.AND P0, PT, R0, 0xf, PT ;  /* 0x0000000f0000780c */ /* 0x000fda0003f05270 */
[----:B------:R-:W-:Y:S05]  /*8a80*/  @!P0 BRA `(.L_x_4026) ;  /* 0x0000000000e08947 */ /* 0x000fea0003800000 */
[----:B------:R-:W-:-:S13]  /*8a90*/  ISETP.NE.AND P0, PT, R0, 0x17, PT ;  /* 0x000000170000780c */ /* 0x000fda0003f05270 */
[----:B------:R-:W-:Y:S05]  /*8aa0*/  @!P0 BRA `(.L_x_4027) ;  /* 0x00000000008c8947 */ /* 0x000fea0003800000 */
[----:B------:R-:W-:-:S13]  /*8ab0*/  ISETP.NE.AND P0, PT, R0, 0x18, PT ;  /* 0x000000180000780c */ /* 0x000fda0003f05270 */
[----:B------:R-:W-:Y:S05]  /*8ac0*/  @!P0 BRA `(.L_x_4028) ;  /* 0x0000000000448947 */ /* 0x000fea0003800000 */
.L_x_4005:
        /* <DEDUP_REMOVED lines=16> */
.L_x_4029:
[----:B------:R-:W-:Y:S05]  /*8bd0*/  EXIT ;  /* 0x000000000000794d */ /* 0x000fea0003800000 */
.L_x_4028:
        /* <DEDUP_REMOVED lines=12> */
.L_x_4031:
[----:B------:R-:W-:Y:S05]  /*8ca0*/  BSYNC.RECONVERGENT B0 ;  /* 0x0000000000007941 */ /* 0x000fea0003800200 */
.L_x_4030:
[----:B------:R-:W-:-:S05]  /*8cb0*/  LOP3.LUT R5, R0, 0x80, R7, 0xf8, !PT ;  /* 0x0000008000057812 */ /* 0x000fca00078ef807 */
[----:B------:R-:W-:Y:S01]  /*8cc0*/  STG.E.U8 desc[UR36][R2.64], R5 ;  /* 0x0000000502007986 */ /* 0x000fe2000c101124 */
[----:B------:R-:W-:Y:S05]  /*8cd0*/  EXIT ;  /* 0x000000000000794d */ /* 0x000fea0003800000 */
.L_x_4027:
        /* <DEDUP_REMOVED lines=11> */
.L_x_4033:
[----:B------:R-:W-:Y:S01]  /*8d90*/  IMAD.MOV.U32 R0, RZ, RZ, 0x7f ;  /* 0x0000007fff007424 */ /* 0x000fe200078e00ff */
[----:B------:R-:W-:-:S04]  /*8da0*/  ISETP.GT.U32.AND P0, PT, R4, 0x7f800000, PT ;  /* 0x7f8000000400780c */ /* 0x000fc80003f04070 */
[----:B------:R-:W-:-:S09]  /*8db0*/  SEL R0, R0, 0x7c, P0 ;  /* 0x0000007c00007807 */ /* 0x000fd20000000000 */
.L_x_4034:
[----:B------:R-:W-:Y:S05]  /*8dc0*/  BSYNC.RECONVERGENT B0 ;  /* 0x0000000000007941 */ /* 0x000fea0003800200 */
.L_x_4032:
[----:B------:R-:W-:-:S04]  /*8dd0*/  SHF.R.U32.HI R5, RZ, 0x18, R22 ;  /* 0x00000018ff057819 */ /* 0x000fc80000011616 */
[----:B------:R-:W-:-:S05]  /*8de0*/  LOP3.LUT R5, R0, 0x80, R5, 0xf8, !PT ;  /* 0x0000008000057812 */ /* 0x000fca00078ef805 */
[----:B------:R-:W-:Y:S01]  /*8df0*/  STG.E.U8 desc[UR36][R2.64], R5 ;  /* 0x0000000502007986 */ /* 0x000fe2000c101124 */
[----:B------:R-:W-:Y:S05]  /*8e00*/  EXIT ;  /* 0x000000000000794d */ /* 0x000fea0003800000 */
.L_x_4026:
[----:B------:R-:W-:-:S05]  /*8e10*/  F2FP.BF16.F32.PACK_AB R22, RZ, R22 ;  /* 0x00000016ff16723e */ /* 0x000fca00000010ff */
[----:B------:R-:W-:Y:S01]  /*8e20*/  STG.E.U16 desc[UR36][R2.64], R22 ;  /* 0x0000001602007986 */ /* 0x000fe2000c101524 */
[----:B------:R-:W-:Y:S05]  /*8e30*/  EXIT ;  /* 0x000000000000794d */ /* 0x000fea0003800000 */
.L_x_4035:
        /* <DEDUP_REMOVED lines=12> */
.L_x_7047:


//--------------------- .text._ZN2at6native18elementwise_kernelILi128ELi2EZNS0_22gpu_kernel_impl_nocastIZZZNS0_16tanh_kernel_cudaERNS_18TensorIteratorBaseEENKUlvE_clEvENKUlvE0_clEvEUlN3c107complexIfEEE_EEvS4_RKT_EUliE_EEviT1_ --------------------------
	.section	.text._ZN2at6native18elementwise_kernelILi128ELi2EZNS0_22gpu_kernel_impl_nocastIZZZNS0_16tanh_kernel_cudaERNS_18TensorIteratorBaseEENKUlvE_clEvENKUlvE0_clEvEUlN3c107complexIfEEE_EEvS4_RKT_EUliE_EEviT1_,"ax",@progbits
	.align	128
        .global         _ZN2at6native18elementwise_kernelILi128ELi2EZNS0_22gpu_kernel_impl_nocastIZZZNS0_16tanh_kernel_cudaERNS_18TensorIteratorBaseEENKUlvE_clEvENKUlvE0_clEvEUlN3c107complexIfEEE_EEvS4_RKT_EUliE_EEviT1_
        .type           _ZN2at6native18elementwise_kernelILi128ELi2EZNS0_22gpu_kernel_impl_nocastIZZZNS0_16tanh_kernel_cudaERNS_18TensorIteratorBaseEENKUlvE_clEvENKUlvE0_clEvEUlN3c107complexIfEEE_EEvS4_RKT_EUliE_EEviT1_,@function
        .size           _ZN2at6native18elementwise_kernelILi128ELi2EZNS0_22gpu_kernel_impl_nocastIZZZNS0_16tanh_kernel_cudaERNS_18TensorIteratorBaseEENKUlvE_clEvENKUlvE0_clEvEUlN3c107complexIfEEE_EEvS4_RKT_EUliE_EEviT1_,(.L_x_7048 - _ZN2at6native18elementwise_kernelILi128ELi2EZNS0_22gpu_kernel_impl_nocastIZZZNS0_16tanh_kernel_cudaERNS_18TensorIteratorBaseEENKUlvE_clEvENKUlvE0_clEvEUlN3c107complexIfEEE_EEvS4_RKT_EUliE_EEviT1_)
        .other          _ZN2at6native18elementwise_kernelILi128ELi2EZNS0_22gpu_kernel_impl_nocastIZZZNS0_16tanh_kernel_cudaERNS_18TensorIteratorBaseEENKUlvE_clEvENKUlvE0_clEvEUlN3c107complexIfEEE_EEvS4_RKT_EUliE_EEviT1_,@"STO_CUDA_ENTRY STV_DEFAULT"
_ZN2at6native18elementwise_kernelILi128ELi2EZNS0_22gpu_kernel_impl_nocastIZZZNS0_16tanh_kernel_cudaERNS_18TensorIteratorBaseEENKUlvE_clEvENKUlvE0_clEvEUlN3c107complexIfEEE_EEvS4_RKT_EUliE_EEviT1_:
.text._ZN2at6native18elementwise_kernelILi128ELi2EZNS0_22gpu_kernel_impl_nocastIZZZNS0_16tanh_kernel_cudaERNS_18TensorIteratorBaseEENKUlvE_clEvENKUlvE0_clEvEUlN3c107complexIfEEE_EEvS4_RKT_EUliE_EEviT1_:
        /* <DEDUP_REMOVED lines=14> */
[----:B0-----:R-:W2:Y:S02]  /*00e0*/  LDG.E.64 R6, desc[UR6][R6.64] ;  /* 0x0000000606067981 */ /* 0x001ea4000c1e1b00 */
[----:B--2---:R-:W-:Y:S02]  /*00f0*/  LOP3.LUT R0, R6, 0x7fffffff, RZ, 0xc0, !PT ;  /* 0x7fffffff06007812 */ /* 0x004fe400078ec0ff */
        /* <DEDUP_REMOVED lines=48> */
.L_x_4041:
        /* <DEDUP_REMOVED lines=12> */
.L_x_4040:
[----:B------:R-:W-:-:S05]  /*04c0*/  FADD.FTZ R4, R7, -R7 ;  /* 0x8000000707047221 */ /* 0x000fca0000010000 */
[----:B------:R-:W-:Y:S01]  /*04d0*/  MOV R5, R4 ;  /* 0x0000000400057202 */ /* 0x000fe20000000f00 */
[----:B------:R-:W-:Y:S06]  /*04e0*/  BRA `(.L_x_4042) ;  /* 0x0000000000307947 */ /* 0x000fec0003800000 */
.L_x_4039:
        /* <DEDUP_REMOVED lines=12> */
.L_x_4042:
[----:B------:R-:W0:Y:S01]  /*05b0*/  LDC.64 R6, c[0x0][0x580] ;  /* 0x00016000ff067b82 */ /* 0x000e220000000a00 */
[----:B------:R-:W-:Y:S01]  /*05c0*/  IADD3 R3, PT, PT, R3, 0x80, RZ ;  /* 0x0000008003037810 */ /* 0x000fe20007ffe0ff */
[----:B0-----:R0:W-:Y:S06]  /*05d0*/  STG.E.64 desc[UR6][R6.64], R4 ;  /* 0x0000000406007986 */ /* 0x0011ec000c101b06 */
.L_x_4038:
[----:B------:R-:W-:Y:S05]  /*05e0*/  BSYNC.RECONVERGENT B0 ;  /* 0x0000000000007941 */ /* 0x000fea0003800200 */
.L_x_4037:
[----:B------:R-:W-:-:S13]  /*05f0*/  ISETP.GE.AND P0, PT, R3, UR4, PT ;  /* 0x0000000403007c0c */ /* 0x000fda000bf06270 */
[----:B------:R-:W-:Y:S05]  /*0600*/  @P0 EXIT ;  /* 0x000000000000094d */ /* 0x000fea0003800000 */
[----:B------:R-:W1:Y:S02]  /*0610*/  LDC.64 R2, c[0x0][0x588] ;  /* 0x00016200ff027b82 */ /* 0x000e640000000a00 */
[----:B-1----:R-:W2:Y:S02]  /*0620*/  LDG.E.64 R2, desc[UR6][R2.64] ;  /* 0x0000000602027981 */ /* 0x002ea4000c1e1b00 */
        /* <DEDUP_REMOVED lines=8> */
[----:B0-----:R-:W-:Y:S02]  /*06b0*/  HFMA2 R5, -RZ, RZ, 3.4921875, 0 ;  /* 0x42fc0000ff057431 */ /* 0x001fe400000001ff */
        /* <DEDUP_REMOVED lines=32> */
[----:B------:R-:W0:Y:S01]  /*08c0*/  MUFU.SQRT R5, R5 ;  /* 0x0000000500057308 */ /* 0x000e220000002000 */
[----:B------:R-:W1:Y:S07]  /*08d0*/  LDC.64 R2, c[0x0][0x580] ;  /* 0x00016000ff027b82 */ /* 0x000e6e0000000a00 */
[----:B------:R-:W2:Y:S01]  /*08e0*/  MUFU.RCP R11, R6 ;  /* 0x00000006000b7308 */ /* 0x000ea20000001000 */
[----:B0-----:R-:W-:-:S04]  /*08f0*/  FMUL.FTZ R4, R4, R5 ;  /* 0x0000000504047220 */ /* 0x001fc80000410000 */
[----:B------:R-:W-:Y:S01]  /*0900*/  FMUL.FTZ R4, R7, R4 ;  /* 0x0000000407047220 */ /* 0x000fe20000410000 */
[----:B--2---:R-:W-:-:S03]  /*0910*/  FMUL.FTZ R9, R0, R11 ;  /* 0x0000000b00097220 */ /* 0x004fc60000410000 */
[----:B------:R-:W-:-:S05]  /*0920*/  FMUL.FTZ R8, R4, R11 ;  /* 0x0000000b04087220 */ /* 0x000fca0000410000 */
[----:B-1----:R-:W-:Y:S01]  /*0930*/  STG.E.64 desc[UR6][R2.64], R8 ;  /* 0x0000000802007986 */ /* 0x002fe2000c101b06 */
[----:B------:R-:W-:Y:S05]  /*0940*/  EXIT ;  /* 0x000000000000794d */ /* 0x000fea0003800000 */
.L_x_4045:
[----:B0-----:R-:W-:Y:S01]  /*0950*/  FMUL.RZ R6, R3, 0.15915493667125701904 ;  /* 0x3e22f98303067820 */ /* 0x001fe2000040c000 */
[----:B------:R-:W-:Y:S01]  /*0960*/  FMUL.FTZ R0, |R2|, -1.4426950216293334961 ;  /* 0xbfb8aa3b02007820 */ /* 0x000fe20000410200 */
[----:B------:R-:W0:Y:S01]  /*0970*/  LDC.64 R4, c[0x0][0x580] ;  /* 0x00016000ff047b82 */ /* 0x000e220000000a00 */
[----:B------:R-:W-:Y:S01]  /*0980*/  HFMA2 R7, -RZ, RZ, 1.875, 0 ;  /* 0x3f800000ff077431 */ /* 0x000fe200000001ff */
[----:B------:R-:W1:Y:S08]  /*0990*/  MUFU.SIN R3, R6 ;  /* 0x0000000600037308 */ /* 0x000e700000000400 */
[----:B------:R-:W2:Y:S01]  /*09a0*/  MUFU.COS R8, R6 ;  /* 0x0000000600087308 */ /* 0x000ea20000000000 */
[----:B------:R-:W-:-:S07]  /*09b0*/  LOP3.LUT R2, R7, 0x80000000, R2, 0xb8, !PT ;  /* 0x8000000007027812 */ /* 0x000fce00078eb802 */
[----:B------:R-:W3:Y:S01]  /*09c0*/  MUFU.EX2 R0, R0 ;  /* 0x0000000000007308 */ /* 0x000ee20000000800 */
[----:B-1----:R-:W-:-:S04]  /*09d0*/  FMUL.FTZ R3, R3, 4 ;  /* 0x4080000003037820 */ /* 0x002fc80000410000 */
[----:B--2---:R-:W-:-:S04]  /*09e0*/  FMUL.FTZ R3, R8, R3 ;  /* 0x0000000308037220 */ /* 0x004fc80000410000 */
[----:B---3--:R-:W-:-:S04]  /*09f0*/  FMUL.FTZ R3, R0, R3 ;  /* 0x0000000300037220 */ /* 0x008fc80000410000 */
[----:B------:R-:W-:-:S05]  /*0a00*/  FMUL.FTZ R3, R0, R3 ;  /* 0x0000000300037220 */ /* 0x000fca0000410000 */
[----:B0-----:R-:W-:Y:S01]  /*0a10*/  STG.E.64 desc[UR6][R4.64], R2 ;  /* 0x0000000204007986 */ /* 0x001fe2000c101b06 */
[----:B------:R-:W-:Y:S05]  /*0a20*/  EXIT ;  /* 0x000000000000794d */ /* 0x000fea0003800000 */
.L_x_4044:
[----:B0-----:R-:W0:Y:S01]  /*0a30*/  LDC.64 R4, c[0x0][0x580] ;  /* 0x00016000ff047b82 */ /* 0x001e220000000a00 */
[----:B------:R-:W-:-:S05]  /*0a40*/  FADD.FTZ R2, R3, -R3 ;  /* 0x8000000303027221 */ /* 0x000fca0000010000 */
[----:B------:R-:W-:-:S05]  /*0a50*/  MOV R3, R2 ;  /* 0x0000000200037202 */ /* 0x000fca0000000f00 */
[----:B0-----:R-:W-:Y:S01]  /*0a60*/  STG.E.64 desc[UR6][R4.64], R2 ;  /* 0x0000000204007986 */ /* 0x001fe2000c101b06 */
[----:B------:R-:W-:Y:S05]  /*0a70*/  EXIT ;  /* 0x000000000000794d */ /* 0x000fea0003800000 */
.L_x_4043:
[----:B------:R-:W-:Y:S02]  /*0a80*/  LOP3.LUT P0, RZ, R2, 0x7fffff, RZ, 0xc0, !PT ;  /* 0x007fffff02ff7812 */ /* 0x000fe4000780c0ff */
[----:B0-----:R-:W-:-:S11]  /*0a90*/  MOV R6, R2 ;  /* 0x0000000200067202 */ /* 0x001fd60000000f00 */
[----:B------:R-:W0:Y:S01]  /*0aa0*/  @P0 LDC.64 R4, c[0x0][0x580] ;  /* 0x00016000ff040b82 */ /* 0x000e220000000a00 */
[----:B------:R-:W-:Y:S01]  /*0ab0*/  @P0 FMUL.FTZ R0, R2, R3 ;  /* 0x0000000302000220 */ /* 0x000fe20000410000 */
[----:B------:R-:W-:-:S04]  /*0ac0*/  @P0 FSETP.NEU.FTZ.AND P1, PT, R3, RZ, PT ;  /* 0x000000ff0300020b */ /* 0x000fc80003f3d000 */
[----:B------:R-:W-:-:S05]  /*0ad0*/  @P0 FSEL R7, R3, R0, !P1 ;  /* 0x0000000003070208 */ /* 0x000fca0004800000 */
[----:B0-----:R0:W-:Y:S01]  /*0ae0*/  @P0 STG.E.64 desc[UR6][R4.64], R6 ;  /* 0x0000000604000986 */ /* 0x0011e2000c101b06 */
[----:B------:R-:W-:Y:S05]  /*0af0*/  @P0 EXIT ;  /* 0x000000000000094d */ /* 0x000fea0003800000 */
[----:B------:R-:W-:Y:S01]  /*0b00*/  FSETP.NEU.FTZ.AND P0, PT, |R3|, +INF , PT ;  /* 0x7f8000000300780b */ /* 0x000fe20003f1d200 */
[----:B0-----:R-:W0:Y:S01]  /*0b10*/  LDC.64 R4, c[0x0][0x580] ;  /* 0x00016000ff047b82 */ /* 0x001e220000000a00 */
[----:B------:R-:W-:-:S11]  /*0b20*/  IADD3 R2, PT, PT, R2, -0x40000000, RZ ;  /* 0xc000000002027810 */ /* 0x000fd60007ffe0ff */
[----:B------:R-:W-:-:S04]  /*0b30*/  @P0 FMUL.RZ R0, R3, 0.15915493667125701904 ;  /* 0x3e22f98303000820 */ /* 0x000fc8000040c000 */
[----:B------:R-:W-:Y:S08]  /*0b40*/  @P0 MUFU.SIN R6, R0 ;  /* 0x0000000000060308 */ /* 0x000ff00000000400 */
[----:B------:R-:W1:Y:S02]  /*0b50*/  @P0 MUFU.COS R7, R0 ;  /* 0x0000000000070308 */ /* 0x000e640000000000 */
[----:B-1----:R-:W-:-:S05]  /*0b60*/  @P0 FMUL.FTZ R3, R6, R7 ;  /* 0x0000000706030220 */ /* 0x002fca0000410000 */
[----:B------:R-:W-:-:S05]  /*0b70*/  LOP3.LUT R3, RZ, 0x80000000, R3, 0xb8, !PT ;  /* 0x80000000ff037812 */ /* 0x000fca00078eb803 */
[----:B0-----:R-:W-:Y:S01]  /*0b80*/  STG.E.64 desc[UR6][R4.64], R2 ;  /* 0x0000000204007986 */ /* 0x001fe2000c101b06 */
[----:B------:R-:W-:Y:S05]  /*0b90*/  EXIT ;  /* 0x000000000000794d */ /* 0x000fea0003800000 */
.L_x_4036:
        /* <DEDUP_REMOVED lines=305> */
.L_x_4048:
[----:B------:R-:W0:Y:S02]  /*1eb0*/  LDCU.64 UR8, c[0x0][0x588] ;  /* 0x0000b100ff0877ac */ /* 0x000e240008000a00 */
[----:B0-----:R-:W-:-:S04]  /*1ec0*/  IADD3 R8, P0, PT, R4, UR8, RZ ;  /* 0x0000000804087c10 */ /* 0x001fc8000ff1e0ff */
[----:B------:R-:W-:-:S06]  /*1ed0*/  IADD3.X R9, PT, PT, RZ, UR9, RZ, P0, !PT ;  /* 0x00000009ff097c10 */ /* 0x000fcc00087fe4ff */
[----:B------:R-:W2:Y:S01]  /*1ee0*/  LDG.E.64 R8, desc[UR6][R8.64] ;  /* 0x0000000608087981 */ /* 0x000ea2000c1e1b00 */
[----:B------:R-:W-:Y:S01]  /*1ef0*/  BSSY.RECONVERGENT B1, `(.L_x_4049) ;  /* 0x000004c000017945 */ /* 0x000fe20003800200 */
[----:B--2---:R-:W-:Y:S02]  /*1f00*/  LOP3.LUT R4, R8, 0x7fffffff, RZ, 0xc0, !PT ;  /* 0x7fffffff08047812 */ /* 0x004fe400078ec0ff */
        /* <DEDUP_REMOVED lines=16> */
.L_x_4050:
        /* <DEDUP_REMOVED lines=18> */
.L_x_4052:
        /* <DEDUP_REMOVED lines=40> */
.L_x_4051:
[----:B------:R-:W-:Y:S05]  /*23b0*/  BSYNC.RECONVERGENT B1 ;  /* 0x0000000000017941 */ /* 0x000fea0003800200 */
.L_x_4049:
[----:B------:R-:W0:Y:S01]  /*23c0*/  LDCU.64 UR8, c[0x0][0x580] ;  /* 0x0000b000ff0877ac */ /* 0x000e220008000a00 */
[----:B------:R-:W-:Y:S02]  /*23d0*/  IADD3 R3, PT, PT, R3, 0x80, RZ ;  /* 0x0000008003037810 */ /* 0x000fe40007ffe0ff */
[----:B0-----:R-:W-:-:S04]  /*23e0*/  IADD3 R4, P0, PT, R5, UR8, RZ ;  /* 0x0000000805047c10 */ /* 0x001fc8000ff1e0ff */
[----:B------:R-:W-:-:S05]  /*23f0*/  IADD3.X R5, PT, PT, RZ, UR9, RZ, P0, !PT ;  /* 0x00000009ff057c10 */ /* 0x000fca00087fe4ff */
[----:B------:R0:W-:Y:S04]  /*2400*/  STG.E.64 desc[UR6][R4.64], R6 ;  /* 0x0000000604007986 */ /* 0x0001e8000c101b06 */
.L_x_4047:
[----:B------:R-:W-:Y:S05]  /*2410*/  BSYNC.RECONVERGENT B0 ;  /* 0x0000000000007941 */ /* 0x000fea0003800200 */
.L_x_4046:
        /* <DEDUP_REMOVED lines=300> */
.L_x_4053:
[----:B------:R-:W0:Y:S02]  /*36e0*/  LDCU.128 UR8, c[0x0][0x580] ;  /* 0x0000b000ff0877ac */ /* 0x000e240008000c00 */
[----:B0-----:R-:W-:-:S04]  /*36f0*/  IADD3 R6, P0, PT, R2, UR10, RZ ;  /* 0x0000000a02067c10 */ /* 0x001fc8000ff1e0ff */
[----:B------:R-:W-:-:S06]  /*3700*/  IADD3.X R7, PT, PT, RZ, UR11, RZ, P0, !PT ;  /* 0x0000000bff077c10 */ /* 0x000fcc00087fe4ff */
[----:B------:R-:W2:Y:S01]  /*3710*/  LDG.E.64 R6, desc[UR6][R6.64] ;  /* 0x0000000606067981 */ /* 0x000ea2000c1e1b00 */
[----:B------:R-:W-:Y:S01]  /*3720*/  IADD3 R2, P1, PT, R3, UR8, RZ ;  /* 0x0000000803027c10 */ /* 0x000fe2000ff3e0ff */
[----:B------:R-:W-:Y:S03]  /*3730*/  BSSY.RECONVERGENT B0, `(.L_x_4054) ;  /* 0x000004e000007945 */ /* 0x000fe60003800200 */
[----:B------:R-:W-:Y:S02]  /*3740*/  IADD3.X R3, PT, PT, RZ, UR9, RZ, P1, !PT ;  /* 0x00000009ff037c10 */ /* 0x000fe40008ffe4ff */
        /* <DEDUP_REMOVED lines=49> */
.L_x_4057:
        /* <DEDUP_REMOVED lines=12> */
.L_x_4056:
[----:B------:R-:W-:-:S05]  /*3b20*/  FADD.FTZ R4, R7, -R7 ;  /* 0x8000000707047221 */ /* 0x000fca0000010000 */
[----:B------:R-:W-:Y:S01]  /*3b30*/  MOV R5, R4 ;  /* 0x0000000400057202 */ /* 0x000fe20000000f00 */
[----:B------:R-:W-:Y:S06]  /*3b40*/  BRA `(.L_x_4058) ;  /* 0x0000000000307947 */ /* 0x000fec0003800000 */
.L_x_4055:
        /* <DEDUP_REMOVED lines=12> */
.L_x_4058:
[----:B------:R-:W-:Y:S05]  /*3c10*/  BSYNC.RECONVERGENT B0 ;  /* 0x0000000000007941 */ /* 0x000fea0003800200 */
.L_x_4054:
[----:B------:R-:W-:Y:S01]  /*3c20*/  STG.E.64 desc[UR6][R2.64], R4 ;  /* 0x0000000402007986 */ /* 0x000fe2000c101b06 */
[----:B------:R-:W-:Y:S05]  /*3c30*/  EXIT ;  /* 0x000000000000794d */ /* 0x000fea0003800000 */
.L_x_4059:
        /* <DEDUP_REMOVED lines=12> */
.L_x_7048:


//--------------------- .text._ZN2at6native27unrolled_elementwise_kernelIZZZNS0_16tanh_kernel_cudaERNS_18TensorIteratorBaseEENKUlvE_clEvENKUlvE0_clEvEUlN3c107complexIfEEE_St5arrayIPcLm2EELi4E23TrivialOffsetCalculatorILi1EjESE_NS0_6memory15LoadWithoutCastENSF_16StoreWithoutCastEEEviT_T0_T2_T3_T4_T5_ --------------------------
	.section	.text._ZN2at6native27unrolled_elementwise_kernelIZZZNS0_16tanh_kernel_cudaERNS_18TensorIteratorBaseEENKUlvE_clEvENKUlvE0_clEvEUlN3c107complexIfEEE_St5arrayIPcLm2EELi4E23TrivialOffsetCalculatorILi1EjESE_NS0_6memory15LoadWithoutCastENSF_16StoreWithoutCastEEEviT_T0_T2_T3_T4_T5_,"ax",@progbits
	.align	128
        .global         _ZN2at6native27unrolled_elementwise_kernelIZZZNS0_16tanh_kernel_cudaERNS_18TensorIteratorBaseEENKUlvE_clEvENKUlvE0_clEvEUlN3c107complexIfEEE_St5arrayIPcLm2EELi4E23TrivialOffsetCalculatorILi1EjESE_NS0_6memory15LoadWithoutCastENSF_16StoreWithoutCastEEEviT_T0_T2_T3_T4_T5_
        .type           _ZN2at6native27unrolled_elementwise_kernelIZZZNS0_16tanh_kernel_cudaERNS_18TensorIteratorBaseEENKUlvE_clEvENKUlvE0_clEvEUlN3c107complexIfEEE_St5arrayIPcLm2EELi4E23TrivialOffsetCalculatorILi1EjESE_NS0_6memory15LoadWithoutCastENSF_16StoreWithoutCastEEEviT_T0_T2_T3_T4_T5_,@function
        .size           _ZN2at6native27unrolled_elementwise_kernelIZZZNS0_16tanh_kernel_cudaERNS_18TensorIteratorBaseEENKUlvE_clEvENKUlvE0_clEvEUlN3c107complexIfEEE_St5arrayIPcLm2EELi4E23TrivialOffsetCalculatorILi1EjESE_NS0_6memory15LoadWithoutCastENSF_16StoreWithoutCastEEEviT_T0_T2_T3_T4_T5_,(.L_x_7049 - _ZN2at6native27unrolled_elementwise_kernelIZZZNS0_16tanh_kernel_cudaERNS_18TensorIteratorBaseEENKUlvE_clEvENKUlvE0_clEvEUlN3c107complexIfEEE_St5arrayIPcLm2EELi4E23TrivialOffsetCalculatorILi1EjESE_NS0_6memory15LoadWithoutCastENSF_16StoreWithoutCastEEEviT_T0_T2_T3_T4_T5_)
        .other          _ZN2at6native27unrolled_elementwise_kernelIZZZNS0_16tanh_kernel_cudaERNS_18TensorIteratorBaseEENKUlvE_clEvENKUlvE0_clEvEUlN3c107complexIfEEE_St5arrayIPcLm2EELi4E23TrivialOffsetCalculatorILi1EjESE_NS0_6memory15LoadWithoutCastENSF_16StoreWithoutCastEEEviT_T0_T2_T3_T4_T5_,@"STO_CUDA_ENTRY STV_DEFAULT"
_ZN2at6native27unrolled_elementwise_kernelIZZZNS0_16tanh_kernel_cudaERNS_18TensorIteratorBaseEENKUlvE_clEvENKUlvE0_clEvEUlN3c107complexIfEEE_St5arrayIPcLm2EELi4E23TrivialOffsetCalculatorILi1EjESE_NS0_6memory15LoadWithoutCastENSF_16StoreWithoutCastEEEviT_T0_T2_T3_T4_T5_:
.text._ZN2at6native27unrolled_elementwise_kernelIZZZNS0_16tanh_kernel_cudaERNS_18TensorIteratorBaseEENKUlvE_clEvENKUlvE0_clEvEUlN3c107complexIfEEE_St5arrayIPcLm2EELi4E23TrivialOffsetCalculatorILi1EjESE_NS0_6memory15LoadWithoutCastENSF_16StoreWithoutCastEEEviT_T0_T2_T3_T4_T5_:
        /* <DEDUP_REMOVED lines=9> */
[----:B------:R-:W0:Y:S01]  /*0090*/  @!P0 LDC.64 R8, c[0x0][0x390] ;  /* 0x0000e400ff088b82 */ /* 0x000e220000000a00 */
[----:B------:R-:W-:Y:S02]  /*00a0*/  @!P0 LEA R13, R0, R5, 0x9 ;  /* 0x00000005000d8211 */ /* 0x000fe400078e48ff */
[----:B------:R-:W-:-:S13]  /*00b0*/  ISETP.GE.AND P1, PT, R11, R4, PT ;  /* 0x000000040b00720c */ /* 0x000fda0003f26270 */
[----:B------:R-:W-:Y:S01]  /*00c0*/  @!P1 LEA R15, R0, R11, 0x9 ;  /* 0x0000000b000f9211 */ /* 0x000fe200078e48ff */
[----:B------:R-:W2:Y:S01]  /*00d0*/  @!P1 LDC.64 R16, c[0x0][0x390] ;  /* 0x0000e400ff109b82 */ /* 0x000ea20000000a00 */
[----:B------:R-:W-:-:S04]  /*00e0*/  @!P1 IADD3 R11, PT, PT, R11, 0x80, RZ ;  /* 0x000000800b0b9810 */ /* 0x000fc80007ffe0ff */
[----:B------:R-:W-:Y:S01]  /*00f0*/  ISETP.GE.AND P3, PT, R11, R4, PT ;  /* 0x000000040b00720c */ /* 0x000fe20003f66270 */
[----:B0-----:R-:W-:-:S12]  /*0100*/  @!P0 IMAD.WIDE.U32 R8, R13, 0x8, R8 ;  /* 0x000000080d088825 */ /* 0x001fd800078e0008 */
[----:B------:R-:W-:Y:S01]  /*0110*/  @!P3 LEA R21, R0, R11, 0x9 ;  /* 0x0000000b0015b211 */ /* 0x000fe200078e48ff */
[----:B------:R-:W0:Y:S01]  /*0120*/  @!P3 LDC.64 R6, c[0x0][0x390] ;  /* 0x0000e400ff06bb82 */ /* 0x000e220000000a00 */
[----:B------:R-:W-:-:S04]  /*0130*/  @!P3 IADD3 R11, PT, PT, R11, 0x80, RZ ;  /* 0x000000800b0bb810 */ /* 0x000fc80007ffe0ff */
[----:B------:R-:W-:Y:S01]  /*0140*/  ISETP.GE.AND P2, PT, R11, R4, PT ;  /* 0x000000040b00720c */ /* 0x000fe20003f46270 */
[----:B--2---:R-:W-:Y:S01]  /*0150*/  @!P1 IMAD.WIDE.U32 R16, R15, 0x8, R16 ;  /* 0x000000080f109825 */ /* 0x004fe200078e0010 */
[----:B------:R-:W-:-:S06]  /*0160*/  CS2R R14, SRZ ;  /* 0x00000000000e7805 */ /* 0x000fcc000001ff00 */
[----:B-1----:R1:W5:Y:S05]  /*0170*/  @!P0 LDG.E.64 R14, desc[UR4][R8.64] ;  /* 0x00000004080e8981 */ /* 0x00236a000c1e1b00 */
[----:B------:R-:W2:Y:S01]  /*0180*/  @!P2 LDC.64 R2, c[0x0][0x390] ;  /* 0x0000e400ff02ab82 */ /* 0x000ea20000000a00 */
[----:B------:R-:W-:Y:S02]  /*0190*/  @!P2 LEA R19, R0, R11, 0x9 ;  /* 0x0000000b0013a211 */ /* 0x000fe400078e48ff */
[----:B------:R-:W-:Y:S01]  /*01a0*/  CS2R R10, SRZ ;  /* 0x00000000000a7805 */ /* 0x000fe2000001ff00 */
[----:B0-----:R-:W-:Y:S01]  /*01b0*/  @!P3 IMAD.WIDE.U32 R20, R21, 0x8, R6 ;  /* 0x000000081514b825 */ /* 0x001fe200078e0006 */
[----:B------:R-:W-:-:S04]  /*01c0*/  CS2R R6, SRZ ;  /* 0x0000000000067805 */ /* 0x000fc8000001ff00 */
[----:B------:R1:W5:Y:S04]  /*01d0*/  @!P1 LDG.E.64 R10, desc[UR4][R16.64] ;  /* 0x00000004100a9981 */ /* 0x000368000c1e1b00 */
[----:B------:R1:W5:Y:S01]  /*01e0*/  @!P3 LDG.E.64 R6, desc[UR4][R20.64] ;  /* 0x000000041406b981 */ /* 0x000362000c1e1b00 */
[----:B--2---:R-:W-:Y:S01]  /*01f0*/  @!P2 IMAD.WIDE.U32 R18, R19, 0x8, R2 ;  /* 0x000000081312a825 */ /* 0x004fe200078e0002 */
[----:B------:R-:W-:-:S06]  /*0200*/  CS2R R2, SRZ ;  /* 0x0000000000027805 */ /* 0x000fcc000001ff00 */
[----:B------:R1:W5:Y:S01]  /*0210*/  @!P2 LDG.E.64 R2, desc[UR4][R18.64] ;  /* 0x000000041202a981 */ /* 0x000362000c1e1b00 */
[----:B------:R-:W-:Y:S01]  /*0220*/  ISETP.GE.AND P0, PT, R5, R4, PT ;  /* 0x000000040500720c */ /* 0x000fe20003f06270 */
[----:B------:R-:W-:Y:S01]  /*0230*/  BSSY.RECONVERGENT B0, `(.L_x_4060) ;  /* 0x000004e000007945 */ /* 0x000fe20003800200 */
[----:B------:R-:W-:-:S11]  /*0240*/  CS2R R12, SRZ ;  /* 0x00000000000c7805 */ /* 0x000fd6000001ff00 */
[----:B-1----:R-:W-:Y:S05]  /*0250*/  @P0 BRA `(.L_x_4061) ;  /* 0x00000004002c0947 */ /* 0x002fea0003800000 */
[----:B-----5:R-:W-:-:S04]  /*0260*/  LOP3.LUT R8, R14, 0x7fffffff, RZ, 0xc0, !PT ;  /* 0x7fffffff0e087812 */ /* 0x020fc800078ec0ff */
[----:B------:R-:W-:-:S13]  /*0270*/  ISETP.GE.U32.AND P1, PT, R8, 0x7f800000, PT ;  /* 0x7f8000000800780c */ /* 0x000fda0003f26070 */
[----:B------:R-:W-:Y:S05]  /*0280*/  @!P1 BRA `(.L_x_4062) ;  /* 0x0000000000389947 */ /* 0x000fea0003800000 */
[----:B------:R-:W-:-:S13]  /*0290*/  LOP3.LUT P1, RZ, R14, 0x7fffff, RZ, 0xc0, !PT ;  /* 0x007fffff0eff7812 */ /* 0x000fda000782c0ff */
[CC--:B------:R-:W-:Y:S01]  /*02a0*/  @P1 FMUL.FTZ R8, R15.reuse, R14.reuse ;  /* 0x0000000e0f081220 */ /* 0x0c0fe20000410000 */
[C---:B------:R-:W-:Y:S02]  /*02b0*/  @P1 FSETP.NEU.FTZ.AND P2, PT, R15.reuse, RZ, PT ;  /* 0x000000ff0f00120b */ /* 0x040fe40003f5d000 */
[----:B------:R-:W-:Y:S02]  /*02c0*/  @P1 MOV R12, R14 ;  /* 0x0000000e000c1202 */ /* 0x000fe40000000f00 */
        /* <DEDUP_REMOVED lines=10> */
.L_x_4062:
        /* <DEDUP_REMOVED lines=10> */
[----:B------:R-:W1:Y:S08]  /*0410*/  MUFU.COS R12, R15 ;  /* 0x0000000f000c7308 */ /* 0x000e700000000000 */
[----:B------:R-:W2:Y:S01]  /*0420*/  MUFU.EX2 R8, R8 ;  /* 0x0000000800087308 */ /* 0x000ea20000000800 */
[----:B0-----:R-:W-:-:S04]  /*0430*/  FMUL.FTZ R9, R9, 4 ;  /* 0x4080000009097820 */ /* 0x001fc80000410000 */
[----:B-1----:R-:W-:Y:S01]  /*0440*/  FMUL.FTZ R9, R12, R9 ;  /* 0x000000090c097220 */ /* 0x002fe20000410000 */
[----:B------:R-:W-:-:S03]  /*0450*/  LOP3.LUT R12, R13, 0x80000000, R14, 0xb8, !PT ;  /* 0x800000000d0c7812 */ /* 0x000fc600078eb80e */
[----:B--2---:R-:W-:-:S04]  /*0460*/  FMUL.FTZ R9, R8, R9 ;  /* 0x0000000908097220 */ /* 0x004fc80000410000 */
[----:B------:R-:W-:Y:S01]  /*0470*/  FMUL.FTZ R13, R8, R9 ;  /* 0x00000009080d7220 */ /* 0x000fe20000410000 */
[----:B------:R-:W-:Y:S06]  /*0480*/  BRA `(.L_x_4061) ;  /* 0x0000000000a07947 */ /* 0x000fec0003800000 */
.L_x_4063:
[C---:B------:R-:W-:Y:S01]  /*0490*/  FMUL.FTZ R8, |R14|.reuse, 1.4426950216293334961 ;  /* 0x3fb8aa3b0e087820 */ /* 0x040fe20000410200 */
[----:B------:R-:W-:Y:S01]  /*04a0*/  MOV R9, 0x42fc0000 ;  /* 0x42fc000000097802 */ /* 0x000fe20000000f00 */
[----:B------:R-:W-:Y:S01]  /*04b0*/  FMUL.RZ R17, R15, 0.15915493667125701904 ;  /* 0x3e22f9830f117820 */ /* 0x000fe2000040c000 */
[----:B------:R-:W-:Y:S02]  /*04c0*/  HFMA2 R18, -RZ, RZ, 0.389892578125, 0.0002090930938720703125 ;  /* 0x363d0adaff127431 */ /* 0x000fe400000001ff */
[----:B------:R-:W-:Y:S01]  /*04d0*/  FMUL.FTZ R15, R14, R14 ;  /* 0x0000000e0e0f7220 */ /* 0x000fe20000410000 */
[----:B------:R-:W0:Y:S08]  /*04e0*/  FRND.TRUNC R8, R8 ;  /* 0x0000000800087307 */ /* 0x000e30000020d000 */
[----:B------:R-:W1:Y:S01]  /*04f0*/  MUFU.COS R16, R17 ;  /* 0x0000001100107308 */ /* 0x000e620000000000 */
[----:B0-----:R-:W-:-:S07]  /*0500*/  FSETP.GT.FTZ.AND P1, PT, |R8|, 126, PT ;  /* 0x42fc00000800780b */ /* 0x001fce0003f34200 */
        /* <DEDUP_REMOVED lines=11> */
[----:B0-----:R-:W-:Y:S01]  /*05c0*/  FMUL.FTZ R9, R9, R12 ;  /* 0x0000000c09097220 */ /* 0x001fe20000410000 */
[----:B------:R-:W-:-:S05]  /*05d0*/  FFMA.FTZ R12, R15, R18, 0.00019836159481201320887 ;  /* 0x394fff490f0c7423 */ /* 0x000fca0000010012 */
[----:B------:R-:W0:Y:S01]  /*05e0*/  MUFU.RCP R8, R9 ;  /* 0x0000000900087308 */ /* 0x000e220000001000 */
[----:B------:R-:W-:-:S04]  /*05f0*/  FFMA.FTZ R12, R15, R12, 0.0083333496004343032837 ;  /* 0x3c08889a0f0c7423 */ /* 0x000fc8000001000c */
[----:B------:R-:W-:-:S04]  /*0600*/  FFMA.FTZ R12, R15, R12, 0.16666667163372039795 ;  /* 0x3e2aaaab0f0c7423 */ /* 0x000fc8000001000c */
[----:B------:R-:W-:Y:S01]  /*0610*/  FMUL.FTZ R15, R15, R12 ;  /* 0x0000000c0f0f7220 */ /* 0x000fe20000410000 */
[----:B0-----:R-:W-:-:S04]  /*0620*/  FMUL.FTZ R8, R8, -0.125 ;  /* 0xbe00000008087820 */ /* 0x001fc80000410000 */
[----:B------:R-:W-:-:S05]  /*0630*/  FFMA.FTZ R13, R9, 2, R8 ;  /* 0x40000000090d7823 */ /* 0x000fca0000010008 */
[--C-:B------:R-:W-:Y:S01]  /*0640*/  LOP3.LUT R9, R13, 0x80000000, R14.reuse, 0xb8, !PT ;  /* 0x800000000d097812 */ /* 0x100fe200078eb80e */
[----:B------:R-:W-:Y:S01]  /*0650*/  FMUL.FTZ R13, R19, R16 ;  /* 0x00000010130d7220 */ /* 0x000fe20000410000 */
[----:B------:R-:W-:-:S03]  /*0660*/  @!P1 FFMA.FTZ R9, R15, R14, R14 ;  /* 0x0000000e0f099223 */ /* 0x000fc6000001000e */
[----:B------:R-:W-:Y:S01]  /*0670*/  FFMA.FTZ R8, R13, R13, 1 ;  /* 0x3f8000000d087423 */ /* 0x000fe2000001000d */
[----:B------:R-:W-:-:S03]  /*0680*/  FFMA.FTZ R14, R9, R9, 1 ;  /* 0x3f800000090e7423 */ /* 0x000fc60000010009 */
[----:B------:R-:W-:Y:S01]  /*0690*/  FMUL.FTZ R12, R8, R9 ;  /* 0x00000009080c7220 */ /* 0x000fe20000410000 */
[----:B------:R-:W0:Y:S03]  /*06a0*/  MUFU.SQRT R15, R14 ;  /* 0x0000000e000f7308 */ /* 0x000e260000002000 */
[----:B------:R-:W-:-:S06]  /*06b0*/  FFMA.FTZ R16, R9, R12, 1 ;  /* 0x3f80000009107423 */ /* 0x000fcc000001000c */
[----:B------:R-:W1:Y:S01]  /*06c0*/  MUFU.RCP R16, R16 ;  /* 0x0000001000107308 */ /* 0x000e620000001000 */
[----:B0-----:R-:W-:-:S04]  /*06d0*/  FMUL.FTZ R8, R8, R15 ;  /* 0x0000000f08087220 */ /* 0x001fc80000410000 */
[----:B------:R-:W-:Y:S01]  /*06e0*/  FMUL.FTZ R8, R9, R8 ;  /* 0x0000000809087220 */ /* 0x000fe20000410000 */
[----:B-1----:R-:W-:-:S03]  /*06f0*/  FMUL.FTZ R13, R13, R16 ;  /* 0x000000100d0d7220 */ /* 0x002fc60000410000 */
[----:B------:R-:W-:-:S07]  /*0700*/  FMUL.FTZ R12, R8, R16 ;  /* 0x00000010080c7220 */ /* 0x000fce0000410000 */
.L_x_4061:
[----:B------:R-:W-:Y:S05]  /*0710*/  BSYNC.RECONVERGENT B0 ;  /* 0x0000000000007941 */ /* 0x000fea0003800200 */
.L_x_4060:
[----:B-----5:R-:W-:Y:S01]  /*0720*/  IADD3 R15, PT, PT, R5, 0x80, RZ ;  /* 0x00000080050f7810 */ /* 0x020fe20007ffe0ff */
[----:B------:R-:W-:Y:S01]  /*0730*/  BSSY.RECONVERGENT B0, `(.L_x_4064) ;  /* 0x0000050000007945 */ /* 0x000fe20003800200 */
[----:B------:R-:W-:Y:S02]  /*0740*/  CS2R R8, SRZ ;  /* 0x0000000000087805 */ /* 0x000fe4000001ff00 */
        /* <DEDUP_REMOVED lines=50> */
.L_x_4068:
[----:B------:R-:W-:Y:S01]  /*0a70*/  FMUL.RZ R16, R11, 0.15915493667125701904 ;  /* 0x3e22f9830b107820 */ /* 0x000fe2000040c000 */
[----:B------:R-:W-:-:S03]  /*0a80*/  FMUL.FTZ R11, |R10|, -1.4426950216293334961 ;  /* 0xbfb8aa3b0a0b7820 */ /* 0x000fc60000410200 */
[----:B------:R-:W0:Y:S08]  /*0a90*/  MUFU.SIN R8, R16 ;  /* 0x0000001000087308 */ /* 0x000e300000000400 */
[----:B------:R-:W1:Y:S08]  /*0aa0*/  MUFU.COS R9, R16 ;  /* 0x0000001000097308 */ /* 0x000e700000000000 */
[----:B------:R-:W2:Y:S01]  /*0ab0*/  MUFU.EX2 R11, R11 ;  /* 0x0000000b000b7308 */ /* 0x000ea20000000800 */
[----:B0-----:R-:W-:-:S04]  /*0ac0*/  FMUL.FTZ R8, R8, 4 ;  /* 0x4080000008087820 */ /* 0x001fc80000410000 */
[----:B-1----:R-:W-:Y:S01]  /*0ad0*/  FMUL.FTZ R8, R9, R8 ;  /* 0x0000000809087220 */ /* 0x002fe20000410000 */
[----:B------:R-:W-:-:S03]  /*0ae0*/  MOV R9, 0x3f800000 ;  /* 0x3f80000000097802 */ /* 0x000fc60000000f00 */
[----:B--2---:R-:W-:Y:S01]  /*0af0*/  FMUL.FTZ R14, R11, R8 ;  /* 0x000000080b0e7220 */ /* 0x004fe20000410000 */
[----:B------:R-:W-:-:S03]  /*0b00*/  LOP3.LUT R8, R9, 0x80000000, R10, 0xb8, !PT ;  /* 0x8000000009087812 */ /* 0x000fc600078eb80a */
[----:B------:R-:W-:Y:S01]  /*0b10*/  FMUL.FTZ R9, R11, R14 ;  /* 0x0000000e0b097220 */ /* 0x000fe20000410000 */
[----:B------:R-:W-:Y:S06]  /*0b20*/  BRA `(.L_x_4065) ;  /* 0x0000000000407947 */ /* 0x000fec0003800000 */
.L_x_4067:
[----:B------:R-:W-:-:S05]  /*0b30*/  FADD.FTZ R9, R11, -R11 ;  /* 0x8000000b0b097221 */ /* 0x000fca0000010000 */
[----:B------:R-:W-:Y:S01]  /*0b40*/  MOV R8, R9 ;  /* 0x0000000900087202 */ /* 0x000fe20000000f00 */
[----:B------:R-:W-:Y:S06]  /*0b50*/  BRA `(.L_x_4065) ;  /* 0x0000000000347947 */ /* 0x000fec0003800000 */
.L_x_4066:
[----:B------:R-:W-:-:S13]  /*0b60*/  LOP3.LUT P1, RZ, R10, 0x7fffff, RZ, 0xc0, !PT ;  /* 0x007fffff0aff7812 */ /* 0x000fda000782c0ff */
[CC--:B------:R-:W-:Y:S01]  /*0b70*/  @P1 FMUL.FTZ R14, R11.reuse, R10.reuse ;  /* 0x0000000a0b0e1220 */ /* 0x0c0fe20000410000 */
[C---:B------:R-:W-:Y:S02]  /*0b80*/  @P1 FSETP.NEU.FTZ.AND P2, PT, R11.reuse, RZ, PT ;  /* 0x000000ff0b00120b */ /* 0x040fe40003f5d000 */
[----:B------:R-:W-:Y:S02]  /*0b90*/  @P1 MOV R8, R10 ;  /* 0x0000000a00081202 */ /* 0x000fe40000000f00 */
        /* <DEDUP_REMOVED lines=9> */
.L_x_4065:
[----:B------:R-:W-:Y:S05]  /*0c30*/  BSYNC.RECONVERGENT B0 ;  /* 0x0000000000007941 */ /* 0x000fea0003800200 */
.L_x_4064:
[----:B------:R-:W-:Y:S01]  /*0c40*/  IADD3 R11, PT, PT, R5, 0x100, RZ ;  /* 0x00000100050b7810 */ /* 0x000fe20007ffe0ff */
[----:B------:R-:W-:Y:S03]  /*0c50*/  BSSY.RECONVERGENT B0, `(.L_x_4069) ;  /* 0x0000050000007945 */ /* 0x000fe60003800200 */
[----:B------:R-:W-:Y:S02]  /*0c60*/  ISETP.GE.AND P1, PT, R11, R4, PT ;  /* 0x000000040b00720c */ /* 0x000fe40003f26270 */
[----:B------:R-:W-:-:S11]  /*0c70*/  CS2R R10, SRZ ;  /* 0x00000000000a7805 */ /* 0x000fd6000001ff00 */
        /* <DEDUP_REMOVED lines=49> */
.L_x_4073:
        /* <DEDUP_REMOVED lines=12> */
.L_x_4072:
[----:B------:R-:W-:-:S05]  /*1050*/  FADD.FTZ R11, R7, -R7 ;  /* 0x80000007070b7221 */ /* 0x000fca0000010000 */
[----:B------:R-:W-:Y:S01]  /*1060*/  MOV R10, R11 ;  /* 0x0000000b000a7202 */ /* 0x000fe20000000f00 */
[----:B------:R-:W-:Y:S06]  /*1070*/  BRA `(.L_x_4070) ;  /* 0x0000000000347947 */ /* 0x000fec0003800000 */
.L_x_4071:
        /* <DEDUP_REMOVED lines=13> */
.L_x_4070:
[----:B------:R-:W-:Y:S05]  /*1150*/  BSYNC.RECONVERGENT B0 ;  /* 0x0000000000007941 */ /* 0x000fea0003800200 */
.L_x_4069:
        /* <DEDUP_REMOVED lines=53> */
.L_x_4078:
        /* <DEDUP_REMOVED lines=12> */
.L_x_4077:
[----:B------:R-:W-:-:S05]  /*1570*/  FADD.FTZ R7, R3, -R3 ;  /* 0x8000000303077221 */ /* 0x000fca0000010000 */
[----:B------:R-:W-:Y:S01]  /*1580*/  MOV R6, R7 ;  /* 0x0000000700067202 */ /* 0x000fe20000000f00 */
[----:B------:R-:W-:Y:S06]  /*1590*/  BRA `(.L_x_4075) ;  /* 0x0000000000347947 */ /* 0x000fec0003800000 */
.L_x_4076:
        /* <DEDUP_REMOVED lines=13> */
.L_x_4075:
[----:B------:R-:W-:Y:S05]  /*1670*/  BSYNC.RECONVERGENT B0 ;  /* 0x0000000000007941 */ /* 0x000fea0003800200 */
.L_x_4074:
[----:B------:R-:W0:Y:S01]  /*1680*/  @!P0 LDC.64 R2, c[0x0][0x388] ;  /* 0x0000e200ff028b82 */ /* 0x000e220000000a00 */
[----:B------:R-:W-:Y:S01]  /*1690*/  @!P0 LEA R17, R0, R5, 0x9 ;  /* 0x0000000500118211 */ /* 0x000fe200078e48ff */
[----:B------:R-:W-:Y:S01]  /*16a0*/  BSSY.RECONVERGENT B0, `(.L_x_4079) ;  /* 0x0000010000007945 */ /* 0x000fe20003800200 */
[----:B------:R-:W-:-:S04]  /*16b0*/  @!P0 MOV R5, R15 ;  /* 0x0000000f00058202 */ /* 0x000fc80000000f00 */
[----:B------:R-:W-:Y:S01]  /*16c0*/  ISETP.GE.AND P1, PT, R5, R4, PT ;  /* 0x000000040500720c */ /* 0x000fe20003f26270 */
[----:B0-----:R-:W-:-:S05]  /*16d0*/  @!P0 IMAD.WIDE.U32 R2, R17, 0x8, R2 ;  /* 0x0000000811028825 */ /* 0x001fca00078e0002 */
[----:B------:R0:W-:Y:S07]  /*16e0*/  @!P0 STG.E.64 desc[UR4][R2.64], R12 ;  /* 0x0000000c02008986 */ /* 0x0001ee000c101b04 */
[----:B------:R-:W-:Y:S05]  /*16f0*/  @P1 BRA `(.L_x_4080) ;  /* 0x0000000000281947 */ /* 0x000fea0003800000 */
[----:B0-----:R-:W0:Y:S01]  /*1700*/  LDC.64 R2, c[0x0][0x388] ;  /* 0x0000e200ff027b82 */ /* 0x001e220000000a00 */
[----:B------:R-:W-:Y:S02]  /*1710*/  LEA R13, R0, R5, 0x9 ;  /* 0x00000005000d7211 */ /* 0x000fe400078e48ff */
[----:B------:R-:W-:-:S04]  /*1720*/  IADD3 R5, PT, PT, R5, 0x80, RZ ;  /* 0x0000008005057810 */ /* 0x000fc80007ffe0ff */
[----:B------:R-:W-:-:S13]  /*1730*/  ISETP.GE.AND P0, PT, R5, R4, PT ;  /* 0x000000040500720c */ /* 0x000fda0003f06270 */
[----:B------:R-:W-:Y:S02]  /*1740*/  @!P0 LEA R15, R0, R5, 0x9 ;  /* 0x00000005000f8211 */ /* 0x000fe400078e48ff */
[----:B------:R-:W-:Y:S01]  /*1750*/  @!P0 IADD3 R5, PT, PT, R5, 0x80, RZ ;  /* 0x0000008005058810 */ /* 0x000fe20007ffe0ff */
[----:B0-----:R-:W-:-:S04]  /*1760*/  IMAD.WIDE.U32 R12, R13, 0x8, R2 ;  /* 0x000000080d0c7825 */ /* 0x001fc800078e0002 */
[----:B------:R-:W-:Y:S01]  /*1770*/  @!P0 IMAD.WIDE.U32 R2, R15, 0x8, R2 ;  /* 0x000000080f028825 */ /* 0x000fe200078e0002 */
[----:B------:R1:W-:Y:S04]  /*1780*/  STG.E.64 desc[UR4][R12.64], R8 ;  /* 0x000000080c007986 */ /* 0x0003e8000c101b04 */
[----:B------:R1:W-:Y:S02]  /*1790*/  @!P0 STG.E.64 desc[UR4][R2.64], R10 ;  /* 0x0000000a02008986 */ /* 0x0003e4000c101b04 */
.L_x_4080:
[----:B------:R-:W-:Y:S05]  /*17a0*/  BSYNC.RECONVERGENT B0 ;  /* 0x0000000000007941 */ /* 0x000fea0003800200 */
.L_x_4079:
[----:B------:R-:W-:-:S13]  /*17b0*/  ISETP.GE.AND P0, PT, R5, R4, PT ;  /* 0x000000040500720c */ /* 0x000fda0003f06270 */
[----:B------:R-:W-:Y:S05]  /*17c0*/  @P0 EXIT ;  /* 0x000000000000094d */ /* 0x000fea0003800000 */
[----:B01----:R-:W0:Y:S01]  /*17d0*/  LDC.64 R2, c[0x0][0x388] ;  /* 0x0000e200ff027b82 */ /* 0x003e220000000a00 */
[----:B------:R-:W-:-:S05]  /*17e0*/  LEA R5, R0, R5, 0x9 ;  /* 0x0000000500057211 */ /* 0x000fca00078e48ff */
[----:B0-----:R-:W-:-:S05]  /*17f0*/  IMAD.WIDE.U32 R2, R5, 0x8, R2 ;  /* 0x0000000805027825 */ /* 0x001fca00078e0002 */
[----:B------:R-:W-:Y:S01]  /*1800*/  STG.E.64 desc[UR4][R2.64], R6 ;  /* 0x0000000602007986 */ /* 0x000fe2000c101b04 */
[----:B------:R-:W-:Y:S05]  /*1810*/  EXIT ;  /* 0x000000000000794d */ /* 0x000fea0003800000 */
.L_x_4081:
        /* <DEDUP_REMOVED lines=14> */
.L_x_7049:


//--------------------- .text._ZN2at6native29vectorized_elementwise_kernelILi2EZZZNS0_16tanh_kernel_cudaERNS_18TensorIteratorBaseEENKUlvE_clEvENKUlvE0_clEvEUlN3c107complexIfEEE_St5arrayIPcLm2EEEEviT0_T1_ --------------------------
	.section	.text._ZN2at6native29vectorized_elementwise_kernelILi2EZZZNS0_16tanh_kernel_cudaERNS_18TensorIteratorBaseEENKUlvE_clEvENKUlvE0_clEvEUlN3c107complexIfEEE_St5arrayIPcLm2EEEEviT0_T1_,"ax",@progbits
	.align	128
        .global         _ZN2at6native29vectorized_elementwise_kernelILi2EZZZNS0_16tanh_kernel_cudaERNS_18TensorIteratorBaseEENKUlvE_clEvENKUlvE0_clEvEUlN3c107complexIfEEE_St5arrayIPcLm2EEEEviT0_T1_
        .type           _ZN2at6native29vectorized_elementwise_kernelILi2EZZZNS0_16tanh_kernel_cudaERNS_18TensorIteratorBaseEENKUlvE_clEvENKUlvE0_clEvEUlN3c107complexIfEEE_St5arrayIPcLm2EEEEviT0_T1_,@function
        .size           _ZN2at6native29vectorized_elementwise_kernelILi2EZZZNS0_16tanh_kernel_cudaERNS_18TensorIteratorBaseEENKUlvE_clEvENKUlvE0_clEvEUlN3c107complexIfEEE_St5arrayIPcLm2EEEEviT0_T1_,(.L_x_7050 - _ZN2at6native29vectorized_elementwise_kernelILi2EZZZNS0_16tanh_kernel_cudaERNS_18TensorIteratorBaseEENKUlvE_clEvENKUlvE0_clEvEUlN3c107complexIfEEE_St5arrayIPcLm2EEEEviT0_T1_)
        .other          _ZN2at6native29vectorized_elementwise_kernelILi2EZZZNS0_16tanh_kernel_cudaERNS_18TensorIteratorBaseEENKUlvE_clEvENKUlvE0_clEvEUlN3c107complexIfEEE_St5arrayIPcLm2EEEEviT0_T1_,@"STO_CUDA_ENTRY STV_DEFAULT"
_ZN2at6native29vectorized_elementwise_kernelILi2EZZZNS0_16tanh_kernel_cudaERNS_18TensorIteratorBaseEENKUlvE_clEvENKUlvE0_clEvEUlN3c107complexIfEEE_St5arrayIPcLm2EEEEviT0_T1_:
.text._ZN2at6native29vectorized_elementwise_kernelILi2EZZZNS0_16tanh_kernel_cudaERNS_18TensorIteratorBaseEENKUlvE_clEvENKUlvE0_clEvEUlN3c107complexIfEEE_St5arrayIPcLm2EEEEviT0_T1_:
        /* <DEDUP_REMOVED lines=9> */
[----:B------:R-:W-:Y:S02]  /*0090*/  CS2R R6, SRZ ;  /* 0x0000000000067805 */ /* 0x000fe4000001ff00 */
[----:B0-----:R-:W-:Y:S02]  /*00a0*/  ISETP.GE.U32.AND P6, PT, R27, R0, PT ;  /* 0x000000001b00720c */ /* 0x001fe40003fc6070 */
[----:B------:R-:W-:-:S11]  /*00b0*/  MOV R22, R27 ;  /* 0x0000001b00167202 */ /* 0x000fd60000000f00 */
[----:B------:R-:W-:Y:S01]  /*00c0*/  @!P6 IADD3 R27, PT, PT, R22, 0x80, RZ ;  /* 0x00000080161be810 */ /* 0x000fe20007ffe0ff */
[----:B------:R-:W0:Y:S01]  /*00d0*/  @!P6 LDC.64 R10, c[0x0][0x390] ;  /* 0x0000e400ff0aeb82 */ /* 0x000e220000000a00 */
[----:B------:R-:W-:Y:S02]  /*00e0*/  @!P6 IADD3 R5, PT, PT, R25, R22, RZ ;  /* 0x000000161905e210 */ /* 0x000fe40007ffe0ff */
[----:B------:R-:W-:-:S13]  /*00f0*/  ISETP.GE.U32.AND P5, PT, R27, R0, PT ;  /* 0x000000001b00720c */ /* 0x000fda0003fa6070 */
[----:B------:R-:W-:Y:S01]  /*0100*/  @!P5 IADD3 R15, PT, PT, R25, R27, RZ ;  /* 0x0000001b190fd210 */ /* 0x000fe20007ffe0ff */
[----:B------:R-:W1:Y:S01]  /*0110*/  @!P5 LDC.64 R8, c[0x0][0x390] ;  /* 0x0000e400ff08db82 */ /* 0x000e620000000a00 */
[----:B------:R-:W-:-:S04]  /*0120*/  @!P5 IADD3 R27, PT, PT, R27, 0x80, RZ ;  /* 0x000000801b1bd810 */ /* 0x000fc80007ffe0ff */
[----:B------:R-:W-:Y:S01]  /*0130*/  ISETP.GE.U32.AND P4, PT, R27, R0, PT ;  /* 0x000000001b00720c */ /* 0x000fe20003f86070 */
[----:B0-----:R-:W-:-:S05]  /*0140*/  @!P6 IMAD.WIDE.U32 R10, R5, 0x8, R10 ;  /* 0x00000008050ae825 */ /* 0x001fca00078e000a */
[----:B------:R0:W5:Y:S07]  /*0150*/  @!P6 LDG.E.64 R6, desc[UR4][R10.64] ;  /* 0x000000040a06e981 */ /* 0x00016e000c1e1b00 */
[----:B------:R-:W-:Y:S01]  /*0160*/  @!P4 IADD3 R2, PT, PT, R25, R27, RZ ;  /* 0x0000001b1902c210 */ /* 0x000fe20007ffe0ff */
[----:B------:R-:W2:Y:S01]  /*0170*/  @!P4 LDC.64 R20, c[0x0][0x390] ;  /* 0x0000e400ff14cb82 */ /* 0x000ea20000000a00 */
[----:B------:R-:W-:-:S04]  /*0180*/  @!P4 IADD3 R27, PT, PT, R27, 0x80, RZ ;  /* 0x000000801b1bc810 */ /* 0x000fc80007ffe0ff */
[----:B------:R-:W-:-:S13]  /*0190*/  ISETP.GE.U32.AND P3, PT, R27, R0, PT ;  /* 0x000000001b00720c */ /* 0x000fda0003f66070 */
[----:B------:R-:W-:Y:S01]  /*01a0*/  @!P3 IADD3 R3, PT, PT, R25, R27, RZ ;  /* 0x0000001b1903b210 */ /* 0x000fe20007ffe0ff */
[----:B------:R-:W3:Y:S01]  /*01b0*/  @!P3 LDC.64 R12, c[0x0][0x390] ;  /* 0x0000e400ff0cbb82 */ /* 0x000ee20000000a00 */
        /* <DEDUP_REMOVED lines=8> */
[----:B------:R-:W-:Y:S01]  /*0240*/  ISETP.GE.U32.AND P0, PT, R27, R0, PT ;  /* 0x000000001b00720c */ /* 0x000fe20003f06070 */
[----:B-1----:R-:W-:Y:S02]  /*0250*/  @!P5 IMAD.WIDE.U32 R8, R15, 0x8, R8 ;  /* 0x000000080f08d825 */ /* 0x002fe400078e0008 */
[----:B------:R-:W1:Y:S10]  /*0260*/  @!P2 LDC.64 R14, c[0x0][0x390] ;  /* 0x0000e400ff0eab82 */ /* 0x000e740000000a00 */
[----:B------:R-:W-:-:S02]  /*0270*/  @!P0 IADD3 R23, PT, PT, R25, R27, RZ ;  /* 0x0000001b19178210 */ /* 0x000fc40007ffe0ff */
[----:B------:R-:W-:-:S04]  /*0280*/  @!P0 IADD3 R27, PT, PT, R27, 0x80, RZ ;  /* 0x000000801b1b8810 */ /* 0x000fc80007ffe0ff */
[----:B------:R-:W-:-:S13]  /*0290*/  ISETP.GE.U32.AND P6, PT, R27, R0, PT ;  /* 0x000000001b00720c */ /* 0x000fda0003fc6070 */
[----:B0-----:R-:W0:Y:S01]  /*02a0*/  @!P6 LDC.64 R10, c[0x0][0x390] ;  /* 0x0000e400ff0aeb82 */ /* 0x001e220000000a00 */
[----:B--2---:R-:W-:-:S04]  /*02b0*/  @!P4 IMAD.WIDE.U32 R20, R2, 0x8, R20 ;  /* 0x000000080214c825 */ /* 0x004fc800078e0014 */
[----:B---3--:R-:W-:Y:S01]  /*02c0*/  @!P3 IMAD.WIDE.U32 R12, R3, 0x8, R12 ;  /* 0x00000008030cb825 */ /* 0x008fe200078e000c */
[----:B------:R-:W-:-:S03]  /*02d0*/  CS2R R2, SRZ ;  /* 0x0000000000027805 */ /* 0x000fc6000001ff00 */
[----:B----4-:R-:W-:Y:S01]  /*02e0*/  @!P1 IMAD.WIDE.U32 R16, R19, 0x8, R16 ;  /* 0x0000000813109825 */ /* 0x010fe200078e0010 */
[----:B------:R-:W-:Y:S02]  /*02f0*/  CS2R R18, SRZ ;  /* 0x0000000000127805 */ /* 0x000fe4000001ff00 */
[----:B------:R2:W5:Y:S01]  /*0300*/  @!P4 LDG.E.64 R2, desc[UR4][R20.64] ;  /* 0x000000041402c981 */ /* 0x000562000c1e1b00 */
[----:B-1----:R-:W-:Y:S01]  /*0310*/  @!P2 IMAD.WIDE.U32 R14, R29, 0x8, R14 ;  /* 0x000000081d0ea825 */ /* 0x002fe200078e000e */
[----:B------:R-:W-:Y:S02]  /*0320*/  @!P6 IADD3 R29, PT, PT, R25, R27, RZ ;  /* 0x0000001b191de210 */ /* 0x000fe40007ffe0ff */
[----:B------:R1:W5:Y:S01]  /*0330*/  @!P3 LDG.E.64 R18, desc[UR4][R12.64] ;  /* 0x000000040c12b981 */ /* 0x000362000c1e1b00 */
[----:B--2---:R-:W-:Y:S02]  /*0340*/  CS2R R20, SRZ ;  /* 0x0000000000147805 */ /* 0x004fe4000001ff00 */
[----:B0-----:R-:W-:Y:S01]  /*0350*/  @!P6 IMAD.WIDE.U32 R10, R29, 0x8, R10 ;  /* 0x000000081d0ae825 */ /* 0x001fe200078e000a */
[----:B-1----:R-:W-:-:S04]  /*0360*/  CS2R R12, SRZ ;  /* 0x00000000000c7805 */ /* 0x002fc8000001ff00 */
[----:B------:R-:W5:Y:S04]  /*0370*/  @!P6 LDG.E.64 R20, desc[UR4][R10.64] ;  /* 0x000000040a14e981 */ /* 0x000f68000c1e1b00 */
[----:B------:R-:W5:Y:S01]  /*0380*/  @!P1 LDG.E.64 R12, desc[UR4][R16.64] ;  /* 0x00000004100c9981 */ /* 0x000f62000c1e1b00 */
[----:B------:R-:W-:-:S06]  /*0390*/  CS2R R4, SRZ ;  /* 0x0000000000047805 */ /* 0x000fcc000001ff00 */
[----:B------:R0:W5:Y:S02]  /*03a0*/  @!P5 LDG.E.64 R4, desc[UR4][R8.64] ;  /* 0x000000040804d981 */ /* 0x000164000c1e1b00 */
[----:B0-----:R-:W0:Y:S01]  /*03b0*/  @!P0 LDC.64 R8, c[0x0][0x390] ;  /* 0x0000e400ff088b82 */ /* 0x001e220000000a00 */
[----:B------:R-:W-:Y:S02]  /*03c0*/  CS2R R28, SRZ ;  /* 0x00000000001c7805 */ /* 0x000fe4000001ff00 */
[----:B------:R-:W-:Y:S01]  /*03d0*/  CS2R R26, SRZ ;  /* 0x00000000001a7805 */ /* 0x000fe2000001ff00 */
[----:B------:R-:W-:Y:S05]  /*03e0*/  BSSY.RECONVERGENT B0, `(.L_x_4083) ;  /* 0x0000052000007945 */ /* 0x000fea0003800200 */
[----:B------:R1:W5:Y:S01]  /*03f0*/  @!P2 LDG.E.64 R26, desc[UR4][R14.64] ;  /* 0x000000040e1aa981 */ /* 0x000362000c1e1b00 */
[----:B0-----:R-:W-:-:S05]  /*0400*/  @!P0 IMAD.WIDE.U32 R8, R23, 0x8, R8 ;  /* 0x0000000817088825 */ /* 0x001fca00078e0008 */
[----:B------:R0:W5:Y:S01]  /*0410*/  @!P0 LDG.E.64 R28, desc[UR4][R8.64] ;  /* 0x00000004081c8981 */ /* 0x000162000c1e1b00 */
[----:B------:R-:W-:Y:S02]  /*0420*/  ISETP.GE.U32.AND P0, PT, R22, R0, PT ;  /* 0x000000001600720c */ /* 0x000fe40003f06070 */
[----:B-1----:R-:W-:-:S11]  /*0430*/  CS2R R14, SRZ ;  /* 0x00000000000e7805 */ /* 0x002fd6000001ff00 */
[----:B0-----:R-:W-:Y:S05]  /*0440*/  @P0 BRA `(.L_x_4084) ;  /* 0x00000004002c0947 */ /* 0x001fea0003800000 */
        /* <DEDUP_REMOVED lines=17> */
.L_x_4085:
        /* <DEDUP_REMOVED lines=18> */
.L_x_4086:
[----:B------:R-:W-:Y:S01]  /*0680*/  FMUL.FTZ R8, |R6|, 1.4426950216293334961 ;  /* 0x3fb8aa3b06087820 */ /* 0x000fe20000410200 */
[----:B------:R-:W-:Y:S01]  /*0690*/  MOV R9, 0x42fc0000 ;  /* 0x42fc000000097802 */ /* 0x000fe20000000f00 */
[----:B------:R-:W-:Y:S01]  /*06a0*/  FMUL.RZ R16, R7, 0.15915493667125701904 ;  /* 0x3e22f98307107820 */ /* 0x000fe2000040c000 */
[----:B------:R-:W-:-:S03]  /*06b0*/  HFMA2 R15, -RZ, RZ, 0.389892578125, 0.0002090930938720703125 ;  /* 0x363d0adaff0f7431 */ /* 0x000fc600000001ff */
[----:B------:R-:W0:Y:S08]  /*06c0*/  FRND.TRUNC R8, R8 ;  /* 0x0000000800087307 */ /* 0x000e30000020d000 */
[----:B------:R-:W-:Y:S01]  /*06d0*/  MUFU.COS R17, R16 ;  /* 0x0000001000117308 */ /* 0x000fe20000000000 */
        /* <DEDUP_REMOVED lines=34> */
.L_x_4084:
[----:B------:R-:W-:Y:S05]  /*0900*/  BSYNC.RECONVERGENT B0 ;  /* 0x0000000000007941 */ /* 0x000fea0003800200 */
.L_x_4083:
[----:B------:R-:W-:Y:S01]  /*0910*/  IADD3 R9, PT, PT, R22, 0x80, RZ ;  /* 0x0000008016097810 */ /* 0x000fe20007ffe0ff */
[----:B------:R-:W-:Y:S01]  /*0920*/  BSSY.RECONVERGENT B0, `(.L_x_4087) ;  /* 0x0000050000007945 */ /* 0x000fe20003800200 */
[----:B-----5:R-:W-:Y:S02]  /*0930*/  CS2R R6, SRZ ;  /* 0x0000000000067805 */ /* 0x020fe4000001ff00 */
[----:B------:R-:W-:-:S13]  /*0940*/  ISETP.GE.U32.AND P1, PT, R9, R0, PT ;  /* 0x000000000900720c */ /* 0x000fda0003f26070 */
        /* <DEDUP_REMOVED lines=9> */
[----:B------:R-:W-:Y:S01]  /*09e0*/  MOV R7, 0x42fc0000 ;  /* 0x42fc000000077802 */ /* 0x000fe20000000f00 */
[----:B------:R-:W-:Y:S01]  /*09f0*/  FMUL.RZ R23, R5, 0.15915493667125701904 ;  /* 0x3e22f98305177820 */ /* 0x000fe2000040c000 */
[----:B------:R-:W-:-:S03]  /*0a00*/  HFMA2 R11, -RZ, RZ, 0.389892578125, 0.0002090930938720703125 ;  /* 0x363d0adaff0b7431 */ /* 0x000fc600000001ff */
[----:B------:R-:W0:Y:S08]  /*0a10*/  FRND.TRUNC R6, R6 ;  /* 0x0000000600067307 */ /* 0x000e30000020d000 */
[----:B------:R-:W-:Y:S01]  /*0a20*/  MUFU.SIN R5, R23 ;  /* 0x0000001700057308 */ /* 0x000fe20000000400 */
[----:B0-----:R-:W-:Y:S02]  /*0a30*/  FSETP.GT.FTZ.AND P1, PT, |R6|, 126, PT ;  /* 0x42fc00000600780b */ /* 0x001fe40003f34200 */
        /* <DEDUP_REMOVED lines=34> */
.L_x_4091:
        /* <DEDUP_REMOVED lines=12> */
.L_x_4090:
[----:B------:R-:W-:-:S05]  /*0d20*/  FADD.FTZ R7, R5, -R5 ;  /* 0x8000000505077221 */ /* 0x000fca0000010000 */
[----:B------:R-:W-:Y:S01]  /*0d30*/  MOV R6, R7 ;  /* 0x0000000700067202 */ /* 0x000fe20000000f00 */
[----:B------:R-:W-:Y:S06]  /*0d40*/  BRA `(.L_x_4088) ;  /* 0x0000000000347947 */ /* 0x000fec0003800000 */
.L_x_4089:
        /* <DEDUP_REMOVED lines=13> */
.L_x_4088:
[----:B------:R-:W-:Y:S05]  /*0e20*/  BSYNC.RECONVERGENT B0 ;  /* 0x0000000000007941 */ /* 0x000fea0003800200 */
.L_x_4087:
[----:B------:R-:W-:Y:S01]  /*0e30*/  IADD3 R5, PT, PT, R22, 0x100, RZ ;  /* 0x0000010016057810 */ /* 0x000fe20007ffe0ff */
[----:B------:R-:W-:Y:S03]  /*0e40*/  BSSY.RECONVERGENT B0, `(.L_x_4092) ;  /* 0x0000050000007945 */ /* 0x000fe60003800200 */
[----:B------:R-:W-:Y:S02]  /*0e50*/  ISETP.GE.U32.AND P1, PT, R5, R0, PT ;  /* 0x000000000500720c */ /* 0x000fe40003f26070 */
        /* <DEDUP_REMOVED lines=50> */
.L_x_4096:
        /* <DEDUP_REMOVED lines=12> */
.L_x_4095:
[----:B------:R-:W-:-:S05]  /*1240*/  FADD.FTZ R5, R3, -R3 ;  /* 0x8000000303057221 */ /* 0x000fca0000010000 */
[----:B------:R-:W-:Y:S01]  /*1250*/  MOV R4, R5 ;  /* 0x0000000500047202 */ /* 0x000fe20000000f00 */
[----:B------:R-:W-:Y:S06]  /*1260*/  BRA `(.L_x_4093) ;  /* 0x0000000000347947 */ /* 0x000fec0003800000 */
.L_x_4094:
        /* <DEDUP_REMOVED lines=13> */
.L_x_4093:
[----:B------:R-:W-:Y:S05]  /*1340*/  BSYNC.RECONVERGENT B0 ;  /* 0x0000000000007941 */ /* 0x000fea0003800200 */
.L_x_4092:
        /* <DEDUP_REMOVED lines=53> */
.L_x_4101:
        /* <DEDUP_REMOVED lines=12> */
.L_x_4100:
[----:B------:R-:W-:-:S05]  /*1760*/  FADD.FTZ R3, R19, -R19 ;  /* 0x8000001313037221 */ /* 0x000fca0000010000 */
[----:B------:R-:W-:Y:S01]  /*1770*/  MOV R2, R3 ;  /* 0x0000000300027202 */ /* 0x000fe20000000f00 */
[----:B------:R-:W-:Y:S06]  /*1780*/  BRA `(.L_x_4098) ;  /* 0x0000000000347947 */ /* 0x000fec0003800000 */
.L_x_4099:
        /* <DEDUP_REMOVED lines=13> */
.L_x_4098:
[----:B------:R-:W-:Y:S05]  /*1860*/  BSYNC.RECONVERGENT B0 ;  /* 0x0000000000007941 */ /* 0x000fea0003800200 */
.L_x_4097:
        /* <DEDUP_REMOVED lines=17> */
[----:B------:R-:W-:Y:S01]  /*1980*/  MUFU.COS R17, R27 ;  /* 0x0000001b00117308 */ /* 0x000fe20000000000 */
        /* <DEDUP_REMOVED lines=9> */
[----:B------:R-:W-:Y:S01]  /*1a20*/  FMUL.FTZ R10, R26, R26 ;  /* 0x0000001a1a0a7220 */ /* 0x000fe20000410000 */
[----:B------:R-:W-:Y:S02]  /*1a30*/  SHF.L.U32 R11, R11, 0x17, RZ ;  /* 0x000000170b0b7819 */ /* 0x000fe400000006ff */
[----:B------:R-:W0:Y:S01]  /*1a40*/  MUFU.EX2 R16, R18 ;  /* 0x0000001200107308 */ /* 0x000e220000000800 */
[----:B------:R-:W-:-:S04]  /*1a50*/  FFMA.FTZ R23, R10, R23, 0.00019836159481201320887 ;  /* 0x394fff490a177423 */ /* 0x000fc80000010017 */
[----:B------:R-:W-:-:S04]  /*1a60*/  FFMA.FTZ R23, R10, R23, 0.0083333496004343032837 ;  /* 0x3c08889a0a177423 */ /* 0x000fc80000010017 */
[----:B------:R-:W-:-:S04]  /*1a70*/  FFMA.FTZ R23, R10, R23, 0.16666667163372039795 ;  /* 0x3e2aaaab0a177423 */ /* 0x000fc80000010017 */
[----:B------:R-:W-:Y:S01]  /*1a80*/  FMUL.FTZ R23, R10, R23 ;  /* 0x000000170a177220 */ /* 0x000fe20000410000 */
[----:B0-----:R-:W-:Y:S02]  /*1a90*/  FMUL.FTZ R16, R11, R16 ;  /* 0x000000100b107220 */ /* 0x001fe40000410000 */
[----:B------:R-:W0:Y:S08]  /*1aa0*/  MUFU.RCP R11, R17 ;  /* 0x00000011000b7308 */ /* 0x000e300000001000 */
        /* <DEDUP_REMOVED lines=17> */
.L_x_4106:
        /* <DEDUP_REMOVED lines=12> */
.L_x_4105:
[----:B------:R-:W-:-:S05]  /*1c80*/  FADD.FTZ R11, R27, -R27 ;  /* 0x8000001b1b0b7221 */ /* 0x000fca0000010000 */
[----:B------:R-:W-:Y:S01]  /*1c90*/  MOV R10, R11 ;  /* 0x0000000b000a7202 */ /* 0x000fe20000000f00 */
[----:B------:R-:W-:Y:S06]  /*1ca0*/  BRA `(.L_x_4103) ;  /* 0x0000000000347947 */ /* 0x000fec0003800000 */
.L_x_4104:
        /* <DEDUP_REMOVED lines=13> */
.L_x_4103:
[----:B------:R-:W-:Y:S05]  /*1d80*/  BSYNC.RECONVERGENT B0 ;  /* 0x0000000000007941 */ /* 0x000fea0003800200 */
.L_x_4102:
        /* <DEDUP_REMOVED lines=33> */
[----:B-1----:R-:W0:Y:S08]  /*1fa0*/  MUFU.RCP R17, R18 ;  /* 0x0000001200117308 */ /* 0x002e300000001000 */
        /* <DEDUP_REMOVED lines=19> */
.L_x_4111:
        /* <DEDUP_REMOVED lines=12> */
.L_x_4110:
[----:B------:R-:W-:-:S05]  /*21a0*/  FADD.FTZ R17, R13, -R13 ;  /* 0x8000000d0d117221 */ /* 0x000fca0000010000 */
[----:B------:R-:W-:Y:S01]  /*21b0*/  MOV R16, R17 ;  /* 0x0000001100107202 */ /* 0x000fe20000000f00 */
[----:B------:R-:W-:Y:S06]  /*21c0*/  BRA `(.L_x_4108) ;  /* 0x0000000000347947 */ /* 0x000fec0003800000 */
.L_x_4109:
        /* <DEDUP_REMOVED lines=13> */
.L_x_4108:
[----:B------:R-:W-:Y:S05]  /*22a0*/  BSYNC.RECONVERGENT B0 ;  /* 0x0000000000007941 */ /* 0x000fea0003800200 */
.L_x_4107:
        /* <DEDUP_REMOVED lines=53> */
.L_x_4116:
        /* <DEDUP_REMOVED lines=12> */
.L_x_4115:
[----:B------:R-:W-:-:S05]  /*26c0*/  FADD.FTZ R13, R29, -R29 ;  /* 0x8000001d1d0d7221 */ /* 0x000fca0000010000 */
[----:B------:R-:W-:Y:S01]  /*26d0*/  MOV R12, R13 ;  /* 0x0000000d000c7202 */ /* 0x000fe20000000f00 */
[----:B------:R-:W-:Y:S06]  /*26e0*/  BRA `(.L_x_4113) ;  /* 0x0000000000347947 */ /* 0x000fec0003800000 */
.L_x_4114:
        /* <DEDUP_REMOVED lines=13> */
.L_x_4113:
[----:B------:R-:W-:Y:S05]  /*27c0*/  BSYNC.RECONVERGENT B0 ;  /* 0x0000000000007941 */ /* 0x000fea0003800200 */
.L_x_4112:
        /* <DEDUP_REMOVED lines=28> */
[----:B------:R-:W-:-:S03]  /*2990*/  SHF.L.U32 R19, R19, 0x17, RZ ;  /* 0x0000001713137819 */ /* 0x000fc600000006ff */
[C---:B------:R-:W-:Y:S01]  /*29a0*/  FFMA.FTZ R27, R18.reuse, R27, 0.00019836159481201320887 ;  /* 0x394fff49121b7423 */ /* 0x040fe2000001001b */
[----:B------:R-:W0:Y:S03]  /*29b0*/  MUFU.EX2 R24, R24 ;  /* 0x0000001800187308 */ /* 0x000e260000000800 */
        /* <DEDUP_REMOVED lines=22> */
.L_x_4121:
        /* <DEDUP_REMOVED lines=12> */
.L_x_4120:
[----:B------:R-:W-:-:S05]  /*2be0*/  FADD.FTZ R19, R21, -R21 ;  /* 0x8000001515137221 */ /* 0x000fca0000010000 */
[----:B------:R-:W-:Y:S01]  /*2bf0*/  MOV R18, R19 ;  /* 0x0000001300127202 */ /* 0x000fe20000000f00 */
[----:B------:R-:W-:Y:S06]  /*2c00*/  BRA `(.L_x_4118) ;  /* 0x0000000000347947 */ /* 0x000fec0003800000 */
.L_x_4119:
        /* <DEDUP_REMOVED lines=13> */
.L_x_4118:
[----:B------:R-:W-:Y:S05]  /*2ce0*/  BSYNC.RECONVERGENT B0 ;  /* 0x0000000000007941 */ /* 0x000fea0003800200 */
.L_x_4117:
[----:B------:R-:W0:Y:S01]  /*2cf0*/  @!P0 LDC.64 R20, c[0x0][0x388] ;  /* 0x0000e200ff148b82 */ /* 0x000e220000000a00 */
[----:B------:R-:W-:Y:S01]  /*2d00*/  @!P0 IADD3 R23, PT, PT, R25, R22, RZ ;  /* 0x0000001619178210 */ /* 0x000fe20007ffe0ff */
[----:B------:R-:W-:Y:S01]  /*2d10*/  BSSY.RECONVERGENT B0, `(.L_x_4122) ;  /* 0x0000030000007945 */ /* 0x000fe20003800200 */
[----:B------:R-:W-:-:S03]  /*2d20*/  @!P0 MOV R22, R9 ;  /* 0x0000000900168202 */ /* 0x000fc60000000f00 */
[----:B------:R-:W-:Y:S01]  /*2d30*/  BSSY.RELIABLE B1, `(.L_x_4123) ;  /* 0x0000027000017945 */ /* 0x000fe20003800100 */
[----:B0-----:R-:W-:-:S05]  /*2d40*/  @!P0 IMAD.WIDE.U32 R20, R23, 0x8, R20 ;  /* 0x0000000817148825 */ /* 0x001fca00078e0014 */
[----:B------:R0:W-:Y:S01]  /*2d50*/  @!P0 STG.E.64 desc[UR4][R20.64], R14 ;  /* 0x0000000e14008986 */ /* 0x0001e2000c101b04 */
[----:B------:R-:W-:-:S13]  /*2d60*/  ISETP.GE.U32.AND P0, PT, R22, R0, PT ;  /* 0x000000001600720c */ /* 0x000fda0003f06070 */
[----:B0-----:R-:W-:Y:S05]  /*2d70*/  @P0 BRA `(.L_x_4124) ;  /* 0x0000000000300947 */ /* 0x001fea0003800000 */
[----:B------:R-:W0:Y:S01]  /*2d80*/  LDC.64 R8, c[0x0][0x388] ;  /* 0x0000e200ff087b82 */ /* 0x000e220000000a00 */
[----:B------:R-:W-:Y:S02]  /*2d90*/  IADD3 R15, PT, PT, R25, R22, RZ ;  /* 0x00000016190f7210 */ /* 0x000fe40007ffe0ff */
[----:B------:R-:W-:-:S04]  /*2da0*/  IADD3 R22, PT, PT, R22, 0x80, RZ ;  /* 0x0000008016167810 */ /* 0x000fc80007ffe0ff */
[----:B------:R-:W-:Y:S01]  /*2db0*/  ISETP.GE.U32.AND P0, PT, R22, R0, PT ;  /* 0x000000001600720c */ /* 0x000fe20003f06070 */
[----:B0-----:R-:W-:-:S05]  /*2dc0*/  IMAD.WIDE.U32 R8, R15, 0x8, R8 ;  /* 0x000000080f087825 */ /* 0x001fca00078e0008 */
[----:B------:R0:W-:Y:S07]  /*2dd0*/  STG.E.64 desc[UR4][R8.64], R6 ;  /* 0x0000000608007986 */ /* 0x0001ee000c101b04 */
[----:B------:R-:W-:Y:S05]  /*2de0*/  @P0 BRA `(.L_x_4125) ;  /* 0x0000000000300947 */ /* 0x000fea0003800000 */
[----:B0-----:R-:W0:Y:S01]  /*2df0*/  LDC.64 R6, c[0x0][0x388] ;  /* 0x0000e200ff067b82 */ /* 0x001e220000000a00 */
[----:B------:R-:W-:Y:S02]  /*2e00*/  IADD3 R9, PT, PT, R25, R22, RZ ;  /* 0x0000001619097210 */ /* 0x000fe40007ffe0ff */
[----:B------:R-:W-:-:S03]  /*2e10*/  IADD3 R22, PT, PT, R22, 0x80, RZ ;  /* 0x0000008016167810 */ /* 0x000fc60007ffe0ff */
[----:B0-----:R-:W-:-:S05]  /*2e20*/  IMAD.WIDE.U32 R6, R9, 0x8, R6 ;  /* 0x0000000809067825 */ /* 0x001fca00078e0006 */
[----:B------:R0:W-:Y:S02]  /*2e30*/  STG.E.64 desc[UR4][R6.64], R4 ;  /* 0x0000000406007986 */ /* 0x0001e4000c101b04 */
.L_x_4124:
[----:B------:R-:W-:-:S13]  /*2e40*/  ISETP.GE.U32.AND P0, PT, R22, R0, PT ;  /* 0x000000001600720c */ /* 0x000fda0003f06070 */
[----:B------:R-:W-:Y:S05]  /*2e50*/  @P0 BRA `(.L_x_4126) ;  /* 0x0000000000300947 */ /* 0x000fea0003800000 */
[----:B0-----:R-:W0:Y:S01]  /*2e60*/  LDC.64 R4, c[0x0][0x388] ;  /* 0x0000e200ff047b82 */ /* 0x001e220000000a00 */
[----:B------:R-:W-:Y:S02]  /*2e70*/  IADD3 R7, PT, PT, R25, R22, RZ ;  /* 0x0000001619077210 */ /* 0x000fe40007ffe0ff */
[----:B------:R-:W-:-:S03]  /*2e80*/  IADD3 R22, PT, PT, R22, 0x80, RZ ;  /* 0x0000008016167810 */ /* 0x000fc60007ffe0ff */
[----:B0-----:R-:W-:-:S05]  /*2e90*/  IMAD.WIDE.U32 R4, R7, 0x8, R4 ;  /* 0x0000000807047825 */ /* 0x001fca00078e0004 */
[----:B------:R1:W-:Y:S02]  /*2ea0*/  STG.E.64 desc[UR4][R4.64], R2 ;  /* 0x0000000204007986 */ /* 0x0003e4000c101b04 */
.L_x_4125:
[----:B------:R-:W-:-:S13]  /*2eb0*/  ISETP.GE.U32.AND P0, PT, R22, R0, PT ;  /* 0x000000001600720c */ /* 0x000fda0003f06070 */
[----:B------:R-:W-:Y:S05]  /*2ec0*/  @P0 BRA `(.L_x_4127) ;  /* 0x0000000000340947 */ /* 0x000fea0003800000 */
[----:B-1----:R-:W1:Y:S01]  /*2ed0*/  LDC.64 R2, c[0x0][0x388] ;  /* 0x0000e200ff027b82 */ /* 0x002e620000000a00 */
[----:B------:R-:W-:Y:S02]  /*2ee0*/  IADD3 R5, PT, PT, R25, R22, RZ ;  /* 0x0000001619057210 */ /* 0x000fe40007ffe0ff */
[----:B------:R-:W-:-:S03]  /*2ef0*/  IADD3 R22, PT, PT, R22, 0x80, RZ ;  /* 0x0000008016167810 */ /* 0x000fc60007ffe0ff */
[----:B-1----:R-:W-:-:S05]  /*2f00*/  IMAD.WIDE.U32 R2, R5, 0x8, R2 ;  /* 0x0000000805027825 */ /* 0x002fca00078e0002 */
[----:B------:R1:W-:Y:S02]  /*2f10*/  STG.E.64 desc[UR4][R2.64], R10 ;  /* 0x0000000a02007986 */ /* 0x0003e4000c101b04 */
.L_x_4126:
[----:B------:R-:W-:-:S13]  /*2f20*/  ISETP.GE.U32.AND P0, PT, R22, R0, PT ;  /* 0x000000001600720c */ /* 0x000fda0003f06070 */
[----:B------:R-:W-:Y:S05]  /*2f30*/  @P0 BREAK.RELIABLE B1 ;  /* 0x0000000000010942 */ /* 0x000fea0003800100 */
[----:B------:R-:W-:Y:S05]  /*2f40*/  @P0 BRA `(.L_x_4128) ;  /* 0x0000000000300947 */ /* 0x000fea0003800000 */
[----:B-1----:R-:W1:Y:S01]  /*2f50*/  LDC.64 R2, c[0x0][0x388] ;  /* 0x0000e200ff027b82 */ /* 0x002e620000000a00 */
[----:B0-----:R-:W-:Y:S02]  /*2f60*/  IADD3 R5, PT, PT, R25, R22, RZ ;  /* 0x0000001619057210 */ /* 0x001fe40007ffe0ff */
[----:B------:R-:W-:-:S03]  /*2f70*/  IADD3 R22, PT, PT, R22, 0x80, RZ ;  /* 0x0000008016167810 */ /* 0x000fc60007ffe0ff */
[----:B-1----:R-:W-:-:S05]  /*2f80*/  IMAD.WIDE.U32 R2, R5, 0x8, R2 ;  /* 0x0000000805027825 */ /* 0x002fca00078e0002 */
[----:B------:R2:W-:Y:S02]  /*2f90*/  STG.E.64 desc[UR4][R2.64], R16 ;  /* 0x0000001002007986 */ /* 0x0005e4000c101b04 */
.L_x_4127:
[----:B------:R-:W-:Y:S05]  /*2fa0*/  BSYNC.RELIABLE B1 ;  /* 0x0000000000017941 */ /* 0x000fea0003800100 */
.L_x_4123:
[----:B------:R-:W-:-:S13]  /*2fb0*/  ISETP.GE.U32.AND P0, PT, R22, R0, PT ;  /* 0x000000001600720c */ /* 0x000fda0003f06070 */
[----:B-12---:R-:W1:Y:S01]  /*2fc0*/  @!P0 LDC.64 R2, c[0x0][0x388] ;  /* 0x0000e200ff028b82 */ /* 0x006e620000000a00 */
[----:B------:R-:W-:Y:S02]  /*2fd0*/  @!P0 IADD3 R5, PT, PT, R25, R22, RZ ;  /* 0x0000001619058210 */ /* 0x000fe40007ffe0ff */
[----:B------:R-:W-:-:S03]  /*2fe0*/  @!P0 IADD3 R22, PT, PT, R22, 0x80, RZ ;  /* 0x0000008016168810 */ /* 0x000fc60007ffe0ff */
[----:B-1----:R-:W-:-:S05]  /*2ff0*/  @!P0 IMAD.WIDE.U32 R2, R5, 0x8, R2 ;  /* 0x0000000805028825 */ /* 0x002fca00078e0002 */
[----:B------:R2:W-:Y:S02]  /*3000*/  @!P0 STG.E.64 desc[UR4][R2.64], R12 ;  /* 0x0000000c02008986 */ /* 0x0005e4000c101b04 */
.L_x_4128:
[----:B------:R-:W-:Y:S05]  /*3010*/  BSYNC.RECONVERGENT B0 ;  /* 0x0000000000007941 */ /* 0x000fea0003800200 */
.L_x_4122:
[----:B------:R-:W-:Y:S05]  /*3020*/  WARPSYNC.ALL ;  /* 0x0000000000007948 */ /* 0x000fea0003800000 */
[----:B------:R-:W-:-:S13]  /*3030*/  ISETP.GE.U32.AND P0, PT, R22, R0, PT ;  /* 0x000000001600720c */ /* 0x000fda0003f06070 */
[----:B------:R-:W-:Y:S05]  /*3040*/  @P0 EXIT ;  /* 0x000000000000094d */ /* 0x000fea0003800000 */
[----:B-12---:R-:W1:Y:S01]  /*3050*/  LDC.64 R2, c[0x0][0x388] ;  /* 0x0000e200ff027b82 */ /* 0x006e620000000a00 */
[----:B------:R-:W-:-:S05]  /*3060*/  IADD3 R25, PT, PT, R25, R22, RZ ;  /* 0x0000001619197210 */ /* 0x000fca0007ffe0ff */
[----:B-1----:R-:W-:-:S05]  /*3070*/  IMAD.WIDE.U32 R2, R25, 0x8, R2 ;  /* 0x0000000819027825 */ /* 0x002fca00078e0002 */
[----:B------:R-:W-:Y:S01]  /*3080*/  STG.E.64 desc[UR4][R2.64], R18 ;  /* 0x0000001202007986 */ /* 0x000fe2000c101b04 */
[----:B------:R-:W-:Y:S05]  /*3090*/  EXIT ;  /* 0x000000000000794d */ /* 0x000fea0003800000 */
.L_x_4082:
[----:B------:R-:W0:Y:S01]  /*30a0*/  S2R R0, SR_TID.X ;  /* 0x0000000000007919 */ /* 0x000e220000002100 */
[----:B------:R-:W1:Y:S02]  /*30b0*/  LDC.64 R2, c[0x0][0x390] ;  /* 0x0000e400ff027b82 */ /* 0x000e640000000a00 */
[----:B-1----:R-:W-:-:S04]  /*30c0*/  IMAD.WIDE.U32 R2, R25, 0x8, R2 ;  /* 0x0000000819027825 */ /* 0x002fc800078e0002 */
[----:B0-----:R-:W-:-:S05]  /*30d0*/  IMAD.WIDE.U32 R2, R0, 0x10, R2 ;  /* 0x0000001000027825 */ /* 0x001fca00078e0002 */
[----:B------:R-:W2:Y:S04]  /*30e0*/  LDG.E.128 R4, desc[UR4][R2.64] ;  /* 0x0000000402047981 */ /* 0x000ea8000c1e1d00 */
[----:B------:R0:W5:Y:S04]  /*30f0*/  LDG.E.128 R20, desc[UR4][R2.64+0x800] ;  /* 0x0008000402147981 */ /* 0x000168000c1e1d00 */
[----:B------:R0:W5:Y:S04]  /*3100*/  LDG.E.128 R8, desc[UR4][R2.64+0x1000] ;  /* 0x0010000402087981 */ /* 0x000168000c1e1d00 */
[----:B------:R0:W5:Y:S01]  /*3110*/  LDG.E.128 R12, desc[UR4][R2.64+0x1800] ;  /* 0x00180004020c7981 */ /* 0x000162000c1e1d00 */
[----:B------:R-:W-:Y:S01]  /*3120*/  BSSY.RECONVERGENT B0, `(.L_x_4129) ;  /* 0x000004c000007945 */ /* 0x000fe20003800200 */
[----:B--2---:R-:W-:-:S02]  /*3130*/  LOP3.LUT R18, R4, 0x7fffffff, RZ, 0xc0, !PT ;  /* 0x7fffffff04127812 */ /* 0x004fc400078ec0ff */
[----:B------:R-:W-:Y:S02]  /*3140*/  MOV R16, R4 ;  /* 0x0000000400107202 */ /* 0x000fe40000000f00 */
        /* <DEDUP_REMOVED lines=15> */
.L_x_4130:
        /* <DEDUP_REMOVED lines=18> */
.L_x_4132:
[----:B------:R-:W-:Y:S01]  /*3360*/  FMUL.FTZ R2, |R16|, 1.4426950216293334961 ;  /* 0x3fb8aa3b10027820 */ /* 0x000fe20000410200 */
[----:B------:R-:W-:Y:S01]  /*3370*/  MOV R3, 0x42fc0000 ;  /* 0x42fc000000037802 */ /* 0x000fe20000000f00 */
[----:B------:R-:W-:Y:S01]  /*3380*/  FMUL.RZ R19, R5, 0.15915493667125701904 ;  /* 0x3e22f98305137820 */ /* 0x000fe2000040c000 */
[----:B------:R-:W-:-:S03]  /*3390*/  HFMA2 R27, -RZ, RZ, 0.389892578125, 0.0002090930938720703125 ;  /* 0x363d0adaff1b7431 */ /* 0x000fc600000001ff */
[----:B------:R-:W0:Y:S08]  /*33a0*/  FRND.TRUNC R2, R2 ;  /* 0x0000000200027307 */ /* 0x000e30000020d000 */
[----:B------:R-:W1:Y:S01]  /*33b0*/  MUFU.COS R18, R19 ;  /* 0x0000001300127308 */ /* 0x000e620000000000 */
        /* <DEDUP_REMOVED lines=34> */
.L_x_4131:
[----:B------:R-:W-:Y:S05]  /*35e0*/  BSYNC.RECONVERGENT B0 ;  /* 0x0000000000007941 */ /* 0x000fea0003800200 */
.L_x_4129:
[----:B------:R-:W-:Y:S01]  /*35f0*/  LOP3.LUT R2, R6, 0x7fffffff, RZ, 0xc0, !PT ;  /* 0x7fffffff06027812 */ /* 0x000fe200078ec0ff */
[----:B------:R-:W-:Y:S03]  /*3600*/  BSSY.RECONVERGENT B0, `(.L_x_4133) ;  /* 0x000004b000007945 */ /* 0x000fe60003800200 */
        /* <DEDUP_REMOVED lines=47> */
.L_x_4136:
        /* <DEDUP_REMOVED lines=12> */
.L_x_4135:
[----:B------:R-:W-:-:S05]  /*39c0*/  FADD.FTZ R6, R7, -R7 ;  /* 0x8000000707067221 */ /* 0x000fca0000010000 */
[----:B------:R-:W-:Y:S01]  /*39d0*/  MOV R19, R6 ;  /* 0x0000000600137202 */ /* 0x000fe20000000f00 */
[----:B------:R-:W-:Y:S06]  /*39e0*/  BRA `(.L_x_4137) ;  /* 0x0000000000307947 */ /* 0x000fec0003800000 */
.L_x_4134:
        /* <DEDUP_REMOVED lines=12> */
.L_x_4137:
[----:B------:R-:W-:Y:S05]  /*3ab0*/  BSYNC.RECONVERGENT B0 ;  /* 0x0000000000007941 */ /* 0x000fea0003800200 */
.L_x_4133:
[----:B-----5:R-:W-:Y:S01]  /*3ac0*/  LOP3.LUT R2, R20, 0x7fffffff, RZ, 0xc0, !PT ;  /* 0x7fffffff14027812 */ /* 0x020fe200078ec0ff */
        /* <DEDUP_REMOVED lines=48> */
.L_x_4141:
        /* <DEDUP_REMOVED lines=12> */
.L_x_4140:
[----:B------:R-:W-:-:S05]  /*3e90*/  FADD.FTZ R20, R21, -R21 ;  /* 0x8000001515147221 */ /* 0x000fca0000010000 */
[----:B------:R-:W-:Y:S01]  /*3ea0*/  MOV R5, R20 ;  /* 0x0000001400057202 */ /* 0x000fe20000000f00 */
[----:B------:R-:W-:Y:S06]  /*3eb0*/  BRA `(.L_x_4142) ;  /* 0x0000000000307947 */ /* 0x000fec0003800000 */
.L_x_4139:
        /* <DEDUP_REMOVED lines=12> */
.L_x_4142:
[----:B------:R-:W-:Y:S05]  /*3f80*/  BSYNC.RECONVERGENT B0 ;  /* 0x0000000000007941 */ /* 0x000fea0003800200 */
.L_x_4138:
        /* <DEDUP_REMOVED lines=49> */
.L_x_4146:
        /* <DEDUP_REMOVED lines=12> */
.L_x_4145:
[----:B------:R-:W-:-:S05]  /*4360*/  FADD.FTZ R22, R23, -R23 ;  /* 0x8000001717167221 */ /* 0x000fca0000010000 */
[----:B------:R-:W-:Y:S01]  /*4370*/  MOV R7, R22 ;  /* 0x0000001600077202 */ /* 0x000fe20000000f00 */
[----:B------:R-:W-:Y:S06]  /*4380*/  BRA `(.L_x_4147) ;  /* 0x0000000000307947 */ /* 0x000fec0003800000 */
.L_x_4144:
        /* <DEDUP_REMOVED lines=12> */
.L_x_4147:
[----:B------:R-:W-:Y:S05]  /*4450*/  BSYNC.RECONVERGENT B0 ;  /* 0x0000000000007941 */ /* 0x000fea0003800200 */
.L_x_4143:
        /* <DEDUP_REMOVED lines=49> */
.L_x_4151:
        /* <DEDUP_REMOVED lines=12> */
.L_x_4150:
[----:B------:R-:W-:-:S05]  /*4830*/  FADD.FTZ R8, R9, -R9 ;  /* 0x8000000909087221 */ /* 0x000fca0000010000 */
[----:B------:R-:W-:Y:S01]  /*4840*/  MOV R21, R8 ;  /* 0x0000000800157202 */ /* 0x000fe20000000f00 */
[----:B------:R-:W-:Y:S06]  /*4850*/  BRA `(.L_x_4152) ;  /* 0x0000000000307947 */ /* 0x000fec0003800000 */
.L_x_4149:
        /* <DEDUP_REMOVED lines=12> */
.L_x_4152:
[----:B------:R-:W-:Y:S05]  /*4920*/  BSYNC.RECONVERGENT B0 ;  /* 0x0000000000007941 */ /* 0x000fea0003800200 */
.L_x_4148:
        /* <DEDUP_REMOVED lines=49> */
.L_x_4156:
        /* <DEDUP_REMOVED lines=12> */
.L_x_4155:
[----:B------:R-:W-:-:S05]  /*4d00*/  FADD.FTZ R10, R11, -R11 ;  /* 0x8000000b0b0a7221 */ /* 0x000fca0000010000 */
[----:B------:R-:W-:Y:S01]  /*4d10*/  MOV R23, R10 ;  /* 0x0000000a00177202 */ /* 0x000fe20000000f00 */
[----:B------:R-:W-:Y:S06]  /*4d20*/  BRA `(.L_x_4157) ;  /* 0x0000000000307947 */ /* 0x000fec0003800000 */
.L_x_4154:
        /* <DEDUP_REMOVED lines=12> */
.L_x_4157:
[----:B------:R-:W-:Y:S05]  /*4df0*/  BSYNC.RECONVERGENT B0 ;  /* 0x0000000000007941 */ /* 0x000fea0003800200 */
.L_x_4153:
        /* <DEDUP_REMOVED lines=49> */
.L_x_4161:
        /* <DEDUP_REMOVED lines=12> */
.L_x_4160:
[----:B------:R-:W-:-:S05]  /*51d0*/  FADD.FTZ R12, R13, -R13 ;  /* 0x8000000d0d0c7221 */ /* 0x000fca0000010000 */
[----:B------:R-:W-:Y:S01]  /*51e0*/  MOV R9, R12 ;  /* 0x0000000c00097202 */ /* 0x000fe20000000f00 */
[----:B------:R-:W-:Y:S06]  /*51f0*/  BRA `(.L_x_4162) ;  /* 0x0000000000307947 */ /* 0x000fec0003800000 */
.L_x_4159:
        /* <DEDUP_REMOVED lines=12> */
.L_x_4162:
[----:B------:R-:W-:Y:S05]  /*52c0*/  BSYNC.RECONVERGENT B0 ;  /* 0x0000000000007941 */ /* 0x000fea0003800200 */
.L_x_4158:
        /* <DEDUP_REMOVED lines=49> */
.L_x_4166:
        /* <DEDUP_REMOVED lines=12> */
.L_x_4165:
[----:B------:R-:W-:-:S05]  /*56a0*/  FADD.FTZ R14, R15, -R15 ;  /* 0x8000000f0f0e7221 */ /* 0x000fca0000010000 */
[----:B------:R-:W-:Y:S01]  /*56b0*/  MOV R11, R14 ;  /* 0x0000000e000b7202 */ /* 0x000fe20000000f00 */
[----:B------:R-:W-:Y:S06]  /*56c0*/  BRA `(.L_x_4167) ;  /* 0x0000000000307947 */ /* 0x000fec0003800000 */
.L_x_4164:
        /* <DEDUP_REMOVED lines=12> */
.L_x_4167:
[----:B------:R-:W-:Y:S05]  /*5790*/  BSYNC.RECONVERGENT B0 ;  /* 0x0000000000007941 */ /* 0x000fea0003800200 */
.L_x_4163:
[----:B------:R-:W0:Y:S01]  /*57a0*/  LDC.64 R2, c[0x0][0x388] ;  /* 0x0000e200ff027b82 */ /* 0x000e220000000a00 */
[----:B------:R-:W-:Y:S02]  /*57b0*/  MOV R18, R6 ;  /* 0x0000000600127202 */ /* 0x000fe40000000f00 */
[----:B------:R-:W-:Y:S02]  /*57c0*/  MOV R4, R20 ;  /* 0x0000001400047202 */ /* 0x000fe40000000f00 */
[----:B------:R-:W-:Y:S02]  /*57d0*/  MOV R6, R22 ;  /* 0x0000001600067202 */ /* 0x000fe40000000f00 */
[----:B------:R-:W-:Y:S02]  /*57e0*/  MOV R20, R8 ;  /* 0x0000000800147202 */ /* 0x000fe40000000f00 */
[----:B------:R-:W-:Y:S02]  /*57f0*/  MOV R22, R10 ;  /* 0x0000000a00167202 */ /* 0x000fe40000000f00 */
[----:B------:R-:W-:-:S02]  /*5800*/  MOV R8, R12 ;  /* 0x0000000c00087202 */ /* 0x000fc40000000f00 */
[----:B------:R-:W-:Y:S01]  /*5810*/  MOV R10, R14 ;  /* 0x0000000e000a7202 */ /* 0x000fe20000000f00 */
[----:B0-----:R-:W-:-:S04]  /*5820*/  IMAD.WIDE.U32 R2, R25, 0x8, R2 ;  /* 0x0000000819027825 */ /* 0x001fc800078e0002 */
[----:B------:R-:W-:-:S05]  /*5830*/  IMAD.WIDE.U32 R2, R0, 0x10, R2 ;  /* 0x0000001000027825 */ /* 0x000fca00078e0002 */
[----:B------:R-:W-:Y:S04]  /*5840*/  STG.E.128 desc[UR4][R2.64], R16 ;  /* 0x0000001002007986 */ /* 0x000fe8000c101d04 */
[----:B------:R-:W-:Y:S04]  /*5850*/  STG.E.128 desc[UR4][R2.64+0x800], R4 ;  /* 0x0008000402007986 */ /* 0x000fe8000c101d04 */
[----:B------:R-:W-:Y:S04]  /*5860*/  STG.E.128 desc[UR4][R2.64+0x1000], R20 ;  /* 0x0010001402007986 */ /* 0x000fe8000c101d04 */
[----:B------:R-:W-:Y:S01]  /*5870*/  STG.E.128 desc[UR4][R2.64+0x1800], R8 ;  /* 0x0018000802007986 */ /* 0x000fe2000c101d04 */
[----:B------:R-:W-:Y:S05]  /*5880*/  EXIT ;  /* 0x000000000000794d */ /* 0x000fea0003800000 */
.L_x_4168:
        /* <DEDUP_REMOVED lines=15> */
.L_x_7050:


//--------------------- .text._ZN2at6native29vectorized_elementwise_kernelILi4EZZZNS0_16tanh_kernel_cudaERNS_18TensorIteratorBaseEENKUlvE_clEvENKUlvE0_clEvEUlN3c107complexIfEEE_St5arrayIPcLm2EEEEviT0_T1_ --------------------------
	.section	.text._ZN2at6native29vectorized_elementwise_kernelILi4EZZZNS0_16tanh_kernel_cudaERNS_18TensorIteratorBaseEENKUlvE_clEvENKUlvE0_clEvEUlN3c107complexIfEEE_St5arrayIPcLm2EEEEviT0_T1_,"ax",@progbits
	.align	128
        .global         _ZN2at6native29vectorized_elementwise_kernelILi4EZZZNS0_16tanh_kernel_cudaERNS_18TensorIteratorBaseEENKUlvE_clEvENKUlvE0_clEvEUlN3c107complexIfEEE_St5arrayIPcLm2EEEEviT0_T1_
        .type           _ZN2at6native29vectorized_elementwise_kernelILi4EZZZNS0_16tanh_kernel_cudaERNS_18TensorIteratorBaseEENKUlvE_clEvENKUlvE0_clEvEUlN3c107complexIfEEE_St5arrayIPcLm2EEEEviT0_T1_,@function
        .size           _ZN2at6native29vectorized_elementwise_kernelILi4EZZZNS0_16tanh_kernel_cudaERNS_18TensorIteratorBaseEENKUlvE_clEvENKUlvE0_clEvEUlN3c107complexIfEEE_St5arrayIPcLm2EEEEviT0_T1_,(.L_x_7051 - _ZN2at6native29vectorized_elementwise_kernelILi4EZZZNS0_16tanh_kernel_cudaERNS_18TensorIteratorBaseEENKUlvE_clEvENKUlvE0_clEvEUlN3c107complexIfEEE_St5arrayIPcLm2EEEEviT0_T1_)
        .other          _ZN2at6native29vectorized_elementwise_kernelILi4EZZZNS0_16tanh_kernel_cudaERNS_18TensorIteratorBaseEENKUlvE_clEvENKUlvE0_clEvEUlN3c107complexIfEEE_St5arrayIPcLm2EEEEviT0_T1_,@"STO_CUDA_ENTRY STV_DEFAULT"
_ZN2at6native29vectorized_elementwise_kernelILi4EZZZNS0_16tanh_kernel_cudaERNS_18TensorIteratorBaseEENKUlvE_clEvENKUlvE0_clEvEUlN3c107complexIfEEE_St5arrayIPcLm2EEEEviT0_T1_:
.text._ZN2at6native29vectorized_elementwise_kernelILi4EZZZNS0_16tanh_kernel_cudaERNS_18TensorIteratorBaseEENKUlvE_clEvENKUlvE0_clEvEUlN3c107complexIfEEE_St5arrayIPcLm2EEEEviT0_T1_:
        /* <DEDUP_REMOVED lines=86> */
.L_x_4172:
        /* <DEDUP_REMOVED lines=18> */
.L_x_4173:
        /* <DEDUP_REMOVED lines=40> */
.L_x_4171:
[----:B------:R-:W-:Y:S05]  /*0900*/  BSYNC.RECONVERGENT B0 ;  /* 0x0000000000007941 */ /* 0x000fea0003800200 */
.L_x_4170:
        /* <DEDUP_REMOVED lines=53> */
.L_x_4178:
        /* <DEDUP_REMOVED lines=12> */
.L_x_4177:
[----:B------:R-:W-:-:S05]  /*0d20*/  FADD.FTZ R7, R5, -R5 ;  /* 0x8000000505077221 */ /* 0x000fca0000010000 */
[----:B------:R-:W-:Y:S01]  /*0d30*/  MOV R6, R7 ;  /* 0x0000000700067202 */ /* 0x000fe20000000f00 */
[----:B------:R-:W-:Y:S06]  /*0d40*/  BRA `(.L_x_4175) ;  /* 0x0000000000347947 */ /* 0x000fec0003800000 */
.L_x_4176:
        /* <DEDUP_REMOVED lines=13> */
.L_x_4175:
[----:B------:R-:W-:Y:S05]  /*0e20*/  BSYNC.RECONVERGENT B0 ;  /* 0x0000000000007941 */ /* 0x000fea0003800200 */
.L_x_4174:
        /* <DEDUP_REMOVED lines=53> */
.L_x_4183:
        /* <DEDUP_REMOVED lines=12> */
.L_x_4182:
[----:B------:R-:W-:-:S05]  /*1240*/  FADD.FTZ R5, R3, -R3 ;  /* 0x8000000303057221 */ /* 0x000fca0000010000 */
[----:B------:R-:W-:Y:S01]  /*1250*/  MOV R4, R5 ;  /* 0x0000000500047202 */ /* 0x000fe20000000f00 */
[----:B------:R-:W-:Y:S06]  /*1260*/  BRA `(.L_x_4180) ;  /* 0x0000000000347947 */ /* 0x000fec0003800000 */
.L_x_4181:
        /* <DEDUP_REMOVED lines=13> */
.L_x_4180:
[----:B------:R-:W-:Y:S05]  /*1340*/  BSYNC.RECONVERGENT B0 ;  /* 0x0000000000007941 */ /* 0x000fea0003800200 */
.L_x_4179:
        /* <DEDUP_REMOVED lines=53> */
.L_x_4188:
        /* <DEDUP_REMOVED lines=12> */
.L_x_4187:
[----:B------:R-:W-:-:S05]  /*1760*/  FADD.FTZ R3, R19, -R19 ;  /* 0x8000001313037221 */ /* 0x000fca0000010000 */
[----:B------:R-:W-:Y:S01]  /*1770*/  MOV R2, R3 ;  /* 0x0000000300027202 */ /* 0x000fe20000000f00 */
[----:B------:R-:W-:Y:S06]  /*1780*/  BRA `(.L_x_4185) ;  /* 0x0000000000347947 */ /* 0x000fec0003800000 */
.L_x_4186:
        /* <DEDUP_REMOVED lines=13> */
.L_x_4185:
[----:B------:R-:W-:Y:S05]  /*1860*/  BSYNC.RECONVERGENT B0 ;  /* 0x0000000000007941 */ /* 0x000fea0003800200 */
.L_x_4184:
        /* <DEDUP_REMOVED lines=53> */
.L_x_4193:
        /* <DEDUP_REMOVED lines=12> */
.L_x_4192:
[----:B------:R-:W-:-:S05]  /*1c80*/  FADD.FTZ R11, R27, -R27 ;  /* 0x8000001b1b0b7221 */ /* 0x000fca0000010000 */
[----:B------:R-:W-:Y:S01]  /*1c90*/  MOV R10, R11 ;  /* 0x0000000b000a7202 */ /* 0x000fe20000000f00 */
[----:B------:R-:W-:Y:S06]  /*1ca0*/  BRA `(.L_x_4190) ;  /* 0x0000000000347947 */ /* 0x000fec0003800000 */
.L_x_4191:
        /* <DEDUP_REMOVED lines=13> */
.L_x_4190:
[----:B------:R-:W-:Y:S05]  /*1d80*/  BSYNC.RECONVERGENT B0 ;  /* 0x0000000000007941 */ /* 0x000fea0003800200 */
.L_x_4189:
        /* <DEDUP_REMOVED lines=53> */
.L_x_4198:
        /* <DEDUP_REMOVED lines=12> */
.L_x_4197:
[----:B------:R-:W-:-:S05]  /*21a0*/  FADD.FTZ R17, R13, -R13 ;  /* 0x8000000d0d117221 */ /* 0x000fca0000010000 */
[----:B------:R-:W-:Y:S01]  /*21b0*/  MOV R16, R17 ;  /* 0x0000001100107202 */ /* 0x000fe20000000f00 */
[----:B------:R-:W-:Y:S06]  /*21c0*/  BRA `(.L_x_4195) ;  /* 0x0000000000347947 */ /* 0x000fec0003800000 */
.L_x_4196:
        /* <DEDUP_REMOVED lines=13> */
.L_x_4195:
[----:B------:R-:W-:Y:S05]  /*22a0*/  BSYNC.RECONVERGENT B0 ;  /* 0x0000000000007941 */ /* 0x000fea0003800200 */
.L_x_4194:
        /* <DEDUP_REMOVED lines=53> */
.L_x_4203:
        /* <DEDUP_REMOVED lines=12> */
.L_x_4202:
[----:B------:R-:W-:-:S05]  /*26c0*/  FADD.FTZ R13, R29, -R29 ;  /* 0x8000001d1d0d7221 */ /* 0x000fca0000010000 */
[----:B------:R-:W-:Y:S01]  /*26d0*/  MOV R12, R13 ;  /* 0x0000000d000c7202 */ /* 0x000fe20000000f00 */
[----:B------:R-:W-:Y:S06]  /*26e0*/  BRA `(.L_x_4200) ;  /* 0x0000000000347947 */ /* 0x000fec0003800000 */
.L_x_4201:
        /* <DEDUP_REMOVED lines=13> */
.L_x_4200:
[----:B------:R-:W-:Y:S05]  /*27c0*/  BSYNC.RECONVERGENT B0 ;  /* 0x0000000000007941 */ /* 0x000fea0003800200 */
.L_x_4199:
        /* <DEDUP_REMOVED lines=53> */
.L_x_4208:
        /* <DEDUP_REMOVED lines=12> */
.L_x_4207:
[----:B------:R-:W-:-:S05]  /*2be0*/  FADD.FTZ R19, R21, -R21 ;  /* 0x8000001515137221 */ /* 0x000fca0000010000 */
[----:B------:R-:W-:Y:S01]  /*2bf0*/  MOV R18, R19 ;  /* 0x0000001300127202 */ /* 0x000fe20000000f00 */
[----:B------:R-:W-:Y:S06]  /*2c00*/  BRA `(.L_x_4205) ;  /* 0x0000000000347947 */ /* 0x000fec0003800000 */
.L_x_4206:
        /* <DEDUP_REMOVED lines=13> */
.L_x_4205:
[----:B------:R-:W-:Y:S05]  /*2ce0*/  BSYNC.RECONVERGENT B0 ;  /* 0x0000000000007941 */ /* 0x000fea0003800200 */
.L_x_4204:
        /* <DEDUP_REMOVED lines=21> */
.L_x_4211:
[----:B------:R-:W-:-:S13]  /*2e40*/  ISETP.GE.U32.AND P0, PT, R22, R0, PT ;  /* 0x000000001600720c */ /* 0x000fda0003f06070 */
[----:B------:R-:W-:Y:S05]  /*2e50*/  @P0 BRA `(.L_x_4213) ;  /* 0x0000000000300947 */ /* 0x000fea0003800000 */
[----:B0-----:R-:W0:Y:S01]  /*2e60*/  LDC.64 R4, c[0x0][0x388] ;  /* 0x0000e200ff047b82 */ /* 0x001e220000000a00 */
[----:B------:R-:W-:Y:S02]  /*2e70*/  IADD3 R7, PT, PT, R25, R22, RZ ;  /* 0x0000001619077210 */ /* 0x000fe40007ffe0ff */
[----:B------:R-:W-:-:S03]  /*2e80*/  IADD3 R22, PT, PT, R22, 0x80, RZ ;  /* 0x0000008016167810 */ /* 0x000fc60007ffe0ff */
[----:B0-----:R-:W-:-:S05]  /*2e90*/  IMAD.WIDE.U32 R4, R7, 0x8, R4 ;  /* 0x0000000807047825 */ /* 0x001fca00078e0004 */
[----:B------:R1:W-:Y:S02]  /*2ea0*/  STG.E.64 desc[UR4][R4.64], R2 ;  /* 0x0000000204007986 */ /* 0x0003e4000c101b04 */
.L_x_4212:
[----:B------:R-:W-:-:S13]  /*2eb0*/  ISETP.GE.U32.AND P0, PT, R22, R0, PT ;  /* 0x000000001600720c */ /* 0x000fda0003f06070 */
[----:B------:R-:W-:Y:S05]  /*2ec0*/  @P0 BRA `(.L_x_4214) ;  /* 0x0000000000340947 */ /* 0x000fea0003800000 */
[----:B-1----:R-:W1:Y:S01]  /*2ed0*/  LDC.64 R2, c[0x0][0x388] ;  /* 0x0000e200ff027b82 */ /* 0x002e620000000a00 */
[----:B------:R-:W-:Y:S02]  /*2ee0*/  IADD3 R5, PT, PT, R25, R22, RZ ;  /* 0x0000001619057210 */ /* 0x000fe40007ffe0ff */
[----:B------:R-:W-:-:S03]  /*2ef0*/  IADD3 R22, PT, PT, R22, 0x80, RZ ;  /* 0x0000008016167810 */ /* 0x000fc60007ffe0ff */
[----:B-1----:R-:W-:-:S05]  /*2f00*/  IMAD.WIDE.U32 R2, R5, 0x8, R2 ;  /* 0x0000000805027825 */ /* 0x002fca00078e0002 */
[----:B------:R1:W-:Y:S02]  /*2f10*/  STG.E.64 desc[UR4][R2.64], R10 ;  /* 0x0000000a02007986 */ /* 0x0003e4000c101b04 */
.L_x_4213:
        /* <DEDUP_REMOVED lines=8> */
.L_x_4214:
[----:B------:R-:W-:Y:S05]  /*2fa0*/  BSYNC.RELIABLE B1 ;  /* 0x0000000000017941 */ /* 0x000fea0003800100 */
.L_x_4210:
[----:B------:R-:W-:-:S13]  /*2fb0*/  ISETP.GE.U32.AND P0, PT, R22, R0, PT ;  /* 0x000000001600720c */ /* 0x000fda0003f06070 */
[----:B-12---:R-:W1:Y:S01]  /*2fc0*/  @!P0 LDC.64 R2, c[0x0][0x388] ;  /* 0x0000e200ff028b82 */ /* 0x006e620000000a00 */
[----:B------:R-:W-:Y:S02]  /*2fd0*/  @!P0 IADD3 R5, PT, PT, R25, R22, RZ ;  /* 0x0000001619058210 */ /* 0x000fe40007ffe0ff */
[----:B------:R-:W-:-:S03]  /*2fe0*/  @!P0 IADD3 R22, PT, PT, R22, 0x80, RZ ;  /* 0x0000008016168810 */ /* 0x000fc60007ffe0ff */
[----:B-1----:R-:W-:-:S05]  /*2ff0*/  @!P0 IMAD.WIDE.U32 R2, R5, 0x8, R2 ;  /* 0x0000000805028825 */ /* 0x002fca00078e0002 */
[----:B------:R2:W-:Y:S02]  /*3000*/  @!P0 STG.E.64 desc[UR4][R2.64], R12 ;  /* 0x0000000c02008986 */ /* 0x0005e4000c101b04 */
.L_x_4215:
[----:B------:R-:W-:Y:S05]  /*3010*/  BSYNC.RECONVERGENT B0 ;  /* 0x0000000000007941 */ /* 0x000fea0003800200 */
.L_x_4209:
        /* <DEDUP_REMOVED lines=8> */
.L_x_4169:
[----:B------:R-:W0:Y:S01]  /*30a0*/  S2R R0, SR_TID.X ;  /* 0x0000000000007919 */ /* 0x000e220000002100 */
[----:B------:R-:W1:Y:S02]  /*30b0*/  LDC.64 R2, c[0x0][0x390] ;  /* 0x0000e400ff027b82 */ /* 0x000e640000000a00 */
[----:B-1----:R-:W-:-:S04]  /*30c0*/  IMAD.WIDE.U32 R2, R25, 0x8, R2 ;  /* 0x0000000819027825 */ /* 0x002fc800078e0002 */
[----:B0-----:R-:W-:-:S05]  /*30d0*/  IMAD.WIDE.U32 R2, R0, 0x20, R2 ;  /* 0x0000002000027825 */ /* 0x001fca00078e0002 */
[----:B------:R-:W2:Y:S04]  /*30e0*/  LDG.E.ENL2.256 R20, R4, desc[UR4][R2.64] ;  /* 0xfe0000040204797e */ /* 0x000ea80008121914 */
[----:B------:R0:W5:Y:S01]  /*30f0*/  LDG.E.ENL2.256 R12, R8, desc[UR4][R2.64+0x1000] ;  /* 0xfe0080040208797e */ /* 0x000162000812190c */
[----:B------:R-:W-:Y:S01]  /*3100*/  BSSY.RECONVERGENT B0, `(.L_x_4216) ;  /* 0x000004c000007945 */ /* 0x000fe20003800200 */
[----:B--2---:R-:W-:Y:S02]  /*3110*/  LOP3.LUT R18, R4, 0x7fffffff, RZ, 0xc0, !PT ;  /* 0x7fffffff04127812 */ /* 0x004fe400078ec0ff */
        /* <DEDUP_REMOVED lines=16> */
.L_x_4217:
        /* <DEDUP_REMOVED lines=18> */
.L_x_4219:
        /* <DEDUP_REMOVED lines=40> */
.L_x_4218:
[----:B------:R-:W-:Y:S05]  /*35c0*/  BSYNC.RECONVERGENT B0 ;  /* 0x0000000000007941 */ /* 0x000fea0003800200 */
.L_x_4216:
        /* <DEDUP_REMOVED lines=49> */
.L_x_4223:
        /* <DEDUP_REMOVED lines=12> */
.L_x_4222:
[----:B------:R-:W-:-:S05]  /*39a0*/  FADD.FTZ R6, R7, -R7 ;  /* 0x8000000707067221 */ /* 0x000fca0000010000 */
[----:B------:R-:W-:Y:S01]  /*39b0*/  MOV R19, R6 ;  /* 0x0000000600137202 */ /* 0x000fe20000000f00 */
[----:B------:R-:W-:Y:S06]  /*39c0*/  BRA `(.L_x_4224) ;  /* 0x0000000000307947 */ /* 0x000fec0003800000 */
.L_x_4221:
        /* <DEDUP_REMOVED lines=12> */
.L_x_4224:
[----:B------:R-:W-:Y:S05]  /*3a90*/  BSYNC.RECONVERGENT B0 ;  /* 0x0000000000007941 */ /* 0x000fea0003800200 */
.L_x_4220:
        /* <DEDUP_REMOVED lines=49> */
.L_x_4228:
        /* <DEDUP_REMOVED lines=12> */
.L_x_4227:
[----:B------:R-:W-:-:S05]  /*3e70*/  FADD.FTZ R20, R21, -R21 ;  /* 0x8000001515147221 */ /* 0x000fca0000010000 */
[----:B------:R-:W-:Y:S01]  /*3e80*/  MOV R5, R20 ;  /* 0x0000001400057202 */ /* 0x000fe20000000f00 */
[----:B------:R-:W-:Y:S06]  /*3e90*/  BRA `(.L_x_4229) ;  /* 0x0000000000307947 */ /* 0x000fec0003800000 */
.L_x_4226:
        /* <DEDUP_REMOVED lines=12> */
.L_x_4229:
[----:B------:R-:W-:Y:S05]  /*3f60*/  BSYNC.RECONVERGENT B0 ;  /* 0x0000000000007941 */ /* 0x000fea0003800200 */
.L_x_4225:
        /* <DEDUP_REMOVED lines=49> */
.L_x_4233:
        /* <DEDUP_REMOVED lines=12> */
.L_x_4232:
[----:B------:R-:W-:-:S05]  /*4340*/  FADD.FTZ R22, R23, -R23 ;  /* 0x8000001717167221 */ /* 0x000fca0000010000 */
[----:B------:R-:W-:Y:S01]  /*4350*/  MOV R7, R22 ;  /* 0x0000001600077202 */ /* 0x000fe20000000f00 */
[----:B------:R-:W-:Y:S06]  /*4360*/  BRA `(.L_x_4234) ;  /* 0x0000000000307947 */ /* 0x000fec0003800000 */
.L_x_4231:
        /* <DEDUP_REMOVED lines=12> */
.L_x_4234:
[----:B------:R-:W-:Y:S05]  /*4430*/  BSYNC.RECONVERGENT B0 ;  /* 0x0000000000007941 */ /* 0x000fea0003800200 */
.L_x_4230:
        /* <DEDUP_REMOVED lines=49> */
.L_x_4238:
        /* <DEDUP_REMOVED lines=12> */
.L_x_4237:
[----:B------:R-:W-:-:S05]  /*4810*/  FADD.FTZ R8, R9, -R9 ;  /* 0x8000000909087221 */ /* 0x000fca0000010000 */
[----:B------:R-:W-:Y:S01]  /*4820*/  MOV R21, R8 ;  /* 0x0000000800157202 */ /* 0x000fe20000000f00 */
[----:B------:R-:W-:Y:S06]  /*4830*/  BRA `(.L_x_4239) ;  /* 0x0000000000307947 */ /* 0x000fec0003800000 */
.L_x_4236:
        /* <DEDUP_REMOVED lines=12> */
.L_x_4239:
[----:B------:R-:W-:Y:S05]  /*4900*/  BSYNC.RECONVERGENT B0 ;  /* 0x0000000000007941 */ /* 0x000fea0003800200 */
.L_x_4235:
        /* <DEDUP_REMOVED lines=49> */
.L_x_4243:
        /* <DEDUP_REMOVED lines=12> */
.L_x_4242:
[----:B------:R-:W-:-:S05]  /*4ce0*/  FADD.FTZ R10, R11, -R11 ;  /* 0x8000000b0b0a7221 */ /* 0x000fca0000010000 */
[----:B------:R-:W-:Y:S01]  /*4cf0*/  MOV R23, R10 ;  /* 0x0000000a00177202 */ /* 0x000fe20000000f00 */
[----:B------:R-:W-:Y:S06]  /*4d00*/  BRA `(.L_x_4244) ;  /* 0x0000000000307947 */ /* 0x000fec0003800000 */
.L_x_4241:
        /* <DEDUP_REMOVED lines=12> */
.L_x_4244:
[----:B------:R-:W-:Y:S05]  /*4dd0*/  BSYNC.RECONVERGENT B0 ;  /* 0x0000000000007941 */ /* 0x000fea0003800200 */
.L_x_4240:
        /* <DEDUP_REMOVED lines=49> */
.L_x_4248:
        /* <DEDUP_REMOVED lines=12> */
.L_x_4247:
[----:B------:R-:W-:-:S05]  /*51b0*/  FADD.FTZ R12, R13, -R13 ;  /* 0x8000000d0d0c7221 */ /* 0x000fca0000010000 */
[----:B------:R-:W-:Y:S01]  /*51c0*/  MOV R9, R12 ;  /* 0x0000000c00097202 */ /* 0x000fe20000000f00 */
[----:B------:R-:W-:Y:S06]  /*51d0*/  BRA `(.L_x_4249) ;  /* 0x0000000000307947 */ /* 0x000fec0003800000 */
.L_x_4246:
        /* <DEDUP_REMOVED lines=12> */
.L_x_4249:
[----:B------:R-:W-:Y:S05]  /*52a0*/  BSYNC.RECONVERGENT B0 ;  /* 0x0000000000007941 */ /* 0x000fea0003800200 */
.L_x_4245:
        /* <DEDUP_REMOVED lines=49> */
.L_x_4253:
        /* <DEDUP_REMOVED lines=12> */
.L_x_4252:
[----:B------:R-:W-:-:S05]  /*5680*/  FADD.FTZ R14, R15, -R15 ;  /* 0x8000000f0f0e7221 */ /* 0x000fca0000010000 */
[----:B------:R-:W-:Y:S01]  /*5690*/  MOV R11, R14 ;  /* 0x0000000e000b7202 */ /* 0x000fe20000000f00 */
[----:B------:R-:W-:Y:S06]  /*56a0*/  BRA `(.L_x_4254) ;  /* 0x0000000000307947 */ /* 0x000fec0003800000 */
.L_x_4251:
        /* <DEDUP_REMOVED lines=12> */
.L_x_4254:
[----:B------:R-:W-:Y:S05]  /*5770*/  BSYNC.RECONVERGENT B0 ;  /* 0x0000000000007941 */ /* 0x000fea0003800200 */
.L_x_4250:
        /* <DEDUP_REMOVED lines=10> */
[----:B------:R-:W-:Y:S04]  /*5820*/  STG.E.ENL2.256 desc[UR4][R2.64], R16, R4 ;  /* 0xf80000100204797f */ /* 0x000fe8000f121804 */
[----:B------:R-:W-:Y:S01]  /*5830*/  STG.E.ENL2.256 desc[UR4][R2.64+0x1000], R20, R8 ;  /* 0xf80080140208797f */ /* 0x000fe2000f121804 */
[----:B------:R-:W-:Y:S05]  /*5840*/  EXIT ;  /* 0x000000000000794d */ /* 0x000fea0003800000 */
.L_x_4255:
        /* <DEDUP_REMOVED lines=11> */
.L_x_7051:


//--------------------- .text._ZN2at6native29vectorized_elementwise_kernelILi8EZZZNS0_16tanh_kernel_cudaERNS_18TensorIteratorBaseEENKUlvE_clEvENKUlvE0_clEvEUlN3c107complexIfEEE_St5arrayIPcLm2EEEEviT0_T1_ --------------------------
	.section	.text._ZN2at6native29vectorized_elementwise_kernelILi8EZZZNS0_16tanh_kernel_cudaERNS_18TensorIteratorBaseEENKUlvE_clEvENKUlvE0_clEvEUlN3c107complexIfEEE_St5arrayIPcLm2EEEEviT0_T1_,"ax",@progbits
	.align	128
        .global         _ZN2at6native29vectorized_elementwise_kernelILi8EZZZNS0_16tanh_kernel_cudaERNS_18TensorIteratorBaseEENKUlvE_clEvENKUlvE0_clEvEUlN3c107complexIfEEE_St5arrayIPcLm2EEEEviT0_T1_
        .type           _ZN2at6native29vectorized_elementwise_kernelILi8EZZZNS0_16tanh_kernel_cudaERNS_18TensorIteratorBaseEENKUlvE_clEvENKUlvE0_clEvEUlN3c107complexIfEEE_St5arrayIPcLm2EEEEviT0_T1_,@function
        .size           _ZN2at6native29vectorized_elementwise_kernelILi8EZZZNS0_16tanh_kernel_cudaERNS_18TensorIteratorBaseEENKUlvE_clEvENKUlvE0_clEvEUlN3c107complexIfEEE_St5arrayIPcLm2EEEEviT0_T1_,(.L_x_7052 - _ZN2at6native29vectorized_elementwise_kernelILi8EZZZNS0_16tanh_kernel_cudaERNS_18TensorIteratorBaseEENKUlvE_clEvENKUlvE0_clEvEUlN3c107complexIfEEE_St5arrayIPcLm2EEEEviT0_T1_)
        .other          _ZN2at6native29vectorized_elementwise_kernelILi8EZZZNS0_16tanh_kernel_cudaERNS_18TensorIteratorBaseEENKUlvE_clEvENKUlvE0_clEvEUlN3c107complexIfEEE_St5arrayIPcLm2EEEEviT0_T1_,@"STO_CUDA_ENTRY STV_DEFAULT"
_ZN2at6native29vectorized_elementwise_kernelILi8EZZZNS0_16tanh_kernel_cudaERNS_18TensorIteratorBaseEENKUlvE_clEvENKUlvE0_clEvEUlN3c107complexIfEEE_St5arrayIPcLm2EEEEviT0_T1_:
.text._ZN2at6native29vectorized_elementwise_kernelILi8EZZZNS0_16tanh_kernel_cudaERNS_18TensorIteratorBaseEENKUlvE_clEvENKUlvE0_clEvEUlN3c107complexIfEEE_St5arrayIPcLm2EEEEviT0_T1_:
        /* <DEDUP_REMOVED lines=86> */
.L_x_4259:
        /* <DEDUP_REMOVED lines=18> */
.L_x_4260:
        /* <DEDUP_REMOVED lines=40> */
.L_x_4258:
[----:B------:R-:W-:Y:S05]  /*0900*/  BSYNC.RECONVERGENT B0 ;  /* 0x0000000000007941 */ /* 0x000fea0003800200 */
.L_x_4257:
        /* <DEDUP_REMOVED lines=53> */
.L_x_4265:
        /* <DEDUP_REMOVED lines=12> */
.L_x_4264:
[----:B------:R-:W-:-:S05]  /*0d20*/  FADD.FTZ R7, R5, -R5 ;  /* 0x8000000505077221 */ /* 0x000fca0000010000 */
[----:B------:R-:W-:Y:S01]  /*0d30*/  MOV R6, R7 ;  /* 0x0000000700067202 */ /* 0x000fe20000000f00 */
[----:B------:R-:W-:Y:S06]  /*0d40*/  BRA `(.L_x_4262) ;  /* 0x0000000000347947 */ /* 0x000fec0003800000 */
.L_x_4263:
        /* <DEDUP_REMOVED lines=13> */
.L_x_4262:
[----:B------:R-:W-:Y:S05]  /*0e20*/  BSYNC.RECONVERGENT B0 ;  /* 0x0000000000007941 */ /* 0x000fea0003800200 */
.L_x_4261:
        /* <DEDUP_REMOVED lines=53> */
.L_x_4270:
        /* <DEDUP_REMOVED lines=12> */
.L_x_4269:
[----:B------:R-:W-:-:S05]  /*1240*/  FADD.FTZ R5, R3, -R3 ;  /* 0x8000000303057221 */ /* 0x000fca0000010000 */
[----:B------:R-:W-:Y:S01]  /*1250*/  MOV R4, R5 ;  /* 0x0000000500047202 */ /* 0x000fe20000000f00 */
[----:B------:R-:W-:Y:S06]  /*1260*/  BRA `(.L_x_4267) ;  /* 0x0000000000347947 */ /* 0x000fec0003800000 */
.L_x_4268:
        /* <DEDUP_REMOVED lines=13> */
.L_x_4267:
[----:B------:R-:W-:Y:S05]  /*1340*/  BSYNC.RECONVERGENT B0 ;  /* 0x0000000000007941 */ /* 0x000fea0003800200 */
.L_x_4266:
        /* <DEDUP_REMOVED lines=53> */
.L_x_4275:
        /* <DEDUP_REMOVED lines=12> */
.L_x_4274:
[----:B------:R-:W-:-:S05]  /*1760*/  FADD.FTZ R3, R19, -R19 ;  /* 0x8000001313037221 */ /* 0x000fca0000010000 */
[----:B------:R-:W-:Y:S01]  /*1770*/  MOV R2, R3 ;  /* 0x0000000300027202 */ /* 0x000fe20000000f00 */
[----:B------:R-:W-:Y:S06]  /*1780*/  BRA `(.L_x_4272) ;  /* 0x0000000000347947 */ /* 0x000fec0003800000 */
.L_x_4273:
        /* <DEDUP_REMOVED lines=13> */
.L_x_4272:
[----:B------:R-:W-:Y:S05]  /*1860*/  BSYNC.RECONVERGENT B0 ;  /* 0x0000000000007941 */ /* 0x000fea0003800200 */
.L_x_4271:
        /* <DEDUP_REMOVED lines=53> */
.L_x_4280:
        /* <DEDUP_REMOVED lines=12> */
.L_x_4279:
[----:B------:R-:W-:-:S05]  /*1c80*/  FADD.FTZ R11, R27, -R27 ;  /* 0x8000001b1b0b7221 */ /* 0x000fca0000010000 */
[----:B------:R-:W-:Y:S01]  /*1c90*/  MOV R10, R11 ;  /* 0x0000000b000a7202 */ /* 0x000fe20000000f00 */
[----:B------:R-:W-:Y:S06]  /*1ca0*/  BRA `(.L_x_4277) ;  /* 0x0000000000347947 */ /* 0x000fec0003800000 */
.L_x_4278:
        /* <DEDUP_REMOVED lines=13> */
.L_x_4277:
[----:B------:R-:W-:Y:S05]  /*1d80*/  BSYNC.RECONVERGENT B0 ;  /* 0x0000000000007941 */ /* 0x000fea0003800200 */
.L_x_4276:
        /* <DEDUP_REMOVED lines=53> */
.L_x_4285:
        /* <DEDUP_REMOVED lines=12> */
.L_x_4284:
[----:B------:R-:W-:-:S05]  /*21a0*/  FADD.FTZ R17, R13, -R13 ;  /* 0x8000000d0d117221 */ /* 0x000fca0000010000 */
[----:B------:R-:W-:Y:S01]  /*21b0*/  MOV R16, R17 ;  /* 0x0000001100107202 */ /* 0x000fe20000000f00 */
[----:B------:R-:W-:Y:S06]  /*21c0*/  BRA `(.L_x_4282) ;  /* 0x0000000000347947 */ /* 0x000fec0003800000 */
.L_x_4283:
        /* <DEDUP_REMOVED lines=13> */
.L_x_4282:
[----:B------:R-:W-:Y:S05]  /*22a0*/  BSYNC.RECONVERGENT B0 ;  /* 0x0000000000007941 */ /* 0x000fea0003800200 */
.L_x_4281:
        /* <DEDUP_REMOVED lines=53> */
.L_x_4290:
        /* <DEDUP_REMOVED lines=12> */
.L_x_4289:
[----:B------:R-:W-:-:S05]  /*26c0*/  FADD.FTZ R13, R29, -R29 ;  /* 0x8000001d1d0d7221 */ /* 0x000fca0000010000 */
[----:B------:R-:W-:Y:S01]  /*26d0*/  MOV R12, R13 ;  /* 0x0000000d000c7202 */ /* 0x000fe20000000f00 */
[----:B------:R-:W-:Y:S06]  /*26e0*/  BRA `(.L_x_4287) ;  /* 0x0000000000347947 */ /* 0x000fec0003800000 */
.L_x_4288:
        /* <DEDUP_REMOVED lines=13> */
.L_x_4287:
[----:B------:R-:W-:Y:S05]  /*27c0*/  BSYNC.RECONVERGENT B0 ;  /* 0x0000000000007941 */ /* 0x000fea0003800200 */
.L_x_4286:
        /* <DEDUP_REMOVED lines=53> */
.L_x_4295:
        /* <DEDUP_REMOVED lines=12> */
.L_x_4294:
[----:B------:R-:W-:-:S05]  /*2be0*/  FADD.FTZ R19, R21, -R21 ;  /* 0x8000001515137221 */ /* 0x000fca0000010000 */
[----:B------:R-:W-:Y:S01]  /*2bf0*/  MOV R18, R19 ;  /* 0x0000001300127202 */ /* 0x000fe20000000f00 */
[----:B------:R-:W-:Y:S06]  /*2c00*/  BRA `(.L_x_4292) ;  /* 0x0000000000347947 */ /* 0x000fec0003800000 */
.L_x_4293:
        /* <DEDUP_REMOVED lines=13> */
.L_x_4292:
[----:B------:R-:W-:Y:S05]  /*2ce0*/  BSYNC.RECONVERGENT B0 ;  /* 0x0000000000007941 */ /* 0x000fea0003800200 */
.L_x_4291:
        /* <DEDUP_REMOVED lines=21> */
.L_x_4298:
[----:B------:R-:W-:-:S13]  /*2e40*/  ISETP.GE.U32.AND P0, PT, R22, R0, PT ;  /* 0x000000001600720c */ /* 0x000fda0003f06070 */
[----:B------:R-:W-:Y:S05]  /*2e50*/  @P0 BRA `(.L_x_4300) ;  /* 0x0000000000300947 */ /* 0x000fea0003800000 */
[----:B0-----:R-:W0:Y:S01]  /*2e60*/  LDC.64 R4, c[0x0][0x388] ;  /* 0x0000e200ff047b82 */ /* 0x001e220000000a00 */
[----:B------:R-:W-:Y:S02]  /*2e70*/  IADD3 R7, PT, PT, R25, R22, RZ ;  /* 0x0000001619077210 */ /* 0x000fe40007ffe0ff */
[----:B------:R-:W-:-:S03]  /*2e80*/  IADD3 R22, PT, PT, R22, 0x80, RZ ;  /* 0x0000008016167810 */ /* 0x000fc60007ffe0ff */
[----:B0-----:R-:W-:-:S05]  /*2e90*/  IMAD.WIDE.U32 R4, R7, 0x8, R4 ;  /* 0x0000000807047825 */ /* 0x001fca00078e0004 */
[----:B------:R1:W-:Y:S02]  /*2ea0*/  STG.E.64 desc[UR4][R4.64], R2 ;  /* 0x0000000204007986 */ /* 0x0003e4000c101b04 */
.L_x_4299:
[----:B------:R-:W-:-:S13]  /*2eb0*/  ISETP.GE.U32.AND P0, PT, R22, R0, PT ;  /* 0x000000001600720c */ /* 0x000fda0003f06070 */
[----:B------:R-:W-:Y:S05]  /*2ec0*/  @P0 BRA `(.L_x_4301) ;  /* 0x0000000000340947 */ /* 0x000fea0003800000 */
[----:B-1----:R-:W1:Y:S01]  /*2ed0*/  LDC.64 R2, c[0x0][0x388] ;  /* 0x0000e200ff027b82 */ /* 0x002e620000000a00 */
[----:B------:R-:W-:Y:S02]  /*2ee0*/  IADD3 R5, PT, PT, R25, R22, RZ ;  /* 0x0000001619057210 */ /* 0x000fe40007ffe0ff */
[----:B------:R-:W-:-:S03]  /*2ef0*/  IADD3 R22, PT, PT, R22, 0x80, RZ ;  /* 0x0000008016167810 */ /* 0x000fc60007ffe0ff */
[----:B-1----:R-:W-:-:S05]  /*2f00*/  IMAD.WIDE.U32 R2, R5, 0x8, R2 ;  /* 0x0000000805027825 */ /* 0x002fca00078e0002 */
[----:B------:R1:W-:Y:S02]  /*2f10*/  STG.E.64 desc[UR4][R2.64], R10 ;  /* 0x0000000a02007986 */ /* 0x0003e4000c101b04 */
.L_x_4300:
        /* <DEDUP_REMOVED lines=8> */
.L_x_4301:
[----:B------:R-:W-:Y:S05]  /*2fa0*/  BSYNC.RELIABLE B1 ;  /* 0x0000000000017941 */ /* 0x000fea0003800100 */
.L_x_4297:
[----:B------:R-:W-:-:S13]  /*2fb0*/  ISETP.GE.U32.AND P0, PT, R22, R0, PT ;  /* 0x000000001600720c */ /* 0x000fda0003f06070 */
[----:B-12---:R-:W1:Y:S01]  /*2fc0*/  @!P0 LDC.64 R2, c[0x0][0x388] ;  /* 0x0000e200ff028b82 */ /* 0x006e620000000a00 */
[----:B------:R-:W-:Y:S02]  /*2fd0*/  @!P0 IADD3 R5, PT, PT, R25, R22, RZ ;  /* 0x0000001619058210 */ /* 0x000fe40007ffe0ff */
[----:B------:R-:W-:-:S03]  /*2fe0*/  @!P0 IADD3 R22, PT, PT, R22, 0x80, RZ ;  /* 0x0000008016168810 */ /* 0x000fc60007ffe0ff */
[----:B-1----:R-:W-:-:S05]  /*2ff0*/  @!P0 IMAD.WIDE.U32 R2, R5, 0x8, R2 ;  /* 0x0000000805028825 */ /* 0x002fca00078e0002 */
[----:B------:R2:W-:Y:S02]  /*3000*/  @!P0 STG.E.64 desc[UR4][R2.64], R12 ;  /* 0x0000000c02008986 */ /* 0x0005e4000c101b04 */
.L_x_4302:
[----:B------:R-:W-:Y:S05]  /*3010*/  BSYNC.RECONVERGENT B0 ;  /* 0x0000000000007941 */ /* 0x000fea0003800200 */
.L_x_4296:
        /* <DEDUP_REMOVED lines=8> */
.L_x_4256:
        /* <DEDUP_REMOVED lines=24> */
.L_x_4304:
        /* <DEDUP_REMOVED lines=18> */
.L_x_4306:
        /* <DEDUP_REMOVED lines=40> */
.L_x_4305:
[----:B------:R-:W-:Y:S05]  /*35c0*/  BSYNC.RECONVERGENT B0 ;  /* 0x0000000000007941 */ /* 0x000fea0003800200 */
.L_x_4303:
        /* <DEDUP_REMOVED lines=49> */
.L_x_4310:
        /* <DEDUP_REMOVED lines=12> */
.L_x_4309:
[----:B------:R-:W-:-:S05]  /*39a0*/  FADD.FTZ R6, R7, -R7 ;  /* 0x8000000707067221 */ /* 0x000fca0000010000 */
[----:B------:R-:W-:Y:S01]  /*39b0*/  MOV R19, R6 ;  /* 0x0000000600137202 */ /* 0x000fe20000000f00 */
[----:B------:R-:W-:Y:S06]  /*39c0*/  BRA `(.L_x_4311) ;  /* 0x0000000000307947 */ /* 0x000fec0003800000 */
.L_x_4308:
        /* <DEDUP_REMOVED lines=12> */
.L_x_4311:
[----:B------:R-:W-:Y:S05]  /*3a90*/  BSYNC.RECONVERGENT B0 ;  /* 0x0000000000007941 */ /* 0x000fea0003800200 */
.L_x_4307:
        /* <DEDUP_REMOVED lines=49> */
.L_x_4315:
        /* <DEDUP_REMOVED lines=12> */
.L_x_4314:
[----:B------:R-:W-:-:S05]  /*3e70*/  FADD.FTZ R20, R21, -R21 ;  /* 0x8000001515147221 */ /* 0x000fca0000010000 */
[----:B------:R-:W-:Y:S01]  /*3e80*/  MOV R5, R20 ;  /* 0x0000001400057202 */ /* 0x000fe20000000f00 */
[----:B------:R-:W-:Y:S06]  /*3e90*/  BRA `(.L_x_4316) ;  /* 0x0000000000307947 */ /* 0x000fec0003800000 */
.L_x_4313:
        /* <DEDUP_REMOVED lines=12> */
.L_x_4316:
[----:B------:R-:W-:Y:S05]  /*3f60*/  BSYNC.RECONVERGENT B0 ;  /* 0x0000000000007941 */ /* 0x000fea0003800200 */
.L_x_4312:
        /* <DEDUP_REMOVED lines=49> */
.L_x_4320:
        /* <DEDUP_REMOVED lines=12> */
.L_x_4319:
[----:B------:R-:W-:-:S05]  /*4340*/  FADD.FTZ R22, R23, -R23 ;  /* 0x8000001717167221 */ /* 0x000fca0000010000 */
[----:B------:R-:W-:Y:S01]  /*4350*/  MOV R7, R22 ;  /* 0x0000001600077202 */ /* 0x000fe20000000f00 */
[----:B------:R-:W-:Y:S06]  /*4360*/  BRA `(.L_x_4321) ;  /* 0x0000000000307947 */ /* 0x000fec0003800000 */
.L_x_4318:
        /* <DEDUP_REMOVED lines=12> */
.L_x_4321:
[----:B------:R-:W-:Y:S05]  /*4430*/  BSYNC.RECONVERGENT B0 ;  /* 0x0000000000007941 */ /* 0x000fea0003800200 */
.L_x_4317:
        /* <DEDUP_REMOVED lines=49> */
.L_x_4325:
        /* <DEDUP_REMOVED lines=12> */
.L_x_4324:
[----:B------:R-:W-:-:S05]  /*4810*/  FADD.FTZ R8, R9, -R9 ;  /* 0x8000000909087221 */ /* 0x000fca0000010000 */
[----:B------:R-:W-:Y:S01]  /*4820*/  MOV R21, R8 ;  /* 0x0000000800157202 */ /* 0x000fe20000000f00 */
[----:B------:R-:W-:Y:S06]  /*4830*/  BRA `(.L_x_4326) ;  /* 0x0000000000307947 */ /* 0x000fec0003800000 */
.L_x_4323:
        /* <DEDUP_REMOVED lines=12> */
.L_x_4326:
[----:B------:R-:W-:Y:S05]  /*4900*/  BSYNC.RECONVERGENT B0 ;  /* 0x0000000000007941 */ /* 0x000fea0003800200 */
.L_x_4322:
        /* <DEDUP_REMOVED lines=49> */
.L_x_4330:
        /* <DEDUP_REMOVED lines=12> */
.L_x_4329:
[----:B------:R-:W-:-:S05]  /*4ce0*/  FADD.FTZ R10, R11, -R11 ;  /* 0x8000000b0b0a7221 */ /* 0x000fca0000010000 */
[----:B------:R-:W-:Y:S01]  /*4cf0*/  MOV R23, R10 ;  /* 0x0000000a00177202 */ /* 0x000fe20000000f00 */
[----:B------:R-:W-:Y:S06]  /*4d00*/  BRA `(.L_x_4331) ;  /* 0x0000000000307947 */ /* 0x000fec0003800000 */
.L_x_4328:
        /* <DEDUP_REMOVED lines=12> */
.L_x_4331:
[----:B------:R-:W-:Y:S05]  /*4dd0*/  BSYNC.RECONVERGENT B0 ;  /* 0x0000000000007941 */ /* 0x000fea0003800200 */
.L_x_4327:
        /* <DEDUP_REMOVED lines=49> */
.L_x_4335:
        /* <DEDUP_REMOVED lines=12> */
.L_x_4334:
[----:B------:R-:W-:-:S05]  /*51b0*/  FADD.FTZ R12, R13, -R13 ;  /* 0x8000000d0d0c7221 */ /* 0x000fca0000010000 */
[----:B------:R-:W-:Y:S01]  /*51c0*/  MOV R9, R12 ;  /* 0x0000000c00097202 */ /* 0x000fe20000000f00 */
[----:B------:R-:W-:Y:S06]  /*51d0*/  BRA `(.L_x_4336) ;  /* 0x0000000000307947 */ /* 0x000fec0003800000 */
.L_x_4333:
        /* <DEDUP_REMOVED lines=12> */
.L_x_4336:
[----:B------:R-:W-:Y:S05]  /*52a0*/  BSYNC.RECONVERGENT B0 ;  /* 0x0000000000007941 */ /* 0x000fea0003800200 */
.L_x_4332:
        /* <DEDUP_REMOVED lines=49> */
.L_x_4340:
        /* <DEDUP_REMOVED lines=12> */
.L_x_4339:
[----:B------:R-:W-:-:S05]  /*5680*/  FADD.FTZ R14, R15, -R15 ;  /* 0x8000000f0f0e7221 */ /* 0x000fca0000010000 */
[----:B------:R-:W-:Y:S01]  /*5690*/  MOV R11, R14 ;  /* 0x0000000e000b7202 */ /* 0x000fe20000000f00 */
[----:B------:R-:W-:Y:S06]  /*56a0*/  BRA `(.L_x_4341) ;  /* 0x0000000000307947 */ /* 0x000fec0003800000 */
.L_x_4338:
        /* <DEDUP_REMOVED lines=12> */
.L_x_4341:
[----:B------:R-:W-:Y:S05]  /*5770*/  BSYNC.RECONVERGENT B0 ;  /* 0x0000000000007941 */ /* 0x000fea0003800200 */
.L_x_4337:
        /* <DEDUP_REMOVED lines=13> */
.L_x_4342:
        /* <DEDUP_REMOVED lines=11> */
.L_x_7052:


//--------------------- .text._ZN2at6native18elementwise_kernelILi128ELi4EZNS0_15gpu_kernel_implIZZZNS0_16tanh_kernel_cudaERNS_18TensorIteratorBaseEENKUlvE_clEvENKUlvE_clEvEUlN3c107complexIdEEE_EEvS4_RKT_EUliE_EEviT1_ --------------------------
	.section	.text._ZN2at6native18elementwise_kernelILi128ELi4EZNS0_15gpu_kernel_implIZZZNS0_16tanh_kernel_cudaERNS_18TensorIteratorBaseEENKUlvE_clEvENKUlvE_clEvEUlN3c107complexIdEEE_EEvS4_RKT_EUliE_EEviT1_,"ax",@progbits
	.align	128
        .global         _ZN2at6native18elementwise_kernelILi128ELi4EZNS0_15gpu_kernel_implIZZZNS0_16tanh_kernel_cudaERNS_18TensorIteratorBaseEENKUlvE_clEvENKUlvE_clEvEUlN3c107complexIdEEE_EEvS4_RKT_EUliE_EEviT1_
        .type           _ZN2at6native18elementwise_kernelILi128ELi4EZNS0_15gpu_kernel_implIZZZNS0_16tanh_kernel_cudaERNS_18TensorIteratorBaseEENKUlvE_clEvENKUlvE_clEvEUlN3c107complexIdEEE_EEvS4_RKT_EUliE_EEviT1_,@function
        .size           _ZN2at6native18elementwise_kernelILi128ELi4EZNS0_15gpu_kernel_implIZZZNS0_16tanh_kernel_cudaERNS_18TensorIteratorBaseEENKUlvE_clEvENKUlvE_clEvEUlN3c107complexIdEEE_EEvS4_RKT_EUliE_EEviT1_,(.L_x_6992 - _ZN2at6native18elementwise_kernelILi128ELi4EZNS0_15gpu_kernel_implIZZZNS0_16tanh_kernel_cudaERNS_18TensorIteratorBaseEENKUlvE_clEvENKUlvE_clEvEUlN3c107complexIdEEE_EEvS4_RKT_EUliE_EEviT1_)
        .other          _ZN2at6native18elementwise_kernelILi128ELi4EZNS0_15gpu_kernel_implIZZZNS0_16tanh_kernel_cudaERNS_18TensorIteratorBaseEENKUlvE_clEvENKUlvE_clEvEUlN3c107complexIdEEE_EEvS4_RKT_EUliE_EEviT1_,@"STO_CUDA_ENTRY STV_DEFAULT"
_ZN2at6native18elementwise_kernelILi128ELi4EZNS0_15gpu_kernel_implIZZZNS0_16tanh_kernel_cudaERNS_18TensorIteratorBaseEENKUlvE_clEvENKUlvE_clEvEUlN3c107complexIdEEE_EEvS4_RKT_EUliE_EEviT1_:
.text._ZN2at6native18elementwise_kernelILi128ELi4EZNS0_15gpu_kernel_implIZZZNS0_16tanh_kernel_cudaERNS_18TensorIteratorBaseEENKUlvE_clEvENKUlvE_clEvEUlN3c107complexIdEEE_EEvS4_RKT_EUliE_EEviT1_:
[----:B------:R-:W0:Y:S01]  /*0000*/  LDC R1, c[0x0][0x37c] ;  /* 0x0000df00ff017b82 */ /* 0x000e220000000800 */
[----:B------:R-:W1:Y:S07]  /*0010*/  S2R R23, SR_TID.X ;  /* 0x0000000000177919 */ /* 0x000e6e0000002100 */
[----:B------:R-:W2:Y:S01]  /*0020*/  S2UR UR4, SR_CTAID.X ;  /* 0x00000000000479c3 */ /* 0x000ea20000002500 */
[----:B------:R-:W3:Y:S01]  /*0030*/  LDCU UR39, c[0x0][0x388] ;  /* 0x00007100ff2777ac */ /* 0x000ee20008000800 */
[----:B------:R-:W-:Y:S01]  /*0040*/  BSSY.RECONVERGENT B6, `(.L_x_4343) ;  /* 0x0000596000067945 */ /* 0x000fe20003800200 */
[----:B0-----:R-:W-:Y:S01]  /*0050*/  VIADD R1, R1, 0xffffffd8 ;  /* 0xffffffd801017836 */ /* 0x001fe20000000000 */
[----:B------:R-:W0:Y:S01]  /*0060*/  LDCU UR5, c[0x0][0x380] ;  /* 0x00007000ff0577ac */ /* 0x000e220008000800 */
[----:B------:R-:W4:Y:S01]  /*0070*/  LDCU.64 UR36, c[0x0][0x358] ;  /* 0x00006b00ff2477ac */ /* 0x000f220008000a00 */
[----:B------:R-:W4:Y:S01]  /*0080*/  LDCU.U8 UR41, c[0x0][0x592] ;  /* 0x0000b240ff2977ac */ /* 0x000f220008000000 */
[----:B------:R-:W4:Y:S01]  /*0090*/  LDCU.U8 UR42, c[0x0][0x591] ;  /* 0x0000b220ff2a77ac */ /* 0x000f220008000000 */
[----:B---3--:R-:W-:-:S02]  /*00a0*/  UIADD3 UR40, UPT, UPT, UR39, -0x1, URZ ;  /* 0xffffffff27287890 */ /* 0x008fc4000fffe0ff */
[----:B--2---:R-:W-:Y:S02]  /*00b0*/  USHF.L.U32 UR4, UR4, 0x9, URZ ;  /* 0x0000000904047899 */ /* 0x004fe400080006ff */
[----:B------:R-:W-:-:S04]  /*00c0*/  UISETP.LT.U32.AND UP0, UPT, UR40, 0x18, UPT ;  /* 0x000000182800788c */ /* 0x000fc8000bf01070 */
[----:B------:R-:W-:Y:S01]  /*00d0*/  USEL UR38, UR40, 0x18, UP0 ;  /* 0x0000001828267887 */ /* 0x000fe20008000000 */
[----:B-1----:R-:W-:-:S03]  /*00e0*/  LOP3.LUT R23, R23, UR4, RZ, 0xfc, !PT ;  /* 0x0000000417177c12 */ /* 0x002fc6000f8efcff */
[----:B------:R-:W-:Y:S01]  /*00f0*/  UIADD3 UR38, UPT, UPT, UR38, 0x1, URZ ;  /* 0x0000000126267890 */ /* 0x000fe2000fffe0ff */
[----:B0-----:R-:W-:-:S13]  /*0100*/  ISETP.GE.AND P0, PT, R23, UR5, PT ;  /* 0x0000000517007c0c */ /* 0x001fda000bf06270 */
[----:B----4-:R-:W-:Y:S05]  /*0110*/  @P0 BRA `(.L_x_4344) ;  /* 0x0000005800200947 */ /* 0x010fea0003800000 */
        /* <DEDUP_REMOVED lines=302> */
.L_x_4345:
        /* <DEDUP_REMOVED lines=16> */
[----:B------:R-:W-:Y:S01]  /*1500*/  CS2R R18, SRZ ;  /* 0x0000000000127805 */ /* 0x000fe2000001ff00 */
[----:B--2---:R0:W1:Y:S01]  /*1510*/  I2F.F64.S16 R16, R2 ;  /* 0x0000000200107312 */ /* 0x0040620000101c00 */
[----:B------:R-:W-:Y:S05]  /*1520*/  BRA `(.L_x_4352) ;  /* 0x0000000c00c87947 */ /* 0x000fea0003800000 */
.L_x_4350:
[----:B------:R-:W2:Y:S01]  /*1530*/  LDG.E.U8 R2, desc[UR36][R2.64] ;  /* 0x0000002402027981 */ /* 0x000ea2000c1e1100 */
[----:B------:R-:W-:Y:S01]  /*1540*/  CS2R R18, SRZ ;  /* 0x0000000000127805 */ /* 0x000fe2000001ff00 */
[----:B--2---:R0:W1:Y:S01]  /*1550*/  I2F.F64.U16 R16, R2 ;  /* 0x0000000200107312 */ /* 0x0040620000101800 */
[----:B------:R-:W-:Y:S05]  /*1560*/  BRA `(.L_x_4352) ;  /* 0x0000000c00b87947 */ /* 0x000fea0003800000 */
.L_x_4349:
[----:B------:R-:W-:-:S09]  /*1570*/  UISETP.NE.AND UP0, UPT, UR4, 0x2, UPT ;  /* 0x000000020400788c */ /* 0x000fd2000bf05270 */
[----:B------:R-:W-:Y:S05]  /*1580*/  BRA.U !UP0, `(.L_x_4353) ;  /* 0x0000000108307547 */ /* 0x000fea000b800000 */
[----:B------:R-:W-:-:S09]  /*1590*/  UISETP.NE.AND UP0, UPT, UR4, 0x3, UPT ;  /* 0x000000030400788c */ /* 0x000fd2000bf05270 */
[----:B------:R-:W-:Y:S05]  /*15a0*/  BRA.U !UP0, `(.L_x_4354) ;  /* 0x0000000108187547 */ /* 0x000fea000b800000 */
[----:B------:R-:W-:-:S09]  /*15b0*/  UISETP.NE.AND UP0, UPT, UR4, 0x4, UPT ;  /* 0x000000040400788c */ /* 0x000fd2000bf05270 */
[----:B------:R-:W-:Y:S05]  /*15c0*/  BRA.U UP0, `(.L_x_4351) ;  /* 0x0000000d00047547 */ /* 0x000fea000b800000 */
[----:B------:R-:W2:Y:S01]  /*15d0*/  LDG.E.64 R16, desc[UR36][R2.64] ;  /* 0x0000002402107981 */ /* 0x000ea2000c1e1b00 */
[----:B------:R-:W-:Y:S01]  /*15e0*/  CS2R R18, SRZ ;  /* 0x0000000000127805 */ /* 0x000fe2000001ff00 */
[----:B--2---:R-:W0:Y:S01]  /*15f0*/  I2F.F64.S64 R16, R16 ;  /* 0x0000001000107312 */ /* 0x004e220000301c00 */
[----:B------:R-:W-:Y:S05]  /*1600*/  BRA `(.L_x_4352) ;  /* 0x0000000c00907947 */ /* 0x000fea0003800000 */
.L_x_4354:
[----:B------:R-:W2:Y:S01]  /*1610*/  LDG.E R2, desc[UR36][R2.64] ;  /* 0x0000002402027981 */ /* 0x000ea2000c1e1900 */
[----:B------:R-:W-:Y:S01]  /*1620*/  CS2R R18, SRZ ;  /* 0x0000000000127805 */ /* 0x000fe2000001ff00 */
[----:B--2---:R0:W1:Y:S01]  /*1630*/  I2F.F64 R16, R2 ;  /* 0x0000000200107312 */ /* 0x0040620000201c00 */
[----:B------:R-:W-:Y:S05]  /*1640*/  BRA `(.L_x_4352) ;  /* 0x0000000c00807947 */ /* 0x000fea0003800000 */
.L_x_4353:
[----:B------:R-:W2:Y:S01]  /*1650*/  LDG.E.U16 R2, desc[UR36][R2.64] ;  /* 0x0000002402027981 */ /* 0x000ea2000c1e1500 */
[----:B------:R-:W-:Y:S01]  /*1660*/  CS2R R18, SRZ ;  /* 0x0000000000127805 */ /* 0x000fe2000001ff00 */
[----:B--2---:R0:W1:Y:S01]  /*1670*/  I2F.F64.S16 R16, R2 ;  /* 0x0000000200107312 */ /* 0x0040620000101c00 */
[----:B------:R-:W-:Y:S05]  /*1680*/  BRA `(.L_x_4352) ;  /* 0x0000000c00707947 */ /* 0x000fea0003800000 */
.L_x_4348:
[----:B------:R-:W-:-:S09]  /*1690*/  UISETP.GT.AND UP0, UPT, UR4, 0x6, UPT ;  /* 0x000000060400788c */ /* 0x000fd2000bf04270 */
[----:B------:R-:W-:Y:S05]  /*16a0*/  BRA.U UP0, `(.L_x_4355) ;  /* 0x00000001003c7547 */ /* 0x000fea000b800000 */
[----:B------:R-:W-:-:S09]  /*16b0*/  UISETP.NE.AND UP0, UPT, UR4, 0x5, UPT ;  /* 0x000000050400788c */ /* 0x000fd2000bf05270 */
[----:B------:R-:W-:Y:S05]  /*16c0*/  BRA.U !UP0, `(.L_x_4356) ;  /* 0x00000001081c7547 */ /* 0x000fea000b800000 */
[----:B------:R-:W-:-:S09]  /*16d0*/  UISETP.NE.AND UP0, UPT, UR4, 0x6, UPT ;  /* 0x000000060400788c */ /* 0x000fd2000bf05270 */
[----:B------:R-:W-:Y:S05]  /*16e0*/  BRA.U UP0, `(.L_x_4351) ;  /* 0x0000000900bc7547 */ /* 0x000fea000b800000 */
[----:B------:R-:W2:Y:S01]  /*16f0*/  LDG.E R16, desc[UR36][R2.64] ;  /* 0x0000002402107981 */ /* 0x000ea2000c1e1900 */
[----:B------:R-:W-:Y:S01]  /*1700*/  CS2R R18, SRZ ;  /* 0x0000000000127805 */ /* 0x000fe2000001ff00 */
[----:B--2---:R-:W-:-:S06]  /*1710*/  FMUL.FTZ R16, R16, 1 ;  /* 0x3f80000010107820 */ /* 0x004fcc0000410000 */
[----:B------:R-:W0:Y:S01]  /*1720*/  F2F.F64.F32 R16, R16 ;  /* 0x0000001000107310 */ /* 0x000e220000201800 */
[----:B------:R-:W-:Y:S05]  /*1730*/  BRA `(.L_x_4352) ;  /* 0x0000000c00447947 */ /* 0x000fea0003800000 */
.L_x_4356:
[----:B------:R-:W2:Y:S01]  /*1740*/  LDG.E.U16 R0, desc[UR36][R2.64] ;  /* 0x0000002402007981 */ /* 0x000ea2000c1e1500 */
[----:B------:R-:W-:Y:S01]  /*1750*/  CS2R R18, SRZ ;  /* 0x0000000000127805 */ /* 0x000fe2000001ff00 */
[----:B--2---:R-:W-:-:S05]  /*1760*/  HADD2.F32 R0, -RZ, R0.H0_H0 ;  /* 0x20000000ff007230 */ /* 0x004fca0000004100 */
[----:B------:R-:W-:-:S04]  /*1770*/  FMUL.FTZ R0, R0, 1 ;  /* 0x3f80000000007820 */ /* 0x000fc80000410000 */
[----:B------:R0:W1:Y:S01]  /*1780*/  F2F.F64.F32 R16, R0 ;  /* 0x0000000000107310 */ /* 0x0000620000201800 */
[----:B------:R-:W-:Y:S05]  /*1790*/  BRA `(.L_x_4352) ;  /* 0x0000000c002c7947 */ /* 0x000fea0003800000 */
.L_x_4355:
[----:B------:R-:W-:-:S09]  /*17a0*/  UISETP.NE.AND UP0, UPT, UR4, 0x7, UPT ;  /* 0x000000070400788c */ /* 0x000fd2000bf05270 */
[----:B------:R-:W-:Y:S05]  /*17b0*/  BRA.U !UP0, `(.L_x_4357) ;  /* 0x0000000108487547 */ /* 0x000fea000b800000 */
[----:B------:R-:W-:-:S09]  /*17c0*/  UISETP.NE.AND UP0, UPT, UR4, 0x8, UPT ;  /* 0x000000080400788c */ /* 0x000fd2000bf05270 */
[----:B------:R-:W-:Y:S05]  /*17d0*/  BRA.U !UP0, `(.L_x_4358) ;  /* 0x0000000108207547 */ /* 0x000fea000b800000 */
[----:B------:R-:W-:-:S09]  /*17e0*/  UISETP.NE.AND UP0, UPT, UR4, 0x9, UPT ;  /* 0x000000090400788c */ /* 0x000fd2000bf05270 */
[----:B------:R-:W-:Y:S05]  /*17f0*/  BRA.U UP0, `(.L_x_4351) ;  /* 0x0000000900787547 */ /* 0x000fea000b800000 */
[----:B------:R-:W2:Y:S02]  /*1800*/  LDG.E.64 R2, desc[UR36][R2.64] ;  /* 0x0000002402027981 */ /* 0x000ea4000c1e1b00 */
[----:B--2---:R-:W-:Y:S01]  /*1810*/  FMUL.FTZ R16, R2, 1 ;  /* 0x3f80000002107820 */ /* 0x004fe20000410000 */
[----:B------:R-:W-:-:S05]  /*1820*/  FMUL.FTZ R18, R3, 1 ;  /* 0x3f80000003127820 */ /* 0x000fca0000410000 */
[----:B------:R-:W0:Y:S08]  /*1830*/  F2F.F64.F32 R16, R16 ;  /* 0x0000001000107310 */ /* 0x000e300000201800 */
[----:B------:R-:W1:Y:S01]  /*1840*/  F2F.F64.F32 R18, R18 ;  /* 0x0000001200127310 */ /* 0x000e620000201800 */
[----:B------:R-:W-:Y:S05]  /*1850*/  BRA `(.L_x_4352) ;  /* 0x0000000800fc7947 */ /* 0x000fea0003800000 */
.L_x_4358:
[----:B------:R-:W2:Y:S02]  /*1860*/  LDG.E R2, desc[UR36][R2.64] ;  /* 0x0000002402027981 */ /* 0x000ea4000c1e1900 */
[--C-:B--2---:R-:W-:Y:S02]  /*1870*/  HADD2.F32 R0, -RZ, R2.reuse.H0_H0 ;  /* 0x20000002ff007230 */ /* 0x104fe40000004100 */
[----:B------:R-:W-:-:S03]  /*1880*/  HADD2.F32 R4, -RZ, R2.H1_H1 ;  /* 0x30000002ff047230 */ /* 0x000fc60000004100 */
[----:B------:R-:W-:Y:S02]  /*1890*/  FMUL.FTZ R0, R0, 1 ;  /* 0x3f80000000007820 */ /* 0x000fe40000410000 */
[----:B------:R-:W-:Y:S02]  /*18a0*/  FMUL.FTZ R4, R4, 1 ;  /* 0x3f80000004047820 */ /* 0x000fe40000410000 */
[----:B------:R0:W1:Y:S08]  /*18b0*/  F2F.F64.F32 R16, R0 ;  /* 0x0000000000107310 */ /* 0x0000700000201800 */
[----:B------:R0:W2:Y:S01]  /*18c0*/  F2F.F64.F32 R18, R4 ;  /* 0x0000000400127310 */ /* 0x0000a20000201800 */
[----:B------:R-:W-:Y:S05]  /*18d0*/  BRA `(.L_x_4352) ;  /* 0x0000000800dc7947 */ /* 0x000fea0003800000 */
.L_x_4357:
[----:B------:R0:W5:Y:S01]  /*18e0*/  LDG.E.64 R16, desc[UR36][R2.64] ;  /* 0x0000002402107981 */ /* 0x000162000c1e1b00 */
[----:B------:R-:W-:Y:S01]  /*18f0*/  CS2R R18, SRZ ;  /* 0x0000000000127805 */ /* 0x000fe2000001ff00 */
[----:B------:R-:W-:Y:S06]  /*1900*/  BRA `(.L_x_4352) ;  /* 0x0000000800d07947 */ /* 0x000fec0003800000 */
.L_x_4347:
        /* <DEDUP_REMOVED lines=9> */
[----:B------:R-:W-:Y:S01]  /*19a0*/  CS2R R18, SRZ ;  /* 0x0000000000127805 */ /* 0x000fe2000001ff00 */
[----:B------:R-:W-:Y:S01]  /*19b0*/  IMAD.MOV.U32 R16, RZ, RZ, RZ ;  /* 0x000000ffff107224 */ /* 0x000fe200078e00ff */
[----:B--2---:R-:W-:-:S04]  /*19c0*/  ISETP.NE.AND P0, PT, R2, RZ, PT ;  /* 0x000000ff0200720c */ /* 0x004fc80003f05270 */
[----:B------:R-:W-:Y:S01]  /*19d0*/  FSEL R17, RZ, 1.875, !P0 ;  /* 0x3ff00000ff117808 */ /* 0x000fe20004000000 */
[----:B------:R-:W-:Y:S08]  /*19e0*/  BRA `(.L_x_4352) ;  /* 0x0000000800987947 */ /* 0x000ff00003800000 */
.L_x_4361:
[----:B------:R0:W5:Y:S01]  /*19f0*/  LDG.E.128 R16, desc[UR36][R2.64] ;  /* 0x0000002402107981 */ /* 0x000162000c1e1d00 */
[----:B------:R-:W-:Y:S05]  /*1a00*/  BRA `(.L_x_4352) ;  /* 0x0000000800907947 */ /* 0x000fea0003800000 */
.L_x_4360:
        /* <DEDUP_REMOVED lines=8> */
[----:B------:R-:W-:Y:S01]  /*1a90*/  CS2R R18, SRZ ;  /* 0x0000000000127805 */ /* 0x000fe2000001ff00 */
        /* <DEDUP_REMOVED lines=19> */
.L_x_4363:
[----:B------:R-:W2:Y:S01]  /*1bd0*/  LDG.E.U8 R2, desc[UR36][R2.64] ;  /* 0x0000002402027981 */ /* 0x000ea2000c1e1100 */
[----:B------:R-:W-:Y:S02]  /*1be0*/  CS2R R18, SRZ ;  /* 0x0000000000127805 */ /* 0x000fe4000001ff00 */
[C---:B--2---:R-:W-:Y:S01]  /*1bf0*/  SHF.L.U32 R4, R2.reuse, 0x19, RZ ;  /* 0x0000001902047819 */ /* 0x044fe200000006ff */
        /* <DEDUP_REMOVED lines=12> */
.L_x_4362:
[----:B------:R-:W2:Y:S01]  /*1cc0*/  LDG.E.U16 R0, desc[UR36][R2.64] ;  /* 0x0000002402007981 */ /* 0x000ea2000c1e1500 */
[----:B------:R-:W-:Y:S01]  /*1cd0*/  CS2R R18, SRZ ;  /* 0x0000000000127805 */ /* 0x000fe2000001ff00 */
[----:B--2---:R-:W-:-:S04]  /*1ce0*/  IMAD.U32 R0, R0, 0x10000, RZ ;  /* 0x0001000000007824 */ /* 0x004fc800078e00ff */
[----:B------:R-:W-:-:S04]  /*1cf0*/  FMUL.FTZ R0, R0, 1 ;  /* 0x3f80000000007820 */ /* 0x000fc80000410000 */
[----:B------:R0:W1:Y:S01]  /*1d00*/  F2F.F64.F32 R16, R0 ;  /* 0x0000000000107310 */ /* 0x0000620000201800 */
[----:B------:R-:W-:Y:S05]  /*1d10*/  BRA `(.L_x_4352) ;  /* 0x0000000400cc7947 */ /* 0x000fea0003800000 */
.L_x_4359:
        /* <DEDUP_REMOVED lines=9> */
[----:B------:R-:W-:Y:S01]  /*1db0*/  CS2R R18, SRZ ;  /* 0x0000000000127805 */ /* 0x000fe2000001ff00 */
[----:B--2---:R0:W1:Y:S01]  /*1dc0*/  I2F.F64.U16 R16, R2 ;  /* 0x0000000200107312 */ /* 0x0040620000101800 */
[----:B------:R-:W-:Y:S05]  /*1dd0*/  BRA `(.L_x_4352) ;  /* 0x00000004009c7947 */ /* 0x000fea0003800000 */
.L_x_4366:
[----:B------:R-:W2:Y:S01]  /*1de0*/  LDG.E.U8 R3, desc[UR36][R2.64] ;  /* 0x0000002402037981 */ /* 0x000ea2000c1e1100 */
[----:B------:R-:W-:Y:S02]  /*1df0*/  CS2R R18, SRZ ;  /* 0x0000000000127805 */ /* 0x000fe4000001ff00 */
        /* <DEDUP_REMOVED lines=20> */
.L_x_4368:
[----:B------:R-:W-:Y:S05]  /*1f40*/  BSYNC.RECONVERGENT B0 ;  /* 0x0000000000007941 */ /* 0x000fea0003800200 */
.L_x_4367:
[----:B------:R-:W-:Y:S01]  /*1f50*/  IMAD.SHL.U32 R0, R0, 0x100000, RZ ;  /* 0x0010000000007824 */ /* 0x000fe200078e00ff */
[----:B------:R-:W-:-:S04]  /*1f60*/  LEA R2, R2, 0x3b800000, 0x17 ;  /* 0x3b80000002027811 */ /* 0x000fc800078eb8ff */
[----:B------:R-:W-:-:S05]  /*1f70*/  LOP3.LUT R0, R2, R0, R7, 0xfe, !PT ;  /* 0x0000000002007212 */ /* 0x000fca00078efe07 */
[----:B------:R-:W-:-:S04]  /*1f80*/  FMUL.FTZ R0, R0, 1 ;  /* 0x3f80000000007820 */ /* 0x000fc80000410000 */
[----:B------:R0:W1:Y:S01]  /*1f90*/  F2F.F64.F32 R16, R0 ;  /* 0x0000000000107310 */ /* 0x0000620000201800 */
[----:B------:R-:W-:Y:S05]  /*1fa0*/  BRA `(.L_x_4352) ;  /* 0x0000000400287947 */ /* 0x000fea0003800000 */
.L_x_4365:
        /* <DEDUP_REMOVED lines=22> */
.L_x_4370:
[----:B------:R-:W-:Y:S05]  /*2110*/  BSYNC.RECONVERGENT B0 ;  /* 0x0000000000007941 */ /* 0x000fea0003800200 */
.L_x_4369:
[----:B------:R-:W-:Y:S01]  /*2120*/  IMAD.SHL.U32 R0, R0, 0x200000, RZ ;  /* 0x0020000000007824 */ /* 0x000fe200078e00ff */
[----:B------:R-:W-:-:S04]  /*2130*/  LEA R2, R2, 0x37800000, 0x17 ;  /* 0x3780000002027811 */ /* 0x000fc800078eb8ff */
[----:B------:R-:W-:-:S05]  /*2140*/  LOP3.LUT R0, R2, R0, R7, 0xfe, !PT ;  /* 0x0000000002007212 */ /* 0x000fca00078efe07 */
[----:B------:R-:W-:-:S04]  /*2150*/  FMUL.FTZ R0, R0, 1 ;  /* 0x3f80000000007820 */ /* 0x000fc80000410000 */
[----:B------:R0:W1:Y:S01]  /*2160*/  F2F.F64.F32 R16, R0 ;  /* 0x0000000000107310 */ /* 0x0000620000201800 */
[----:B------:R-:W-:Y:S05]  /*2170*/  BRA `(.L_x_4352) ;  /* 0x0000000000b47947 */ /* 0x000fea0003800000 */
.L_x_4364:
[----:B------:R-:W-:-:S09]  /*2180*/  UISETP.NE.AND UP0, UPT, UR4, 0x1c, UPT ;  /* 0x0000001c0400788c */ /* 0x000fd2000bf05270 */
[----:B------:R-:W-:Y:S05]  /*2190*/  BRA.U !UP0, `(.L_x_4371) ;  /* 0x0000000108a07547 */ /* 0x000fea000b800000 */
[----:B------:R-:W-:-:S09]  /*21a0*/  UISETP.NE.AND UP0, UPT, UR4, 0x1d, UPT ;  /* 0x0000001d0400788c */ /* 0x000fd2000bf05270 */
[----:B------:R-:W-:Y:S05]  /*21b0*/  BRA.U !UP0, `(.L_x_4372) ;  /* 0x0000000108887547 */ /* 0x000fea000b800000 */
[----:B------:R-:W-:-:S09]  /*21c0*/  UISETP.NE.AND UP0, UPT, UR4, 0x2c, UPT ;  /* 0x0000002c0400788c */ /* 0x000fd2000bf05270 */
[----:B------:R-:W-:Y:S05]  /*21d0*/  BRA.U !UP0, `(.L_x_4373) ;  /* 0x00000001084c7547 */ /* 0x000fea000b800000 */
.L_x_4351:
        /* <DEDUP_REMOVED lines=8> */
[----:B0-----:R-:W-:Y:S02]  /*2260*/  IMAD.U32 R4, RZ, RZ, UR4 ;  /* 0x00000004ff047e24 */ /* 0x001fe4000f8e00ff */
[----:B------:R-:W-:Y:S01]  /*2270*/  IMAD.U32 R5, RZ, RZ, UR5 ;  /* 0x00000005ff057e24 */ /* 0x000fe2000f8e00ff */
[----:B---3--:R-:W-:Y:S01]  /*2280*/  MOV R6, UR6 ;  /* 0x0000000600067c02 */ /* 0x008fe20008000f00 */
[----:B------:R-:W-:-:S02]  /*2290*/  IMAD.U32 R7, RZ, RZ, UR7 ;  /* 0x00000007ff077e24 */ /* 0x000fc4000f8e00ff */
[----:B----4-:R-:W-:Y:S02]  /*22a0*/  IMAD.U32 R10, RZ, RZ, UR8 ;  /* 0x00000008ff0a7e24 */ /* 0x010fe4000f8e00ff */
[----:B-1----:R-:W-:-:S07]  /*22b0*/  IMAD.U32 R11, RZ, RZ, UR9 ;  /* 0x00000009ff0b7e24 */ /* 0x002fce000f8e00ff */
[----:B------:R-:W-:-:S07]  /*22c0*/  LEPC R20, `(.L_x_4374) ;  /* 0x000000001014794e */ /* 0x000fce0000000000 */
[----:B--2---:R-:W-:Y:S05]  /*22d0*/  CALL.ABS.NOINC R2 ;  /* 0x0000000002007343 */ /* 0x004fea0003c00000 */
.L_x_4374:
[----:B------:R-:W-:Y:S02]  /*22e0*/  CS2R R16, SRZ ;  /* 0x0000000000107805 */ /* 0x000fe4000001ff00 */
[----:B------:R-:W-:Y:S01]  /*22f0*/  CS2R R18, SRZ ;  /* 0x0000000000127805 */ /* 0x000fe2000001ff00 */
[----:B------:R-:W-:Y:S06]  /*2300*/  BRA `(.L_x_4352) ;  /* 0x0000000000507947 */ /* 0x000fec0003800000 */
.L_x_4373:
[----:B------:R-:W2:Y:S01]  /*2310*/  LDG.E.U8 R0, desc[UR36][R2.64] ;  /* 0x0000002402007981 */ /* 0x000ea2000c1e1100 */
[----:B------:R-:W-:Y:S01]  /*2320*/  CS2R R18, SRZ ;  /* 0x0000000000127805 */ /* 0x000fe2000001ff00 */
[----:B------:R-:W-:Y:S02]  /*2330*/  IMAD.MOV.U32 R16, RZ, RZ, 0x0 ;  /* 0x00000000ff107424 */ /* 0x000fe400078e00ff */
        /* <DEDUP_REMOVED lines=10> */
.L_x_4372:
[----:B------:R-:W2:Y:S01]  /*23e0*/  LDG.E.64 R16, desc[UR36][R2.64] ;  /* 0x0000002402107981 */ /* 0x000ea2000c1e1b00 */
[----:B------:R-:W-:Y:S01]  /*23f0*/  CS2R R18, SRZ ;  /* 0x0000000000127805 */ /* 0x000fe2000001ff00 */
[----:B--2---:R-:W4:Y:S01]  /*2400*/  I2F.F64.U64 R16, R16 ;  /* 0x0000001000107312 */ /* 0x004f220000301800 */
[----:B------:R-:W-:Y:S05]  /*2410*/  BRA `(.L_x_4352) ;  /* 0x00000000000c7947 */ /* 0x000fea0003800000 */
.L_x_4371:
[----:B------:R-:W2:Y:S01]  /*2420*/  LDG.E R2, desc[UR36][R2.64] ;  /* 0x0000002402027981 */ /* 0x000ea2000c1e1900 */
[----:B------:R-:W-:Y:S01]  /*2430*/  CS2R R18, SRZ ;  /* 0x0000000000127805 */ /* 0x000fe2000001ff00 */
[----:B--2---:R0:W1:Y:S06]  /*2440*/  I2F.F64.U32 R16, R2 ;  /* 0x0000000200107312 */ /* 0x00406c0000201800 */
.L_x_4352:
[----:B------:R-:W-:Y:S05]  /*2450*/  BSYNC.RECONVERGENT B7 ;  /* 0x0000000000077941 */ /* 0x000fea0003800200 */
.L_x_4346:
[----:B012345:R-:W-:Y:S01]  /*2460*/  LOP3.LUT R0, R17, 0x7fffffff, RZ, 0xc0, !PT ;  /* 0x7fffffff11007812 */ /* 0x03ffe200078ec0ff */
[----:B------:R-:W-:Y:S03]  /*2470*/  BSSY.RECONVERGENT B2, `(.L_x_4375) ;  /* 0x000023d000027945 */ /* 0x000fe60003800200 */
[----:B------:R-:W-:-:S13]  /*2480*/  ISETP.GE.U32.AND P0, PT, R0, 0x7ff00000, PT ;  /* 0x7ff000000000780c */ /* 0x000fda0003f06070 */
[----:B------:R-:W-:Y:S05]  /*2490*/  @!P0 BRA `(.L_x_4376) ;  /* 0x0000000400c48947 */ /* 0x000fea0003800000 */
[----:B------:R-:W-:-:S13]  /*24a0*/  LOP3.LUT P0, RZ, R16, 0xfffff, R17, 0xf8, !PT ;  /* 0x000fffff10ff7812 */ /* 0x000fda000780f811 */
[----:B------:R-:W-:Y:S02]  /*24b0*/  @P0 DMUL R2, R16, R18 ;  /* 0x0000001210020228 */ /* 0x000fe40000000000 */
[----:B------:R-:W-:-:S08]  /*24c0*/  @P0 DSETP.NEU.AND P1, PT, R18, RZ, PT ;  /* 0x000000ff1200022a */ /* 0x000fd00003f2d000 */
[----:B------:R-:W-:Y:S02]  /*24d0*/  @P0 FSEL R6, R18, R2, !P1 ;  /* 0x0000000212060208 */ /* 0x000fe40004800000 */
[----:B------:R-:W-:Y:S01]  /*24e0*/  @P0 FSEL R7, R19, R3, !P1 ;  /* 0x0000000313070208 */ /* 0x000fe20004800000 */
[----:B------:R-:W-:Y:S06]  /*24f0*/  @P0 BRA `(.L_x_4377) ;  /* 0x0000002000d00947 */ /* 0x000fec0003800000 */
[----:B------:R-:W-:Y:S01]  /*2500*/  DSETP.NEU.AND P0, PT, |R18|, +INF , PT ;  /* 0x7ff000001200742a */ /* 0x000fe20003f0d200 */
[----:B------:R-:W-:Y:S01]  /*2510*/  BSSY.RECONVERGENT B3, `(.L_x_4378) ;  /* 0x0000065000037945 */ /* 0x000fe20003800200 */
[----:B------:R-:W-:-:S12]  /*2520*/  VIADD R29, R17, 0xc0000000 ;  /* 0xc0000000111d7836 */ /* 0x000fd80000000000 */
[----:B------:R-:W-:Y:S05]  /*2530*/  @!P0 BRA `(.L_x_4379) ;  /* 0x0000000400888947 */ /* 0x000fea0003800000 */
[----:B------:R-:W-:Y:S01]  /*2540*/  UMOV UR4, 0x6dc9c883 ;  /* 0x6dc9c88300047882 */ /* 0x000fe20000000000 */
[----:B------:R-:W-:Y:S01]  /*2550*/  UMOV UR5, 0x3fe45f30 ;  /* 0x3fe45f3000057882 */ /* 0x000fe20000000000 */
[C---:B------:R-:W-:Y:S01]  /*2560*/  DSETP.GE.AND P0, PT, |R18|.reuse, 2.14748364800000000000e+09, PT ;  /* 0x41e000001200742a */ /* 0x040fe20003f06200 */
[----:B------:R-:W-:Y:S01]  /*2570*/  BSSY.RECONVERGENT B4, `(.L_x_4380) ;  /* 0x0000017000047945 */ /* 0x000fe20003800200 */
[----:B------:R-:W-:Y:S01]  /*2580*/  DMUL R2, R18, UR4 ;  /* 0x0000000412027c28 */ /* 0x000fe20008000000 */
[----:B------:R-:W-:Y:S01]  /*2590*/  UMOV UR4, 0x54442d18 ;  /* 0x54442d1800047882 */ /* 0x000fe20000000000 */
[----:B------:R-:W-:-:S04]  /*25a0*/  UMOV UR5, 0x3ff921fb ;  /* 0x3ff921fb00057882 */ /* 0x000fc80000000000 */
[----:B------:R-:W0:Y:S08]  /*25b0*/  F2I.F64 R0, R2 ;  /* 0x0000000200007311 */ /* 0x000e300000301100 */
[----:B0-----:R-:W0:Y:S01]  /*25c0*/  I2F.F64 R24, R0 ;  /* 0x0000000000187312 */ /* 0x001e220000201c00 */
[----:B------:R-:W-:Y:S01]  /*25d0*/  IMAD.MOV.U32 R28, RZ, RZ, R0 ;  /* 0x000000ffff1c7224 */ /* 0x000fe200078e0000 */
[----:B0-----:R-:W-:Y:S01]  /*25e0*/  DFMA R4, R24, -UR4, R18 ;  /* 0x8000000418047c2b */ /* 0x001fe20008000012 */
[----:B------:R-:W-:Y:S01]  /*25f0*/  UMOV UR4, 0x33145c00 ;  /* 0x33145c0000047882 */ /* 0x000fe20000000000 */
[----:B------:R-:W-:-:S06]  /*2600*/  UMOV UR5, 0x3c91a626 ;  /* 0x3c91a62600057882 */ /* 0x000fcc0000000000 */
[----:B------:R-:W-:Y:S01]  /*2610*/  DFMA R4, R24, -UR4, R4 ;  /* 0x8000000418047c2b */ /* 0x000fe20008000004 */
[----:B------:R-:W-:Y:S01]  /*2620*/  UMOV UR4, 0x252049c0 ;  /* 0x252049c000047882 */ /* 0x000fe20000000000 */
[----:B------:R-:W-:-:S06]  /*2630*/  UMOV UR5, 0x397b839a ;  /* 0x397b839a00057882 */ /* 0x000fcc0000000000 */
[----:B------:R-:W-:-:S10]  /*2640*/  DFMA R24, R24, -UR4, R4 ;  /* 0x8000000418187c2b */ /* 0x000fd40008000004 */
[----:B------:R-:W-:Y:S01]  /*2650*/  IMAD.MOV.U32 R4, RZ, RZ, R24 ;  /* 0x000000ffff047224 */ /* 0x000fe200078e0018 */
[----:B------:R-:W-:Y:S01]  /*2660*/  MOV R5, R25 ;  /* 0x0000001900057202 */ /* 0x000fe20000000f00 */
[----:B------:R-:W-:Y:S06]  /*2670*/  @!P0 BRA `(.L_x_4381) ;  /* 0x0000000000188947 */ /* 0x000fec0003800000 */
[----:B------:R-:W-:Y:S01]  /*2680*/  IMAD.MOV.U32 R13, RZ, RZ, R18 ;  /* 0x000000ffff0d7224 */ /* 0x000fe200078e0012 */
[----:B------:R-:W-:Y:S01]  /*2690*/  MOV R12, 0x26c0 ;  /* 0x000026c0000c7802 */ /* 0x000fe20000000f00 */
[----:B------:R-:W-:-:S07]  /*26a0*/  IMAD.MOV.U32 R10, RZ, RZ, R19 ;  /* 0x000000ffff0a7224 */ /* 0x000fce00078e0013 */
[----:B------:R-:W-:Y:S05]  /*26b0*/  CALL.REL.NOINC `($_ZN2at6native18elementwise_kernelILi128ELi4EZNS0_15gpu_kernel_implIZZZNS0_16tanh_kernel_cudaERNS_18TensorIteratorBaseEENKUlvE_clEvENKUlvE_clEvEUlN3c107complexIdEEE_EEvS4_RKT_EUliE_EEviT1_$__internal_trig_reduction_slowpathd) ;  /* 0x00000144008c7944 */ /* 0x000fea0003c00000 */
[----:B------:R-:W-:Y:S02]  /*26c0*/  IMAD.MOV.U32 R4, RZ, RZ, R2 ;  /* 0x000000ffff047224 */ /* 0x000fe400078e0002 */
[----:B------:R-:W-:-:S07]  /*26d0*/  IMAD.MOV.U32 R5, RZ, RZ, R3 ;  /* 0x000000ffff057224 */ /* 0x000fce00078e0003 */
.L_x_4381:
[----:B------:R-:W-:Y:S05]  /*26e0*/  BSYNC.RECONVERGENT B4 ;  /* 0x0000000000047941 */ /* 0x000fea0003800200 */
.L_x_4380:
[----:B------:R-:W0:Y:S01]  /*26f0*/  LDCU.64 UR4, c[0x4][0x170] ;  /* 0x01002e00ff0477ac */ /* 0x000e220008000a00 */
[----:B------:R-:W-:-:S04]  /*2700*/  SHF.L.U32 R2, R0, 0x6, RZ ;  /* 0x0000000600027819 */ /* 0x000fc800000006ff */
[----:B------:R-:W-:-:S04]  /*2710*/  LOP3.LUT R2, R2, 0x40, RZ, 0xc0, !PT ;  /* 0x0000004002027812 */ /* 0x000fc800078ec0ff */
[----:B0-----:R-:W-:-:S05]  /*2720*/  IADD3 R2, P0, PT, R2, UR4, RZ ;  /* 0x0000000402027c10 */ /* 0x001fca000ff1e0ff */
[----:B------:R-:W-:-:S05]  /*2730*/  IMAD.X R3, RZ, RZ, UR5, P0 ;  /* 0x00000005ff037e24 */ /* 0x000fca00080e06ff */
[----:B------:R-:W2:Y:S04]  /*2740*/  LDG.E.128.CONSTANT R8, desc[UR36][R2.64] ;  /* 0x0000002402087981 */ /* 0x000ea8000c1e9d00 */
[----:B------:R-:W3:Y:S04]  /*2750*/  LDG.E.128.CONSTANT R12, desc[UR36][R2.64+0x10] ;  /* 0x00001024020c7981 */ /* 0x000ee8000c1e9d00 */
[----:B------:R-:W4:Y:S01]  /*2760*/  LDG.E.128.CONSTANT R32, desc[UR36][R2.64+0x20] ;  /* 0x0000202402207981 */ /* 0x000f22000c1e9d00 */
[----:B------:R-:W-:Y:S01]  /*2770*/  LOP3.LUT R6, R0, 0x1, RZ, 0xc0, !PT ;  /* 0x0000000100067812 */ /* 0x000fe200078ec0ff */
[----:B------:R-:W-:Y:S01]  /*2780*/  IMAD.MOV.U32 R20, RZ, RZ, 0x20fd8164 ;  /* 0x20fd8164ff147424 */ /* 0x000fe200078e00ff */
[----:B------:R-:W-:Y:S01]  /*2790*/  DSETP.GE.AND P1, PT, |R18|, 2.14748364800000000000e+09, PT ;  /* 0x41e000001200742a */ /* 0x000fe20003f26200 */
[----:B------:R-:W-:Y:S01]  /*27a0*/  IMAD.MOV.U32 R21, RZ, RZ, 0x3da8ff83 ;  /* 0x3da8ff83ff157424 */ /* 0x000fe200078e00ff */
[----:B------:R-:W-:Y:S01]  /*27b0*/  ISETP.NE.U32.AND P0, PT, R6, 0x1, PT ;  /* 0x000000010600780c */ /* 0x000fe20003f05070 */
[----:B------:R-:W-:Y:S01]  /*27c0*/  DMUL R6, R4, R4 ;  /* 0x0000000404067228 */ /* 0x000fe20000000000 */
[----:B------:R-:W-:Y:S02]  /*27d0*/  BSSY.RECONVERGENT B4, `(.L_x_4382) ;  /* 0x0000019000047945 */ /* 0x000fe40003800200 */
[----:B------:R-:W-:-:S02]  /*27e0*/  FSEL R20, R20, -8.06006814911005101289e+34, !P0 ;  /* 0xf9785eba14147808 */ /* 0x000fc40004000000 */
[----:B------:R-:W-:-:S06]  /*27f0*/  FSEL R21, -R21, 0.11223486810922622681, !P0 ;  /* 0x3de5db6515157808 */ /* 0x000fcc0004000100 */
[----:B--2---:R-:W-:-:S08]  /*2800*/  DFMA R8, R6, R20, R8 ;  /* 0x000000140608722b */ /* 0x004fd00000000008 */
[----:B------:R-:W-:-:S08]  /*2810*/  DFMA R8, R6, R8, R10 ;  /* 0x000000080608722b */ /* 0x000fd0000000000a */
[----:B---3--:R-:W-:-:S08]  /*2820*/  DFMA R8, R6, R8, R12 ;  /* 0x000000080608722b */ /* 0x008fd0000000000c */
[----:B------:R-:W-:-:S08]  /*2830*/  DFMA R8, R6, R8, R14 ;  /* 0x000000080608722b */ /* 0x000fd0000000000e */
[----:B----4-:R-:W-:-:S08]  /*2840*/  DFMA R8, R6, R8, R32 ;  /* 0x000000080608722b */ /* 0x010fd00000000020 */
[----:B------:R-:W-:-:S08]  /*2850*/  DFMA R8, R6, R8, R34 ;  /* 0x000000080608722b */ /* 0x000fd00000000022 */
[----:B------:R-:W-:Y:S02]  /*2860*/  DFMA R2, R8, R4, R4 ;  /* 0x000000040802722b */ /* 0x000fe40000000004 */
[----:B------:R-:W-:-:S10]  /*2870*/  DFMA R6, R6, R8, 1 ;  /* 0x3ff000000606742b */ /* 0x000fd40000000008 */
[----:B------:R-:W-:Y:S02]  /*2880*/  FSEL R4, R6, R2, !P0 ;  /* 0x0000000206047208 */ /* 0x000fe40004000000 */
[----:B------:R-:W-:Y:S02]  /*2890*/  FSEL R5, R7, R3, !P0 ;  /* 0x0000000307057208 */ /* 0x000fe40004000000 */
[----:B------:R-:W-:-:S04]  /*28a0*/  LOP3.LUT P0, RZ, R0, 0x2, RZ, 0xc0, !PT ;  /* 0x0000000200ff7812 */ /* 0x000fc8000780c0ff */
[----:B------:R-:W-:-:S10]  /*28b0*/  DADD R2, RZ, -R4 ;  /* 0x00000000ff027229 */ /* 0x000fd40000000804 */
[----:B------:R-:W-:Y:S02]  /*28c0*/  FSEL R26, R4, R2, !P0 ;  /* 0x00000002041a7208 */ /* 0x000fe40004000000 */
[----:B------:R-:W-:Y:S01]  /*28d0*/  FSEL R27, R5, R3, !P0 ;  /* 0x00000003051b7208 */ /* 0x000fe20004000000 */
[----:B------:R-:W-:Y:S06]  /*28e0*/  @!P1 BRA `(.L_x_4383) ;  /* 0x00000000001c9947 */ /* 0x000fec0003800000 */
[----:B------:R-:W-:Y:S01]  /*28f0*/  IMAD.MOV.U32 R13, RZ, RZ, R18 ;  /* 0x000000ffff0d7224 */ /* 0x000fe200078e0012 */
[----:B------:R-:W-:Y:S02]  /*2900*/  MOV R10, R19 ;  /* 0x00000013000a7202 */ /* 0x000fe40000000f00 */
[----:B------:R-:W-:-:S07]  /*2910*/  MOV R12, 0x2930 ;  /* 0x00002930000c7802 */ /* 0x000fce0000000f00 */
[----:B------:R-:W-:Y:S05]  /*2920*/  CALL.REL.NOINC `($_ZN2at6native18elementwise_kernelILi128ELi4EZNS0_15gpu_kernel_implIZZZNS0_16tanh_kernel_cudaERNS_18TensorIteratorBaseEENKUlvE_clEvENKUlvE_clEvEUlN3c107complexIdEEE_EEvS4_RKT_EUliE_EEviT1_$__internal_trig_reduction_slowpathd) ;  /* 0x0000014000f07944 */ /* 0x000fea0003c00000 */
[----:B------:R-:W-:Y:S02]  /*2930*/  IMAD.MOV.U32 R28, RZ, RZ, R0 ;  /* 0x000000ffff1c7224 */ /* 0x000fe400078e0000 */
[----:B------:R-:W-:Y:S02]  /*2940*/  IMAD.MOV.U32 R24, RZ, RZ, R2 ;  /* 0x000000ffff187224 */ /* 0x000fe400078e0002 */
[----:B------:R-:W-:-:S07]  /*2950*/  IMAD.MOV.U32 R25, RZ, RZ, R3 ;  /* 0x000000ffff197224 */ /* 0x000fce00078e0003 */
.L_x_4383:
[----:B------:R-:W-:Y:S05]  /*2960*/  BSYNC.RECONVERGENT B4 ;  /* 0x0000000000047941 */ /* 0x000fea0003800200 */
.L_x_4382:
[----:B------:R-:W0:Y:S01]  /*2970*/  LDCU.64 UR4, c[0x4][0x170] ;  /* 0x01002e00ff0477ac */ /* 0x000e220008000a00 */
[----:B------:R-:W-:-:S05]  /*2980*/  VIADD R18, R28, 0x1 ;  /* 0x000000011c127836 */ /* 0x000fca0000000000 */
        /* <DEDUP_REMOVED lines=9> */
[----:B------:R-:W-:Y:S01]  /*2a20*/  DMUL R4, R24, R24 ;  /* 0x0000001818047228 */ /* 0x000fe20000000000 */
[----:B------:R-:W-:Y:S01]  /*2a30*/  IMAD.MOV.U32 R0, RZ, RZ, 0x3da8ff83 ;  /* 0x3da8ff83ff007424 */ /* 0x000fe200078e00ff */
[----:B------:R-:W-:-:S04]  /*2a40*/  ISETP.NE.U32.AND P0, PT, R28, 0x1, PT ;  /* 0x000000011c00780c */ /* 0x000fc80003f05070 */
[----:B------:R-:W-:Y:S02]  /*2a50*/  FSEL R6, R6, -8.06006814911005101289e+34, P0 ;  /* 0xf9785eba06067808 */ /* 0x000fe40000000000 */
[----:B------:R-:W-:-:S06]  /*2a60*/  FSEL R7, -R0, 0.11223486810922622681, P0 ;  /* 0x3de5db6500077808 */ /* 0x000fcc0000000100 */
        /* <DEDUP_REMOVED lines=13> */
[----:B------:R-:W-:-:S06]  /*2b40*/  FSEL R19, R5, R3, !P0 ;  /* 0x0000000305137208 */ /* 0x000fcc0004000000 */
[----:B------:R-:W-:-:S11]  /*2b50*/  DMUL R18, R26, R18 ;  /* 0x000000121a127228 */ /* 0x000fd60000000000 */
.L_x_4379:
[----:B------:R-:W-:Y:S05]  /*2b60*/  BSYNC.RECONVERGENT B3 ;  /* 0x0000000000037941 */ /* 0x000fea0003800200 */
.L_x_4378:
[----:B------:R-:W-:Y:S01]  /*2b70*/  LOP3.LUT R7, RZ, 0x80000000, R19, 0xb8, !PT ;  /* 0x80000000ff077812 */ /* 0x000fe200078eb813 */
[----:B------:R-:W-:Y:S01]  /*2b80*/  IMAD.MOV.U32 R17, RZ, RZ, R29 ;  /* 0x000000ffff117224 */ /* 0x000fe200078e001d */
[----:B------:R-:W-:Y:S01]  /*2b90*/  MOV R6, RZ ;  /* 0x000000ff00067202 */ /* 0x000fe20000000f00 */
[----:B------:R-:W-:Y:S06]  /*2ba0*/  BRA `(.L_x_4377) ;  /* 0x0000001c00247947 */ /* 0x000fec0003800000 */
.L_x_4376:
[----:B------:R-:W-:-:S14]  /*2bb0*/  DSETP.NE.AND P0, PT, |R18|, +INF , PT ;  /* 0x7ff000001200742a */ /* 0x000fdc0003f05200 */
[----:B------:R-:W-:-:S10]  /*2bc0*/  @!P0 DADD R16, R18, -R18 ;  /* 0x0000000012108229 */ /* 0x000fd40000000812 */
[----:B------:R-:W-:Y:S02]  /*2bd0*/  @!P0 IMAD.MOV.U32 R6, RZ, RZ, R16 ;  /* 0x000000ffff068224 */ /* 0x000fe400078e0010 */
[----:B------:R-:W-:Y:S01]  /*2be0*/  @!P0 IMAD.MOV.U32 R7, RZ, RZ, R17 ;  /* 0x000000ffff078224 */ /* 0x000fe200078e0011 */
[----:B------:R-:W-:Y:S06]  /*2bf0*/  @!P0 BRA `(.L_x_4377) ;  /* 0x0000001c00108947 */ /* 0x000fec0003800000 */
[----:B------:R-:W-:-:S13]  /*2c00*/  ISETP.GE.U32.AND P0, PT, R0, 0x40360000, PT ;  /* 0x403600000000780c */ /* 0x000fda0003f06070 */
[----:B------:R-:W-:Y:S05]  /*2c10*/  @!P0 BRA `(.L_x_4384) ;  /* 0x00000008008c8947 */ /* 0x000fea0003800000 */
[----:B------:R-:W-:Y:S01]  /*2c20*/  IMAD.MOV.U32 R2, RZ, RZ, 0x652b82fe ;  /* 0x652b82feff027424 */ /* 0x000fe200078e00ff */
[----:B------:R-:W-:Y:S01]  /*2c30*/  UMOV UR4, 0xfefa39ef ;  /* 0xfefa39ef00047882 */ /* 0x000fe20000000000 */
[----:B------:R-:W-:Y:S01]  /*2c40*/  IMAD.MOV.U32 R3, RZ, RZ, 0x3ff71547 ;  /* 0x3ff71547ff037424 */ /* 0x000fe200078e00ff */
[----:B------:R-:W-:Y:S01]  /*2c50*/  UMOV UR5, 0x3fe62e42 ;  /* 0x3fe62e4200057882 */ /* 0x000fe20000000000 */
[----:B------:R-:W-:Y:S01]  /*2c60*/  DADD R8, -RZ, -|R16| ;  /* 0x00000000ff087229 */ /* 0x000fe20000000d10 */
[----:B------:R-:W-:Y:S03]  /*2c70*/  BSSY.RECONVERGENT B0, `(.L_x_4385) ;  /* 0x0000036000007945 */ /* 0x000fe60003800200 */
[----:B------:R-:W-:-:S06]  /*2c80*/  DFMA R6, |R16|, -R2, 6.75539944105574400000e+15 ;  /* 0x433800001006742b */ /* 0x000fcc0000000a02 */
[----:B------:R-:W-:Y:S02]  /*2c90*/  FSETP.GEU.FTZ.AND P0, PT, |R9|, 4.1917929649353027344, PT ;  /* 0x4086232b0900780b */ /* 0x000fe40003f1e200 */
[----:B------:R-:W-:-:S08]  /*2ca0*/  DADD R2, R6, -6.75539944105574400000e+15 ;  /* 0xc338000006027429 */ /* 0x000fd00000000000 */
[----:B------:R-:W-:Y:S01]  /*2cb0*/  DFMA R4, R2, -UR4, -|R16| ;  /* 0x8000000402047c2b */ /* 0x000fe20008000c10 */
[----:B------:R-:W-:Y:S01]  /*2cc0*/  UMOV UR4, 0x3b39803f ;  /* 0x3b39803f00047882 */ /* 0x000fe20000000000 */
[----:B------:R-:W-:-:S06]  /*2cd0*/  UMOV UR5, 0x3c7abc9e ;  /* 0x3c7abc9e00057882 */ /* 0x000fcc0000000000 */
[----:B------:R-:W-:Y:S01]  /*2ce0*/  DFMA R4, R2, -UR4, R4 ;  /* 0x8000000402047c2b */ /* 0x000fe20008000004 */
[----:B------:R-:W-:Y:S01]  /*2cf0*/  UMOV UR4, 0x69ce2bdf ;  /* 0x69ce2bdf00047882 */ /* 0x000fe20000000000 */
[----:B------:R-:W-:Y:S01]  /*2d00*/  MOV R2, 0xfca213ea ;  /* 0xfca213ea00027802 */ /* 0x000fe20000000f00 */
[----:B------:R-:W-:Y:S01]  /*2d10*/  IMAD.MOV.U32 R3, RZ, RZ, 0x3e928af3 ;  /* 0x3e928af3ff037424 */ /* 0x000fe200078e00ff */
[----:B------:R-:W-:-:S05]  /*2d20*/  UMOV UR5, 0x3e5ade15 ;  /* 0x3e5ade1500057882 */ /* 0x000fca0000000000 */
        /* <DEDUP_REMOVED lines=25> */
[----:B------:R-:W-:-:S08]  /*2ec0*/  DFMA R2, R4, R2, 1 ;  /* 0x3ff000000402742b */ /* 0x000fd00000000002 */
[----:B------:R-:W-:-:S10]  /*2ed0*/  DFMA R2, R4, R2, 1 ;  /* 0x3ff000000402742b */ /* 0x000fd40000000002 */
[----:B------:R-:W-:Y:S02]  /*2ee0*/  IMAD R25, R6, 0x100000, R3 ;  /* 0x0010000006197824 */ /* 0x000fe400078e0203 */
[----:B------:R-:W-:Y:S01]  /*2ef0*/  IMAD.MOV.U32 R24, RZ, RZ, R2 ;  /* 0x000000ffff187224 */ /* 0x000fe200078e0002 */
[----:B------:R-:W-:Y:S06]  /*2f00*/  @!P0 BRA `(.L_x_4386) ;  /* 0x0000000000308947 */ /* 0x000fec0003800000 */
[----:B------:R-:W-:Y:S01]  /*2f10*/  FSETP.GEU.FTZ.AND P1, PT, |R9|, 4.2275390625, PT ;  /* 0x408748000900780b */ /* 0x000fe20003f3e200 */
[C---:B------:R-:W-:Y:S02]  /*2f20*/  DADD R8, -|R16|.reuse, +INF ;  /* 0x7ff0000010087429 */ /* 0x040fe40000000300 */
[----:B------:R-:W-:-:S08]  /*2f30*/  DSETP.NE.AND P0, PT, R16, RZ, PT ;  /* 0x000000ff1000722a */ /* 0x000fd00003f05000 */
[----:B------:R-:W-:Y:S02]  /*2f40*/  FSEL R24, R8, RZ, !P0 ;  /* 0x000000ff08187208 */ /* 0x000fe40004000000 */
[----:B------:R-:W-:Y:S02]  /*2f50*/  @!P1 LEA.HI R0, R6, R6, RZ, 0x1 ;  /* 0x0000000606009211 */ /* 0x000fe400078f08ff */
[----:B------:R-:W-:Y:S02]  /*2f60*/  FSEL R25, R9, RZ, !P0 ;  /* 0x000000ff09197208 */ /* 0x000fe40004000000 */
[----:B------:R-:W-:-:S04]  /*2f70*/  @!P1 SHF.R.S32.HI R5, RZ, 0x1, R0 ;  /* 0x00000001ff059819 */ /* 0x000fc80000011400 */
[----:B------:R-:W-:Y:S01]  /*2f80*/  @!P1 LEA R3, R5, R3, 0x14 ;  /* 0x0000000305039211 */ /* 0x000fe200078ea0ff */
[----:B------:R-:W-:-:S05]  /*2f90*/  @!P1 IMAD.IADD R4, R6, 0x1, -R5 ;  /* 0x0000000106049824 */ /* 0x000fca00078e0a05 */
[----:B------:R-:W-:Y:S01]  /*2fa0*/  @!P1 LEA R5, R4, 0x3ff00000, 0x14 ;  /* 0x3ff0000004059811 */ /* 0x000fe200078ea0ff */
[----:B------:R-:W-:-:S06]  /*2fb0*/  @!P1 IMAD.MOV.U32 R4, RZ, RZ, RZ ;  /* 0x000000ffff049224 */ /* 0x000fcc00078e00ff */
[----:B------:R-:W-:-:S11]  /*2fc0*/  @!P1 DMUL R24, R2, R4 ;  /* 0x0000000402189228 */ /* 0x000fd60000000000 */
.L_x_4386:
[----:B------:R-:W-:Y:S05]  /*2fd0*/  BSYNC.RECONVERGENT B0 ;  /* 0x0000000000007941 */ /* 0x000fea0003800200 */
.L_x_4385:
        /* <DEDUP_REMOVED lines=17> */
[----:B------:R-:W-:Y:S02]  /*30f0*/  IMAD.MOV.U32 R2, RZ, RZ, R26 ;  /* 0x000000ffff027224 */ /* 0x000fe400078e001a */
[----:B------:R-:W-:Y:S01]  /*3100*/  IMAD.MOV.U32 R3, RZ, RZ, R27 ;  /* 0x000000ffff037224 */ /* 0x000fe200078e001b */
[----:B------:R-:W-:Y:S06]  /*3110*/  @!P0 BRA `(.L_x_4388) ;  /* 0x0000000000108947 */ /* 0x000fec0003800000 */
[----:B------:R-:W-:Y:S01]  /*3120*/  MOV R13, R18 ;  /* 0x00000012000d7202 */ /* 0x000fe20000000f00 */
[----:B------:R-:W-:Y:S01]  /*3130*/  IMAD.MOV.U32 R10, RZ, RZ, R19 ;  /* 0x000000ffff0a7224 */ /* 0x000fe200078e0013 */
[----:B------:R-:W-:-:S07]  /*3140*/  MOV R12, 0x3160 ;  /* 0x00003160000c7802 */ /* 0x000fce0000000f00 */
[----:B------:R-:W-:Y:S05]  /*3150*/  CALL.REL.NOINC `($_ZN2at6native18elementwise_kernelILi128ELi4EZNS0_15gpu_kernel_implIZZZNS0_16tanh_kernel_cudaERNS_18TensorIteratorBaseEENKUlvE_clEvENKUlvE_clEvEUlN3c107complexIdEEE_EEvS4_RKT_EUliE_EEviT1_$__internal_trig_reduction_slowpathd) ;  /* 0x0000013800e47944 */ /* 0x000fea0003c00000 */
.L_x_4388:
[----:B------:R-:W-:Y:S05]  /*3160*/  BSYNC.RECONVERGENT B3 ;  /* 0x0000000000037941 */ /* 0x000fea0003800200 */
.L_x_4387:
[----:B------:R-:W0:Y:S01]  /*3170*/  LDCU.64 UR4, c[0x4][0x170] ;  /* 0x01002e00ff0477ac */ /* 0x000e220008000a00 */
[----:B------:R-:W-:-:S05]  /*3180*/  IMAD.SHL.U32 R4, R0, 0x40, RZ ;  /* 0x0000004000047824 */ /* 0x000fca00078e00ff */
        /* <DEDUP_REMOVED lines=8> */
[----:B------:R-:W-:Y:S01]  /*3210*/  MOV R21, 0x3da8ff83 ;  /* 0x3da8ff8300157802 */ /* 0x000fe20000000f00 */
[----:B------:R-:W-:Y:S01]  /*3220*/  DSETP.GE.AND P1, PT, |R18|, 2.14748364800000000000e+09, PT ;  /* 0x41e000001200742a */ /* 0x000fe20003f26200 */
        /* <DEDUP_REMOVED lines=21> */
[----:B------:R-:W-:Y:S01]  /*3380*/  MOV R12, 0x33b0 ;  /* 0x000033b0000c7802 */ /* 0x000fe20000000f00 */
[----:B------:R-:W-:-:S07]  /*3390*/  IMAD.MOV.U32 R10, RZ, RZ, R19 ;  /* 0x000000ffff0a7224 */ /* 0x000fce00078e0013 */
[----:B------:R-:W-:Y:S05]  /*33a0*/  CALL.REL.NOINC `($_ZN2at6native18elementwise_kernelILi128ELi4EZNS0_15gpu_kernel_implIZZZNS0_16tanh_kernel_cudaERNS_18TensorIteratorBaseEENKUlvE_clEvENKUlvE_clEvEUlN3c107complexIdEEE_EEvS4_RKT_EUliE_EEviT1_$__internal_trig_reduction_slowpathd) ;  /* 0x0000013800507944 */ /* 0x000fea0003c00000 */
[----:B------:R-:W-:Y:S01]  /*33b0*/  IMAD.MOV.U32 R34, RZ, RZ, R0 ;  /* 0x000000ffff227224 */ /* 0x000fe200078e0000 */
[----:B------:R-:W-:Y:S01]  /*33c0*/  MOV R27, R3 ;  /* 0x00000003001b7202 */ /* 0x000fe20000000f00 */
[----:B------:R-:W-:-:S07]  /*33d0*/  IMAD.MOV.U32 R26, RZ, RZ, R2 ;  /* 0x000000ffff1a7224 */ /* 0x000fce00078e0002 */
.L_x_4390:
[----:B------:R-:W-:Y:S05]  /*33e0*/  BSYNC.RECONVERGENT B3 ;  /* 0x0000000000037941 */ /* 0x000fea0003800200 */
.L_x_4389:
[----:B------:R-:W0:Y:S01]  /*33f0*/  LDCU.64 UR4, c[0x4][0x170] ;  /* 0x01002e00ff0477ac */ /* 0x000e220008000a00 */
[----:B------:R-:W-:-:S04]  /*3400*/  VIADD R16, R34, 0x1 ;  /* 0x0000000122107836 */ /* 0x000fc80000000000 */
        /* <DEDUP_REMOVED lines=10> */
[----:B------:R-:W-:Y:S01]  /*34b0*/  DMUL R4, R26, R26 ;  /* 0x0000001a1a047228 */ /* 0x000fe20000000000 */
[----:B------:R-:W-:Y:S01]  /*34c0*/  ISETP.NE.U32.AND P0, PT, R34, 0x1, PT ;  /* 0x000000012200780c */ /* 0x000fe20003f05070 */
[----:B------:R-:W-:-:S03]  /*34d0*/  DMUL R28, R28, 4 ;  /* 0x401000001c1c7828 */ /* 0x000fc60000000000 */
        /* <DEDUP_REMOVED lines=12> */
[----:B------:R-:W-:Y:S01]  /*35a0*/  LOP3.LUT P0, RZ, R16, 0x2, RZ, 0xc0, !PT ;  /* 0x0000000210ff7812 */ /* 0x000fe2000780c0ff */
[----:B------:R-:W-:-:S03]  /*35b0*/  IMAD.MOV.U32 R16, RZ, RZ, RZ ;  /* 0x000000ffff107224 */ /* 0x000fc600078e00ff */
[----:B------:R-:W-:-:S10]  /*35c0*/  DADD R2, RZ, -R4 ;  /* 0x00000000ff027229 */ /* 0x000fd40000000804 */
[----:B------:R-:W-:Y:S02]  /*35d0*/  FSEL R2, R4, R2, !P0 ;  /* 0x0000000204027208 */ /* 0x000fe40004000000 */
[----:B------:R-:W-:-:S06]  /*35e0*/  FSEL R3, R5, R3, !P0 ;  /* 0x0000000305037208 */ /* 0x000fcc0004000000 */
[----:B------:R-:W-:Y:S01]  /*35f0*/  DMUL R28, R28, R2 ;  /* 0x000000021c1c7228 */ /* 0x000fe20000000000 */
[----:B------:R-:W-:-:S05]  /*3600*/  IMAD.MOV.U32 R3, RZ, RZ, 0x3ff00000 ;  /* 0x3ff00000ff037424 */ /* 0x000fca00078e00ff */
[----:B------:R-:W-:Y:S02]  /*3610*/  LOP3.LUT R17, R3, 0x80000000, R17, 0xb8, !PT ;  /* 0x8000000003117812 */ /* 0x000fe400078eb811 */
[----:B------:R-:W-:-:S08]  /*3620*/  DMUL R28, R28, R24 ;  /* 0x000000181c1c7228 */ /* 0x000fd00000000000 */
[----:B------:R-:W-:Y:S01]  /*3630*/  DMUL R6, R28, R24 ;  /* 0x000000181c067228 */ /* 0x000fe20000000000 */
[----:B------:R-:W-:Y:S10]  /*3640*/  BRA `(.L_x_4377) ;  /* 0x00000010007c7947 */ /* 0x000ff40003800000 */
.L_x_4384:
        /* <DEDUP_REMOVED lines=8> */
[----:B0-----:R-:W0:Y:S02]  /*36d0*/  I2F.F64 R2, R0 ;  /* 0x0000000000027312 */ /* 0x001e240000201c00 */
[----:B0-----:R-:W-:Y:S01]  /*36e0*/  DFMA R6, R2, -UR4, R18 ;  /* 0x8000000402067c2b */ /* 0x001fe20008000012 */
[----:B------:R-:W-:Y:S01]  /*36f0*/  UMOV UR4, 0x33145c00 ;  /* 0x33145c0000047882 */ /* 0x000fe20000000000 */
[----:B------:R-:W-:-:S06]  /*3700*/  UMOV UR5, 0x3c91a626 ;  /* 0x3c91a62600057882 */ /* 0x000fcc0000000000 */
[----:B------:R-:W-:Y:S01]  /*3710*/  DFMA R6, R2, -UR4, R6 ;  /* 0x8000000402067c2b */ /* 0x000fe20008000006 */
[----:B------:R-:W-:Y:S01]  /*3720*/  UMOV UR4, 0x252049c0 ;  /* 0x252049c000047882 */ /* 0x000fe20000000000 */
[----:B------:R-:W-:-:S06]  /*3730*/  UMOV UR5, 0x397b839a ;  /* 0x397b839a00057882 */ /* 0x000fcc0000000000 */
[----:B------:R-:W-:Y:S01]  /*3740*/  DFMA R2, R2, -UR4, R6 ;  /* 0x8000000402027c2b */ /* 0x000fe20008000006 */
[----:B------:R-:W-:Y:S10]  /*3750*/  @!P0 BRA `(.L_x_4392) ;  /* 0x0000000000108947 */ /* 0x000ff40003800000 */
[----:B------:R-:W-:Y:S01]  /*3760*/  IMAD.MOV.U32 R13, RZ, RZ, R18 ;  /* 0x000000ffff0d7224 */ /* 0x000fe200078e0012 */
[----:B------:R-:W-:Y:S01]  /*3770*/  MOV R12, 0x37a0 ;  /* 0x000037a0000c7802 */ /* 0x000fe20000000f00 */
[----:B------:R-:W-:-:S07]  /*3780*/  IMAD.MOV.U32 R10, RZ, RZ, R19 ;  /* 0x000000ffff0a7224 */ /* 0x000fce00078e0013 */
[----:B------:R-:W-:Y:S05]  /*3790*/  CALL.REL.NOINC `($_ZN2at6native18elementwise_kernelILi128ELi4EZNS0_15gpu_kernel_implIZZZNS0_16tanh_kernel_cudaERNS_18TensorIteratorBaseEENKUlvE_clEvENKUlvE_clEvEUlN3c107complexIdEEE_EEvS4_RKT_EUliE_EEviT1_$__internal_trig_reduction_slowpathd) ;  /* 0x0000013400547944 */ /* 0x000fea0003c00000 */
.L_x_4392:
[----:B------:R-:W-:Y:S05]  /*37a0*/  BSYNC.RECONVERGENT B3 ;  /* 0x0000000000037941 */ /* 0x000fea0003800200 */
.L_x_4391:
[----:B------:R-:W-:Y:S01]  /*37b0*/  DMUL R4, R2, R2 ;  /* 0x0000000202047228 */ /* 0x000fe20000000000 */
[----:B------:R-:W-:Y:S01]  /*37c0*/  MOV R6, 0x5b27ebb1 ;  /* 0x5b27ebb100067802 */ /* 0x000fe20000000f00 */
[----:B------:R-:W-:Y:S01]  /*37d0*/  IMAD.MOV.U32 R7, RZ, RZ, 0x3ef9757c ;  /* 0x3ef9757cff077424 */ /* 0x000fe200078e00ff */
[----:B------:R-:W-:Y:S01]  /*37e0*/  UMOV UR4, 0x2799bcb9 ;  /* 0x2799bcb900047882 */ /* 0x000fe20000000000 */
[----:B------:R-:W-:Y:S01]  /*37f0*/  UMOV UR5, 0x3ee48dac ;  /* 0x3ee48dac00057882 */ /* 0x000fe20000000000 */
[----:B------:R-:W-:Y:S01]  /*3800*/  LOP3.LUT R0, R0, 0x1, RZ, 0xc0, !PT ;  /* 0x0000000100007812 */ /* 0x000fe200078ec0ff */
[----:B------:R-:W-:Y:S01]  /*3810*/  BSSY.RECONVERGENT B0, `(.L_x_4393) ;  /* 0x0000039000007945 */ /* 0x000fe20003800200 */
[----:B------:R-:W-:Y:S01]  /*3820*/  LOP3.LUT R11, R17, 0x7fffffff, RZ, 0xc0, !PT ;  /* 0x7fffffff110b7812 */ /* 0x000fe200078ec0ff */
[----:B------:R-:W-:Y:S01]  /*3830*/  DFMA R6, R4, UR4, -R6 ;  /* 0x0000000404067c2b */ /* 0x000fe20008000806 */
[----:B------:R-:W-:Y:S01]  /*3840*/  UMOV UR4, 0xfd91e04 ;  /* 0x0fd91e0400047882 */ /* 0x000fe20000000000 */
[----:B------:R-:W-:Y:S01]  /*3850*/  UMOV UR5, 0x3f0980e9 ;  /* 0x3f0980e900057882 */ /* 0x000fe20000000000 */
[----:B------:R-:W-:-:S02]  /*3860*/  ISETP.NE.U32.AND P0, PT, R0, 0x1, PT ;  /* 0x000000010000780c */ /* 0x000fc40003f05070 */
[----:B------:R-:W-:-:S03]  /*3870*/  ISETP.GT.U32.AND P1, PT, R11, 0x3fefffff, PT ;  /* 0x3fefffff0b00780c */ /* 0x000fc60003f24070 */
        /* <DEDUP_REMOVED lines=39> */
[----:B------:R-:W-:Y:S10]  /*3af0*/  @P0 BRA `(.L_x_4394) ;  /* 0x0000000000280947 */ /* 0x000ff40003800000 */
[----:B------:R-:W0:Y:S01]  /*3b00*/  MUFU.RCP64H R9, R7 ;  /* 0x0000000700097308 */ /* 0x000e220000001800 */
[----:B------:R-:W-:-:S06]  /*3b10*/  IMAD.MOV.U32 R8, RZ, RZ, RZ ;  /* 0x000000ffff087224 */ /* 0x000fcc00078e00ff */
[----:B0-----:R-:W-:-:S08]  /*3b20*/  DFMA R4, -R6, R8, 1 ;  /* 0x3ff000000604742b */ /* 0x001fd00000000108 */
[----:B------:R-:W-:Y:S02]  /*3b30*/  DFMA R12, R4, R4, R4 ;  /* 0x00000004040c722b */ /* 0x000fe40000000004 */
[----:B------:R-:W-:-:S06]  /*3b40*/  DADD R4, R6, -R2 ;  /* 0x0000000006047229 */ /* 0x000fcc0000000802 */
[----:B------:R-:W-:Y:S02]  /*3b50*/  DFMA R12, R8, R12, R8 ;  /* 0x0000000c080c722b */ /* 0x000fe40000000008 */
[----:B------:R-:W-:-:S06]  /*3b60*/  DFMA R4, R14, R2, -R4 ;  /* 0x000000020e04722b */ /* 0x000fcc0000000804 */
[----:B------:R-:W-:-:S08]  /*3b70*/  DFMA R2, R6, -R12, 1 ;  /* 0x3ff000000602742b */ /* 0x000fd0000000080c */
[----:B------:R-:W-:-:S08]  /*3b80*/  DFMA R2, R4, -R12, R2 ;  /* 0x8000000c0402722b */ /* 0x000fd00000000002 */
[----:B------:R-:W-:-:S11]  /*3b90*/  DFMA R6, -R12, R2, -R12 ;  /* 0x000000020c06722b */ /* 0x000fd6000000090c */
.L_x_4394:
[----:B------:R-:W-:Y:S05]  /*3ba0*/  BSYNC.RECONVERGENT B0 ;  /* 0x0000000000007941 */ /* 0x000fea0003800200 */
.L_x_4393:
[----:B------:R-:W-:Y:S01]  /*3bb0*/  BSSY.RECONVERGENT B1, `(.L_x_4395) ;  /* 0x0000078000017945 */ /* 0x000fe20003800200 */
[----:B------:R-:W-:Y:S01]  /*3bc0*/  DFMA R4, R6, R6, 1 ;  /* 0x3ff000000604742b */ /* 0x000fe20000000006 */
[----:B------:R-:W-:Y:S02]  /*3bd0*/  IMAD.MOV.U32 R8, RZ, RZ, R16 ;  /* 0x000000ffff087224 */ /* 0x000fe400078e0010 */
[----:B------:R-:W-:Y:S01]  /*3be0*/  IMAD.MOV.U32 R9, RZ, RZ, R11 ;  /* 0x000000ffff097224 */ /* 0x000fe200078e000b */
[----:B------:R-:W-:Y:S07]  /*3bf0*/  @P1 BRA `(.L_x_4396) ;  /* 0x0000000000601947 */ /* 0x000fee0003800000 */
[----:B------:R-:W-:Y:S01]  /*3c00*/  DMUL R2, R8, R8 ;  /* 0x0000000808027228 */ /* 0x000fe20000000000 */
[----:B------:R-:W-:Y:S01]  /*3c10*/  MOV R10, 0x61d87def ;  /* 0x61d87def000a7802 */ /* 0x000fe20000000f00 */
[----:B------:R-:W-:Y:S01]  /*3c20*/  IMAD.MOV.U32 R11, RZ, RZ, 0x3de611a5 ;  /* 0x3de611a5ff0b7424 */ /* 0x000fe200078e00ff */
[----:B------:R-:W-:Y:S01]  /*3c30*/  UMOV UR4, 0xab274c53 ;  /* 0xab274c5300047882 */ /* 0x000fe20000000000 */
[----:B------:R-:W-:-:S04]  /*3c40*/  UMOV UR5, 0x3d6b4c75 ;  /* 0x3d6b4c7500057882 */ /* 0x000fc80000000000 */
        /* <DEDUP_REMOVED lines=18> */
[----:B------:R-:W-:Y:S10]  /*3d70*/  BRA `(.L_x_4397) ;  /* 0x00000004006c7947 */ /* 0x000ff40003800000 */
.L_x_4396:
[----:B------:R-:W-:Y:S01]  /*3d80*/  IMAD.MOV.U32 R2, RZ, RZ, 0x652b82fe ;  /* 0x652b82feff027424 */ /* 0x000fe200078e00ff */
[----:B------:R-:W-:Y:S01]  /*3d90*/  UMOV UR4, 0xfefa39ef ;  /* 0xfefa39ef00047882 */ /* 0x000fe20000000000 */
[----:B------:R-:W-:Y:S01]  /*3da0*/  IMAD.MOV.U32 R3, RZ, RZ, 0x3ff71547 ;  /* 0x3ff71547ff037424 */ /* 0x000fe200078e00ff */
[----:B------:R-:W-:Y:S01]  /*3db0*/  UMOV UR5, 0x3fe62e42 ;  /* 0x3fe62e4200057882 */ /* 0x000fe20000000000 */
[----:B------:R-:W-:Y:S01]  /*3dc0*/  IMAD.SHL.U32 R0, R11, 0x2, RZ ;  /* 0x000000020b007824 */ /* 0x000fe200078e00ff */
[----:B------:R-:W-:Y:S01]  /*3dd0*/  MOV R18, 0x8ebd13cd ;  /* 0x8ebd13cd00127802 */ /* 0x000fe20000000f00 */
[----:B------:R-:W-:Y:S01]  /*3de0*/  IMAD.MOV.U32 R19, RZ, RZ, 0x3e5af86d ;  /* 0x3e5af86dff137424 */ /* 0x000fe200078e00ff */
[----:B------:R-:W-:Y:S01]  /*3df0*/  BSSY.RECONVERGENT B3, `(.L_x_4398) ;  /* 0x000004d000037945 */ /* 0x000fe20003800200 */
[----:B------:R-:W-:Y:S01]  /*3e00*/  DFMA R2, R8, R2, 6.75539944105574400000e+15 ;  /* 0x433800000802742b */ /* 0x000fe20000000002 */
[C---:B------:R-:W-:Y:S02]  /*3e10*/  ISETP.GE.U32.AND P0, PT, R0.reuse, 0x7fb3e647, PT ;  /* 0x7fb3e6470000780c */ /* 0x040fe40003f06070 */
[----:B------:R-:W-:-:S05]  /*3e20*/  ISETP.NE.AND P1, PT, R0, RZ, PT ;  /* 0x000000ff0000720c */ /* 0x000fca0003f25270 */
[----:B------:R-:W-:Y:S02]  /*3e30*/  DADD R12, R2, -6.75539944105574400000e+15 ;  /* 0xc3380000020c7429 */ /* 0x000fe40000000000 */
[----:B------:R-:W-:-:S05]  /*3e40*/  VIADD R2, R2, 0xffffffff ;  /* 0xffffffff02027836 */ /* 0x000fca0000000000 */
[----:B------:R-:W-:Y:S01]  /*3e50*/  SEL R2, R2, RZ, P0 ;  /* 0x000000ff02027207 */ /* 0x000fe20000000000 */
[----:B------:R-:W-:Y:S01]  /*3e60*/  DFMA R14, R12, -UR4, R8 ;  /* 0x800000040c0e7c2b */ /* 0x000fe20008000008 */
[----:B------:R-:W-:Y:S01]  /*3e70*/  UMOV UR4, 0x3b39803f ;  /* 0x3b39803f00047882 */ /* 0x000fe20000000000 */
[----:B------:R-:W-:-:S06]  /*3e80*/  UMOV UR5, 0x3c7abc9e ;  /* 0x3c7abc9e00057882 */ /* 0x000fcc0000000000 */
[----:B------:R-:W-:Y:S01]  /*3e90*/  DFMA R14, R12, -UR4, R14 ;  /* 0x800000040c0e7c2b */ /* 0x000fe2000800000e */
[----:B------:R-:W-:Y:S01]  /*3ea0*/  UMOV UR4, 0x6acd15b6 ;  /* 0x6acd15b600047882 */ /* 0x000fe20000000000 */
[----:B------:R-:W-:-:S08]  /*3eb0*/  UMOV UR5, 0x3e21f407 ;  /* 0x3e21f40700057882 */ /* 0x000fd00000000000 */
[----:B------:R-:W-:Y:S02]  /*3ec0*/  FSEL R12, R8, R14, !P0 ;  /* 0x0000000e080c7208 */ /* 0x000fe40004000000 */
[----:B------:R-:W-:Y:S02]  /*3ed0*/  FSEL R13, R11, R15, !P0 ;  /* 0x0000000f0b0d7208 */ /* 0x000fe40004000000 */
[C---:B------:R-:W-:Y:S02]  /*3ee0*/  ISETP.NE.AND P0, PT, R2.reuse, 0x400, PT ;  /* 0x000004000200780c */ /* 0x040fe40003f05270 */
[----:B------:R-:W-:Y:S02]  /*3ef0*/  LEA R2, R2, 0x3ff00000, 0x14 ;  /* 0x3ff0000002027811 */ /* 0x000fe400078ea0ff */
[----:B------:R-:W-:Y:S01]  /*3f00*/  DFMA R14, R12, UR4, R18 ;  /* 0x000000040c0e7c2b */ /* 0x000fe20008000012 */
[----:B------:R-:W-:Y:S01]  /*3f10*/  UMOV UR4, 0x92ba033d ;  /* 0x92ba033d00047882 */ /* 0x000fe20000000000 */
[----:B------:R-:W-:Y:S01]  /*3f20*/  UMOV UR5, 0x3e927e50 ;  /* 0x3e927e5000057882 */ /* 0x000fe20000000000 */
[----:B------:R-:W-:Y:S01]  /*3f30*/  SEL R3, R2, 0x7fe00000, P0 ;  /* 0x7fe0000002037807 */ /* 0x000fe20000000000 */
[----:B------:R-:W-:-:S04]  /*3f40*/  IMAD.MOV.U32 R2, RZ, RZ, RZ ;  /* 0x000000ffff027224 */ /* 0x000fc800078e00ff */
[----:B------:R-:W-:Y:S01]  /*3f50*/  DFMA R14, R12, R14, UR4 ;  /* 0x000000040c0e7e2b */ /* 0x000fe2000800000e */
[----:B------:R-:W-:Y:S01]  /*3f60*/  UMOV UR4, 0x6c5f9da1 ;  /* 0x6c5f9da100047882 */ /* 0x000fe20000000000 */
[----:B------:R-:W-:Y:S01]  /*3f70*/  UMOV UR5, 0x3ec71dde ;  /* 0x3ec71dde00057882 */ /* 0x000fe20000000000 */
[----:B------:R-:W-:-:S05]  /*3f80*/  DADD R18, R2, -0.5 ;  /* 0xbfe0000002127429 */ /* 0x000fca0000000000 */
        /* <DEDUP_REMOVED lines=19> */
[----:B------:R-:W-:-:S08]  /*40c0*/  DFMA R14, R12, R14, 0.5 ;  /* 0x3fe000000c0e742b */ /* 0x000fd0000000000e */
[----:B------:R-:W-:-:S08]  /*40d0*/  DMUL R14, R12, R14 ;  /* 0x0000000e0c0e7228 */ /* 0x000fd00000000000 */
[----:B------:R-:W-:Y:S01]  /*40e0*/  DFMA R14, R12, R14, R12 ;  /* 0x0000000e0c0e722b */ /* 0x000fe2000000000c */
[----:B------:R-:W-:Y:S01]  /*40f0*/  IMAD.MOV.U32 R12, RZ, RZ, 0x0 ;  /* 0x00000000ff0c7424 */ /* 0x000fe200078e00ff */
[----:B------:R-:W-:-:S06]  /*4100*/  MOV R13, 0x3ff00000 ;  /* 0x3ff00000000d7802 */ /* 0x000fcc0000000f00 */
[----:B------:R-:W-:-:S08]  /*4110*/  DFMA R14, R14, R2, R18 ;  /* 0x000000020e0e722b */ /* 0x000fd00000000012 */
[----:B------:R-:W-:-:S10]  /*4120*/  DADD R2, R14, R14 ;  /* 0x000000000e027229 */ /* 0x000fd4000000000e */
[----:B------:R-:W-:Y:S01]  /*4130*/  FSEL R19, R2, R14, !P0 ;  /* 0x0000000e02137208 */ /* 0x000fe20004000000 */
[----:B------:R-:W-:Y:S01]  /*4140*/  IMAD.MOV.U32 R2, RZ, RZ, 0x1 ;  /* 0x00000001ff027424 */ /* 0x000fe200078e00ff */
[----:B------:R-:W-:Y:S02]  /*4150*/  @P1 FSEL R11, R3, R15, !P0 ;  /* 0x0000000f030b1208 */ /* 0x000fe40004000000 */
[----:B------:R-:W-:Y:S02]  /*4160*/  FSEL R10, R8, R19, !P1 ;  /* 0x00000013080a7208 */ /* 0x000fe40004800000 */
[----:B------:R-:W-:-:S04]  /*4170*/  FSETP.GEU.AND P1, PT, |R11|, 6.5827683646048100446e-37, PT ;  /* 0x036000000b00780b */ /* 0x000fc80003f2e200 */
[----:B------:R-:W-:-:S06]  /*4180*/  DFMA R18, R10, 2, R12 ;  /* 0x400000000a12782b */ /* 0x000fcc000000000c */
[----:B------:R-:W0:Y:S02]  /*4190*/  MUFU.RCP64H R3, R19 ;  /* 0x0000001300037308 */ /* 0x000e240000001800 */
[----:B0-----:R-:W-:-:S08]  /*41a0*/  DFMA R12, -R18, R2, 1 ;  /* 0x3ff00000120c742b */ /* 0x001fd00000000102 */
[----:B------:R-:W-:-:S08]  /*41b0*/  DFMA R12, R12, R12, R12 ;  /* 0x0000000c0c0c722b */ /* 0x000fd0000000000c */
[----:B------:R-:W-:-:S08]  /*41c0*/  DFMA R12, R2, R12, R2 ;  /* 0x0000000c020c722b */ /* 0x000fd00000000002 */
[----:B------:R-:W-:-:S08]  /*41d0*/  DFMA R2, -R18, R12, 1 ;  /* 0x3ff000001202742b */ /* 0x000fd0000000010c */
[----:B------:R-:W-:-:S08]  /*41e0*/  DFMA R2, R12, R2, R12 ;  /* 0x000000020c02722b */ /* 0x000fd0000000000c */
[----:B------:R-:W-:-:S08]  /*41f0*/  DMUL R12, R10, R2 ;  /* 0x000000020a0c7228 */ /* 0x000fd00000000000 */
[----:B------:R-:W-:-:S08]  /*4200*/  DFMA R14, -R18, R12, R10 ;  /* 0x0000000c120e722b */ /* 0x000fd0000000010a */
[----:B------:R-:W-:-:S10]  /*4210*/  DFMA R2, R2, R14, R12 ;  /* 0x0000000e0202722b */ /* 0x000fd4000000000c */
[----:B------:R-:W-:-:S05]  /*4220*/  FFMA R0, RZ, R19, R3 ;  /* 0x00000013ff007223 */ /* 0x000fca0000000003 */
[----:B------:R-:W-:-:S13]  /*4230*/  FSETP.GT.AND P0, PT, |R0|, 1.469367938527859385e-39, PT ;  /* 0x001000000000780b */ /* 0x000fda0003f04200 */
[----:B------:R-:W-:Y:S05]  /*4240*/  @P0 BRA P1, `(.L_x_4399) ;  /* 0x00000000001c0947 */ /* 0x000fea0000800000 */
[----:B------:R-:W-:Y:S01]  /*4250*/  IMAD.MOV.U32 R13, RZ, RZ, R19 ;  /* 0x000000ffff0d7224 */ /* 0x000fe200078e0013 */
[----:B------:R-:W-:Y:S01]  /*4260*/  MOV R0, 0x42a0 ;  /* 0x000042a000007802 */ /* 0x000fe20000000f00 */
[----:B------:R-:W-:Y:S02]  /*4270*/  IMAD.MOV.U32 R14, RZ, RZ, R10 ;  /* 0x000000ffff0e7224 */ /* 0x000fe400078e000a */
[----:B------:R-:W-:-:S07]  /*4280*/  IMAD.MOV.U32 R15, RZ, RZ, R11 ;  /* 0x000000ffff0f7224 */ /* 0x000fce00078e000b */
[----:B------:R-:W-:Y:S05]  /*4290*/  CALL.REL.NOINC `($__internal_0_$__cuda_sm20_div_rn_f64_full) ;  /* 0x0000012000607944 */ /* 0x000fea0003c00000 */
[----:B------:R-:W-:Y:S01]  /*42a0*/  MOV R2, R24 ;  /* 0x0000001800027202 */ /* 0x000fe20000000f00 */
[----:B------:R-:W-:-:S07]  /*42b0*/  IMAD.MOV.U32 R3, RZ, RZ, R25 ;  /* 0x000000ffff037224 */ /* 0x000fce00078e0019 */
.L_x_4399:
[----:B------:R-:W-:Y:S05]  /*42c0*/  BSYNC.RECONVERGENT B3 ;  /* 0x0000000000037941 */ /* 0x000fea0003800200 */
.L_x_4398:
[----:B------:R-:W-:Y:S01]  /*42d0*/  DADD R2, R10, R2 ;  /* 0x000000000a027229 */ /* 0x000fe20000000002 */
[----:B------:R-:W-:Y:S01]  /*42e0*/  UMOV UR4, 0x8fb9f87e ;  /* 0x8fb9f87e00047882 */ /* 0x000fe20000000000 */
[----:B------:R-:W-:Y:S02]  /*42f0*/  UMOV UR5, 0x408633ce ;  /* 0x408633ce00057882 */ /* 0x000fe40000000000 */
[----:B------:R-:W-:-:S06]  /*4300*/  DSETP.GE.AND P0, PT, R8, UR4, PT ;  /* 0x0000000408007e2a */ /* 0x000fcc000bf06000 */
[----:B------:R-:W-:Y:S02]  /*4310*/  FSEL R8, R2, RZ, !P0 ;  /* 0x000000ff02087208 */ /* 0x000fe40004000000 */
[----:B------:R-:W-:-:S07]  /*4320*/  FSEL R9, R3, +QNAN , !P0 ;  /* 0x7ff0000003097808 */ /* 0x000fce0004000000 */
.L_x_4397:
[----:B------:R-:W-:Y:S05]  /*4330*/  BSYNC.RECONVERGENT B1 ;  /* 0x0000000000017941 */ /* 0x000fea0003800200 */
.L_x_4395:
[----:B------:R-:W-:Y:S01]  /*4340*/  LOP3.LUT R17, R9, 0x80000000, R17, 0xb8, !PT ;  /* 0x8000000009117812 */ /* 0x000fe200078eb811 */
[----:B------:R-:W-:Y:S01]  /*4350*/  IMAD.MOV.U32 R16, RZ, RZ, R8 ;  /* 0x000000ffff107224 */ /* 0x000fe200078e0008 */
[----:B------:R-:W-:Y:S01]  /*4360*/  MOV R11, 0x3fd80000 ;  /* 0x3fd80000000b7802 */ /* 0x000fe20000000f00 */
[----:B------:R-:W-:Y:S01]  /*4370*/  IMAD.MOV.U32 R10, RZ, RZ, 0x0 ;  /* 0x00000000ff0a7424 */ /* 0x000fe200078e00ff */
[----:B------:R-:W-:Y:S03]  /*4380*/  BSSY.RECONVERGENT B0, `(.L_x_4400) ;  /* 0x0000013000007945 */ /* 0x000fe60003800200 */
[----:B------:R-:W-:-:S06]  /*4390*/  DFMA R12, R16, R16, 1 ;  /* 0x3ff00000100c742b */ /* 0x000fcc0000000010 */
[----:B------:R-:W0:Y:S04]  /*43a0*/  MUFU.RSQ64H R3, R13 ;  /* 0x0000000d00037308 */ /* 0x000e280000001c00 */
[----:B------:R-:W-:-:S05]  /*43b0*/  VIADD R2, R13, 0xfcb00000 ;  /* 0xfcb000000d027836 */ /* 0x000fca0000000000 */
[----:B------:R-:W-:Y:S01]  /*43c0*/  ISETP.GE.U32.AND P0, PT, R2, 0x7ca00000, PT ;  /* 0x7ca000000200780c */ /* 0x000fe20003f06070 */
[----:B0-----:R-:W-:-:S08]  /*43d0*/  DMUL R8, R2, R2 ;  /* 0x0000000202087228 */ /* 0x001fd00000000000 */
[----:B------:R-:W-:-:S08]  /*43e0*/  DFMA R8, R12, -R8, 1 ;  /* 0x3ff000000c08742b */ /* 0x000fd00000000808 */
[----:B------:R-:W-:Y:S02]  /*43f0*/  DFMA R10, R8, R10, 0.5 ;  /* 0x3fe00000080a742b */ /* 0x000fe4000000000a */
[----:B------:R-:W-:-:S08]  /*4400*/  DMUL R8, R2, R8 ;  /* 0x0000000802087228 */ /* 0x000fd00000000000 */
[----:B------:R-:W-:-:S08]  /*4410*/  DFMA R14, R10, R8, R2 ;  /* 0x000000080a0e722b */ /* 0x000fd00000000002 */
[----:B------:R-:W-:Y:S02]  /*4420*/  DMUL R18, R12, R14 ;  /* 0x0000000e0c127228 */ /* 0x000fe40000000000 */
[----:B------:R-:W-:Y:S02]  /*4430*/  VIADD R9, R15, 0xfff00000 ;  /* 0xfff000000f097836 */ /* 0x000fe40000000000 */
[----:B------:R-:W-:-:S04]  /*4440*/  IMAD.MOV.U32 R8, RZ, RZ, R14 ;  /* 0x000000ffff087224 */ /* 0x000fc800078e000e */
[----:B------:R-:W-:-:S08]  /*4450*/  DFMA R20, R18, -R18, R12 ;  /* 0x800000121214722b */ /* 0x000fd0000000000c */
[----:B------:R-:W-:Y:S01]  /*4460*/  DFMA R10, R20, R8, R18 ;  /* 0x00000008140a722b */ /* 0x000fe20000000012 */
[----:B------:R-:W-:Y:S10]  /*4470*/  @!P0 BRA `(.L_x_4401) ;  /* 0x00000000000c8947 */ /* 0x000ff40003800000 */
[----:B------:R-:W-:Y:S01]  /*4480*/  IMAD.MOV.U32 R11, RZ, RZ, R9 ;  /* 0x000000ffff0b7224 */ /* 0x000fe200078e0009 */
[----:B------:R-:W-:-:S07]  /*4490*/  MOV R0, 0x44b0 ;  /* 0x000044b000007802 */ /* 0x000fce0000000f00 */
[----:B------:R-:W-:Y:S05]  /*44a0*/  CALL.REL.NOINC `($__internal_1_$__cuda_sm20_dsqrt_rn_f64_mediumpath_v1) ;  /* 0x00000124004c7944 */ /* 0x000fea0003c00000 */
.L_x_4401:
[----:B------:R-:W-:Y:S05]  /*44b0*/  BSYNC.RECONVERGENT B0 ;  /* 0x0000000000007941 */ /* 0x000fea0003800200 */
.L_x_4400:
[C---:B------:R-:W-:Y:S01]  /*44c0*/  DMUL R8, R4.reuse, R16 ;  /* 0x0000001004087228 */ /* 0x040fe20000000000 */
[----:B------:R-:W-:Y:S01]  /*44d0*/  IMAD.MOV.U32 R2, RZ, RZ, 0x1 ;  /* 0x00000001ff027424 */ /* 0x000fe200078e00ff */
[----:B------:R-:W-:Y:S01]  /*44e0*/  DMUL R10, R4, R10 ;  /* 0x0000000a040a7228 */ /* 0x000fe20000000000 */
[----:B------:R-:W-:Y:S05]  /*44f0*/  BSSY.RECONVERGENT B1, `(.L_x_4402) ;  /* 0x0000018000017945 */ /* 0x000fea0003800200 */
[C---:B------:R-:W-:Y:S02]  /*4500*/  DFMA R8, R16.reuse, R8, 1 ;  /* 0x3ff000001008742b */ /* 0x040fe40000000008 */
[----:B------:R-:W-:-:S04]  /*4510*/  DMUL R16, R16, R10 ;  /* 0x0000000a10107228 */ /* 0x000fc80000000000 */
[----:B------:R-:W0:Y:S06]  /*4520*/  MUFU.RCP64H R3, R9 ;  /* 0x0000000900037308 */ /* 0x000e2c0000001800 */
[----:B------:R-:W-:Y:S01]  /*4530*/  FSETP.GEU.AND P1, PT, |R17|, 6.5827683646048100446e-37, PT ;  /* 0x036000001100780b */ /* 0x000fe20003f2e200 */
        /* <DEDUP_REMOVED lines=11> */
[----:B------:R-:W-:Y:S01]  /*45f0*/  MOV R14, R16 ;  /* 0x00000010000e7202 */ /* 0x000fe20000000f00 */
[----:B------:R-:W-:Y:S01]  /*4600*/  IMAD.MOV.U32 R15, RZ, RZ, R17 ;  /* 0x000000ffff0f7224 */ /* 0x000fe200078e0011 */
[----:B------:R-:W-:Y:S01]  /*4610*/  MOV R0, 0x4650 ;  /* 0x0000465000007802 */ /* 0x000fe20000000f00 */
[----:B------:R-:W-:Y:S02]  /*4620*/  IMAD.MOV.U32 R18, RZ, RZ, R8 ;  /* 0x000000ffff127224 */ /* 0x000fe400078e0008 */
[----:B------:R-:W-:-:S07]  /*4630*/  IMAD.MOV.U32 R13, RZ, RZ, R9 ;  /* 0x000000ffff0d7224 */ /* 0x000fce00078e0009 */
[----:B------:R-:W-:Y:S05]  /*4640*/  CALL.REL.NOINC `($__internal_0_$__cuda_sm20_div_rn_f64_full) ;  /* 0x0000011c00747944 */ /* 0x000fea0003c00000 */
[----:B------:R-:W-:Y:S01]  /*4650*/  IMAD.MOV.U32 R2, RZ, RZ, R24 ;  /* 0x000000ffff027224 */ /* 0x000fe200078e0018 */
[----:B------:R-:W-:-:S07]  /*4660*/  MOV R3, R25 ;  /* 0x0000001900037202 */ /* 0x000fce0000000f00 */
.L_x_4403:
[----:B------:R-:W-:Y:S05]  /*4670*/  BSYNC.RECONVERGENT B1 ;  /* 0x0000000000017941 */ /* 0x000fea0003800200 */
.L_x_4402:
[----:B------:R-:W0:Y:S01]  /*4680*/  MUFU.RCP64H R5, R9 ;  /* 0x0000000900057308 */ /* 0x000e220000001800 */
[----:B------:R-:W-:Y:S01]  /*4690*/  IMAD.MOV.U32 R4, RZ, RZ, 0x1 ;  /* 0x00000001ff047424 */ /* 0x000fe200078e00ff */
[----:B------:R-:W-:Y:S01]  /*46a0*/  FSETP.GEU.AND P1, PT, |R7|, 6.5827683646048100446e-37, PT ;  /* 0x036000000700780b */ /* 0x000fe20003f2e200 */
[----:B------:R-:W-:Y:S01]  /*46b0*/  BSSY.RECONVERGENT B1, `(.L_x_4404) ;  /* 0x0000016000017945 */ /* 0x000fe20003800200 */
[----:B------:R-:W-:Y:S02]  /*46c0*/  IMAD.MOV.U32 R16, RZ, RZ, R2 ;  /* 0x000000ffff107224 */ /* 0x000fe400078e0002 */
[----:B------:R-:W-:Y:S01]  /*46d0*/  IMAD.MOV.U32 R17, RZ, RZ, R3 ;  /* 0x000000ffff117224 */ /* 0x000fe200078e0003 */
        /* <DEDUP_REMOVED lines=12> */
[----:B------:R-:W-:Y:S01]  /*47a0*/  MOV R15, R7 ;  /* 0x00000007000f7202 */ /* 0x000fe20000000f00 */
[----:B------:R-:W-:Y:S01]  /*47b0*/  IMAD.MOV.U32 R18, RZ, RZ, R8 ;  /* 0x000000ffff127224 */ /* 0x000fe200078e0008 */
[----:B------:R-:W-:Y:S01]  /*47c0*/  MOV R0, 0x47f0 ;  /* 0x000047f000007802 */ /* 0x000fe20000000f00 */
[----:B------:R-:W-:-:S07]  /*47d0*/  IMAD.MOV.U32 R13, RZ, RZ, R9 ;  /* 0x000000ffff0d7224 */ /* 0x000fce00078e0009 */
[----:B------:R-:W-:Y:S05]  /*47e0*/  CALL.REL.NOINC `($__internal_0_$__cuda_sm20_div_rn_f64_full) ;  /* 0x0000011c000c7944 */ /* 0x000fea0003c00000 */
[----:B------:R-:W-:Y:S02]  /*47f0*/  IMAD.MOV.U32 R4, RZ, RZ, R24 ;  /* 0x000000ffff047224 */ /* 0x000fe400078e0018 */
[----:B------:R-:W-:-:S07]  /*4800*/  IMAD.MOV.U32 R5, RZ, RZ, R25 ;  /* 0x000000ffff057224 */ /* 0x000fce00078e0019 */
.L_x_4405:
[----:B------:R-:W-:Y:S05]  /*4810*/  BSYNC.RECONVERGENT B1 ;  /* 0x0000000000017941 */ /* 0x000fea0003800200 */
.L_x_4404:
[----:B------:R-:W-:Y:S01]  /*4820*/  MOV R6, R4 ;  /* 0x0000000400067202 */ /* 0x000fe20000000f00 */
[----:B------:R-:W-:-:S07]  /*4830*/  IMAD.MOV.U32 R7, RZ, RZ, R5 ;  /* 0x000000ffff077224 */ /* 0x000fce00078e0005 */
.L_x_4377:
[----:B------:R-:W-:Y:S05]  /*4840*/  BSYNC.RECONVERGENT B2 ;  /* 0x0000000000027941 */ /* 0x000fea0003800200 */
.L_x_4375:
        /* <DEDUP_REMOVED lines=17> */
.L_x_4409:
[----:B------:R-:W0:Y:S02]  /*4960*/  F2I.S64.F64.TRUNC R16, R16 ;  /* 0x0000001000107311 */ /* 0x000e24000030d900 */
[----:B0-----:R-:W-:-:S05]  /*4970*/  IMAD.MOV.U32 R5, RZ, RZ, R16 ;  /* 0x000000ffff057224 */ /* 0x001fca00078e0010 */
[----:B------:R0:W-:Y:S01]  /*4980*/  STG.E.U8 desc[UR36][R2.64], R5 ;  /* 0x0000000502007986 */ /* 0x0001e2000c101124 */
[----:B------:R-:W-:Y:S05]  /*4990*/  BRA `(.L_x_4411) ;  /* 0x0000000c00fc7947 */ /* 0x000fea0003800000 */
.L_x_4408:
        /* <DEDUP_REMOVED lines=9> */
.L_x_4413:
[----:B------:R-:W0:Y:S02]  /*4a30*/  F2I.F64.TRUNC R17, R16 ;  /* 0x0000001000117311 */ /* 0x000e24000030d100 */
[----:B0-----:R0:W-:Y:S01]  /*4a40*/  STG.E desc[UR36][R2.64], R17 ;  /* 0x0000001102007986 */ /* 0x0011e2000c101924 */
[----:B------:R-:W-:Y:S05]  /*4a50*/  BRA `(.L_x_4411) ;  /* 0x0000000c00cc7947 */ /* 0x000fea0003800000 */
.L_x_4412:
[----:B------:R-:W0:Y:S02]  /*4a60*/  F2I.F64.TRUNC R17, R16 ;  /* 0x0000001000117311 */ /* 0x000e24000030d100 */
[----:B0-----:R0:W-:Y:S01]  /*4a70*/  STG.E.U16 desc[UR36][R2.64], R17 ;  /* 0x0000001102007986 */ /* 0x0011e2000c101524 */
[----:B------:R-:W-:Y:S05]  /*4a80*/  BRA `(.L_x_4411) ;  /* 0x0000000c00c07947 */ /* 0x000fea0003800000 */
.L_x_4407:
        /* <DEDUP_REMOVED lines=13> */
.L_x_4415:
        /* <DEDUP_REMOVED lines=8> */
.L_x_4414:
        /* <DEDUP_REMOVED lines=9> */
[----:B------:R-:W-:Y:S02]  /*4c70*/  DSETP.GEU.AND P1, PT, |R16|, UR4, PT ;  /* 0x0000000410007e2a */ /* 0x000fe4000bf2e200 */
[----:B------:R-:W-:-:S05]  /*4c80*/  DSETP.GEU.AND P0, PT, |R6|, UR4, PT ;  /* 0x0000000406007e2a */ /* 0x000fca000bf0e200 */
[----:B------:R-:W1:Y:S07]  /*4c90*/  F2F.F32.F64 R5, R6 ;  /* 0x0000000600057310 */ /* 0x000e6e0000301000 */
[----:B0-----:R-:W-:Y:S02]  /*4ca0*/  @!P1 FMUL R4, R4, 1.175494350822287508e-38 ;  /* 0x0080000004049820 */ /* 0x001fe40000400000 */
[----:B-1----:R-:W-:-:S05]  /*4cb0*/  @!P0 FMUL R5, R5, 1.175494350822287508e-38 ;  /* 0x0080000005058820 */ /* 0x002fca0000400000 */
[----:B------:R0:W-:Y:S01]  /*4cc0*/  STG.E.64 desc[UR36][R2.64], R4 ;  /* 0x0000000402007986 */ /* 0x0001e2000c101b24 */
[----:B------:R-:W-:Y:S05]  /*4cd0*/  BRA `(.L_x_4411) ;  /* 0x0000000c002c7947 */ /* 0x000fea0003800000 */
.L_x_4417:
        /* <DEDUP_REMOVED lines=8> */
[----:B------:R-:W-:-:S05]  /*4d60*/  F2FP.F16.F32.PACK_AB R5, R0, R5 ;  /* 0x000000050005723e */ /* 0x000fca00000000ff */
[----:B------:R0:W-:Y:S01]  /*4d70*/  STG.E desc[UR36][R2.64], R5 ;  /* 0x0000000502007986 */ /* 0x0001e2000c101924 */
[----:B------:R-:W-:Y:S05]  /*4d80*/  BRA `(.L_x_4411) ;  /* 0x0000000c00007947 */ /* 0x000fea0003800000 */
.L_x_4416:
[----:B------:R0:W-:Y:S01]  /*4d90*/  STG.E.64 desc[UR36][R2.64], R16 ;  /* 0x0000001002007986 */ /* 0x0001e2000c101b24 */
[----:B------:R-:W-:Y:S05]  /*4da0*/  BRA `(.L_x_4411) ;  /* 0x0000000800f87947 */ /* 0x000fea0003800000 */
.L_x_4406:
        /* <DEDUP_REMOVED lines=9> */
[----:B------:R-:W-:-:S06]  /*4e40*/  DSETP.NEU.OR P0, PT, R16, RZ, P0 ;  /* 0x000000ff1000722a */ /* 0x000fcc000070d400 */
[----:B------:R-:W-:-:S05]  /*4e50*/  SEL R5, RZ, 0x1, !P0 ;  /* 0x00000001ff057807 */ /* 0x000fca0004000000 */
[----:B------:R4:W-:Y:S01]  /*4e60*/  STG.E.U8 desc[UR36][R2.64], R5 ;  /* 0x0000000502007986 */ /* 0x0009e2000c101124 */
[----:B------:R-:W-:Y:S05]  /*4e70*/  BRA `(.L_x_4411) ;  /* 0x0000000800c47947 */ /* 0x000fea0003800000 */
.L_x_4420:
[----:B------:R-:W-:Y:S01]  /*4e80*/  IMAD.MOV.U32 R4, RZ, RZ, R16 ;  /* 0x000000ffff047224 */ /* 0x000fe200078e0010 */
[----:B------:R-:W-:-:S05]  /*4e90*/  MOV R5, R17 ;  /* 0x0000001100057202 */ /* 0x000fca0000000f00 */
[----:B------:R3:W-:Y:S01]  /*4ea0*/  STG.E.128 desc[UR36][R2.64], R4 ;  /* 0x0000000402007986 */ /* 0x0007e2000c101d24 */
[----:B------:R-:W-:Y:S05]  /*4eb0*/  BRA `(.L_x_4411) ;  /* 0x0000000800b47947 */ /* 0x000fea0003800000 */
.L_x_4419:
        /* <DEDUP_REMOVED lines=23> */
.L_x_4424:
[----:B------:R-:W-:Y:S05]  /*5030*/  BSYNC.RECONVERGENT B0 ;  /* 0x0000000000007941 */ /* 0x000fea0003800200 */
.L_x_4423:
[----:B------:R-:W-:-:S05]  /*5040*/  LOP3.LUT R5, R0, 0x80, R5, 0xf8, !PT ;  /* 0x0000008000057812 */ /* 0x000fca00078ef805 */
[----:B------:R0:W-:Y:S01]  /*5050*/  STG.E.U8 desc[UR36][R2.64], R5 ;  /* 0x0000000502007986 */ /* 0x0001e2000c101124 */
[----:B------:R-:W-:Y:S05]  /*5060*/  BRA `(.L_x_4411) ;  /* 0x0000000800487947 */ /* 0x000fea0003800000 */
.L_x_4422:
        /* <DEDUP_REMOVED lines=19> */
.L_x_4426:
[----:B------:R-:W-:Y:S05]  /*51a0*/  BSYNC.RECONVERGENT B0 ;  /* 0x0000000000007941 */ /* 0x000fea0003800200 */
.L_x_4425:
[----:B------:R-:W-:-:S05]  /*51b0*/  LOP3.LUT R5, R0, 0x80, R5, 0xf8, !PT ;  /* 0x0000008000057812 */ /* 0x000fca00078ef805 */
[----:B------:R1:W-:Y:S01]  /*51c0*/  STG.E.U8 desc[UR36][R2.64], R5 ;  /* 0x0000000502007986 */ /* 0x0003e2000c101124 */
[----:B------:R-:W-:Y:S05]  /*51d0*/  BRA `(.L_x_4411) ;  /* 0x0000000400ec7947 */ /* 0x000fea0003800000 */
.L_x_4421:
[----:B------:R-:W-:Y:S01]  /*51e0*/  UMOV UR4, 0xf0000000 ;  /* 0xf000000000047882 */ /* 0x000fe20000000000 */
[----:B------:R-:W-:Y:S01]  /*51f0*/  UMOV UR5, 0x380fffff ;  /* 0x380fffff00057882 */ /* 0x000fe20000000000 */
[----:B------:R-:W0:Y:S01]  /*5200*/  F2F.F32.F64 R0, R16 ;  /* 0x0000001000007310 */ /* 0x000e220000301000 */
[----:B------:R-:W-:-:S14]  /*5210*/  DSETP.GEU.AND P0, PT, |R16|, UR4, PT ;  /* 0x0000000410007e2a */ /* 0x000fdc000bf0e200 */
[----:B0-----:R-:W-:-:S05]  /*5220*/  @!P0 FMUL R0, R0, 1.175494350822287508e-38 ;  /* 0x0080000000008820 */ /* 0x001fca0000400000 */
[----:B------:R-:W-:-:S05]  /*5230*/  F2FP.BF16.F32.PACK_AB R0, RZ, R0 ;  /* 0x00000000ff00723e */ /* 0x000fca00000010ff */
[----:B------:R2:W-:Y:S01]  /*5240*/  STG.E.U16 desc[UR36][R2.64], R0 ;  /* 0x0000000002007986 */ /* 0x0005e2000c101524 */
[----:B------:R-:W-:Y:S05]  /*5250*/  BRA `(.L_x_4411) ;  /* 0x0000000400cc7947 */ /* 0x000fea0003800000 */
.L_x_4418:
        /* <DEDUP_REMOVED lines=11> */
.L_x_4429:
        /* <DEDUP_REMOVED lines=17> */
.L_x_4432:
[----:B------:R-:W-:-:S04]  /*5420*/  SHF.R.U32.HI R0, RZ, 0x14, R5 ;  /* 0x00000014ff007819 */ /* 0x000fc80000011605 */
[----:B------:R-:W-:-:S04]  /*5430*/  LOP3.LUT R0, R0, 0x1, RZ, 0xc0, !PT ;  /* 0x0000000100007812 */ /* 0x000fc800078ec0ff */
[----:B------:R-:W-:-:S04]  /*5440*/  IADD3 R0, PT, PT, R5, 0x487ffff, R0 ;  /* 0x0487ffff05007810 */ /* 0x000fc80007ffe000 */
[----:B------:R-:W-:-:S04]  /*5450*/  SHF.R.U32.HI R0, RZ, 0x14, R0 ;  /* 0x00000014ff007819 */ /* 0x000fc80000011600 */
[----:B------:R-:W-:-:S07]  /*5460*/  LOP3.LUT R4, R0, 0xff, RZ, 0xc0, !PT ;  /* 0x000000ff00047812 */ /* 0x000fce00078ec0ff */
.L_x_4433:
[----:B------:R-:W-:-:S04]  /*5470*/  SHF.R.U32.HI R5, RZ, 0x18, R5 ;  /* 0x00000018ff057819 */ /* 0x000fc80000011605 */
[----:B------:R-:W-:-:S04]  /*5480*/  LOP3.LUT R4, R4, 0x80, R5, 0xf8, !PT ;  /* 0x0000008004047812 */ /* 0x000fc800078ef805 */
[----:B------:R-:W-:-:S07]  /*5490*/  PRMT R0, R4, 0x7610, R0 ;  /* 0x0000761004007816 */ /* 0x000fce0000000000 */
.L_x_4431:
[----:B------:R-:W-:Y:S05]  /*54a0*/  BSYNC.RECONVERGENT B0 ;  /* 0x0000000000007941 */ /* 0x000fea0003800200 */
.L_x_4430:
[----:B------:R0:W-:Y:S01]  /*54b0*/  STG.E.U8 desc[UR36][R2.64], R0 ;  /* 0x0000000002007986 */ /* 0x0001e2000c101124 */
[----:B------:R-:W-:Y:S05]  /*54c0*/  BRA `(.L_x_4411) ;  /* 0x0000000400307947 */ /* 0x000fea0003800000 */
.L_x_4428:
        /* <DEDUP_REMOVED lines=17> */
.L_x_4436:
[----:B------:R-:W-:-:S04]  /*55e0*/  SHF.R.U32.HI R0, RZ, 0x15, R5 ;  /* 0x00000015ff007819 */ /* 0x000fc80000011605 */
[----:B------:R-:W-:-:S04]  /*55f0*/  LOP3.LUT R0, R0, 0x1, RZ, 0xc0, !PT ;  /* 0x0000000100007812 */ /* 0x000fc800078ec0ff */
[----:B------:R-:W-:-:S04]  /*5600*/  IADD3 R0, PT, PT, R5, 0x88fffff, R0 ;  /* 0x088fffff05007810 */ /* 0x000fc80007ffe000 */
[----:B------:R-:W-:-:S04]  /*5610*/  SHF.R.U32.HI R0, RZ, 0x15, R0 ;  /* 0x00000015ff007819 */ /* 0x000fc80000011600 */
[----:B------:R-:W-:-:S07]  /*5620*/  LOP3.LUT R4, R0, 0xff, RZ, 0xc0, !PT ;  /* 0x000000ff00047812 */ /* 0x000fce00078ec0ff */
.L_x_4437:
[----:B------:R-:W-:-:S04]  /*5630*/  SHF.R.U32.HI R5, RZ, 0x18, R5 ;  /* 0x00000018ff057819 */ /* 0x000fc80000011605 */
[----:B------:R-:W-:-:S04]  /*5640*/  LOP3.LUT R4, R4, 0x80, R5, 0xf8, !PT ;  /* 0x0000008004047812 */ /* 0x000fc800078ef805 */
[----:B------:R-:W-:-:S07]  /*5650*/  PRMT R0, R4, 0x7610, R0 ;  /* 0x0000761004007816 */ /* 0x000fce0000000000 */
.L_x_4435:
[----:B------:R-:W-:Y:S05]  /*5660*/  BSYNC.RECONVERGENT B0 ;  /* 0x0000000000007941 */ /* 0x000fea0003800200 */
.L_x_4434:
[----:B------:R0:W-:Y:S01]  /*5670*/  STG.E.U8 desc[UR36][R2.64], R0 ;  /* 0x0000000002007986 */ /* 0x0001e2000c101124 */
[----:B------:R-:W-:Y:S05]  /*5680*/  BRA `(.L_x_4411) ;  /* 0x0000000000c07947 */ /* 0x000fea0003800000 */
.L_x_4427:
[----:B------:R-:W-:-:S09]  /*5690*/  UISETP.NE.AND UP0, UPT, UR4, 0x1c, UPT ;  /* 0x0000001c0400788c */ /* 0x000fd2000bf05270 */
[----:B------:R-:W-:Y:S05]  /*56a0*/  BRA.U !UP0, `(.L_x_4438) ;  /* 0x0000000108b07547 */ /* 0x000fea000b800000 */
[----:B------:R-:W-:-:S09]  /*56b0*/  UISETP.NE.AND UP0, UPT, UR4, 0x1d, UPT ;  /* 0x0000001d0400788c */ /* 0x000fd2000bf05270 */
[----:B------:R-:W-:Y:S05]  /*56c0*/  BRA.U !UP0, `(.L_x_4439) ;  /* 0x00000001089c7547 */ /* 0x000fea000b800000 */
[----:B------:R-:W-:-:S09]  /*56d0*/  UISETP.NE.AND UP0, UPT, UR4, 0x2c, UPT ;  /* 0x0000002c0400788c */ /* 0x000fd2000bf05270 */
[----:B------:R-:W-:Y:S05]  /*56e0*/  BRA.U !UP0, `(.L_x_4440) ;  /* 0x0000000108447547 */ /* 0x000fea000b800000 */
.L_x_4410:
        /* <DEDUP_REMOVED lines=8> */
[----:B0-----:R-:W-:Y:S01]  /*5770*/  MOV R4, UR6 ;  /* 0x0000000600047c02 */ /* 0x001fe20008000f00 */
[----:B------:R-:W-:-:S02]  /*5780*/  IMAD.U32 R5, RZ, RZ, UR7 ;  /* 0x00000007ff057e24 */ /* 0x000fc4000f8e00ff */
[----:B---3--:R-:W-:Y:S02]  /*5790*/  IMAD.U32 R6, RZ, RZ, UR8 ;  /* 0x00000008ff067e24 */ /* 0x008fe4000f8e00ff */
[----:B------:R-:W-:Y:S02]  /*57a0*/  IMAD.U32 R7, RZ, RZ, UR9 ;  /* 0x00000009ff077e24 */ /* 0x000fe4000f8e00ff */
[----:B----4-:R-:W-:Y:S01]  /*57b0*/  IMAD.U32 R10, RZ, RZ, UR4 ;  /* 0x00000004ff0a7e24 */ /* 0x010fe2000f8e00ff */
[----:B-1----:R-:W-:-:S07]  /*57c0*/  MOV R11, UR5 ;  /* 0x00000005000b7c02 */ /* 0x002fce0008000f00 */
[----:B------:R-:W-:-:S07]  /*57d0*/  LEPC R20, `(.L_x_4441) ;  /* 0x000000001014794e */ /* 0x000fce0000000000 */
[----:B--2---:R-:W-:Y:S05]  /*57e0*/  CALL.ABS.NOINC R2 ;  /* 0x0000000002007343 */ /* 0x004fea0003c00000 */
.L_x_4441:
[----:B------:R-:W-:Y:S05]  /*57f0*/  BRA `(.L_x_4411) ;  /* 0x0000000000647947 */ /* 0x000fea0003800000 */
.L_x_4440:
        /* <DEDUP_REMOVED lines=20> */
.L_x_4439:
[----:B------:R-:W0:Y:S02]  /*5940*/  F2I.U64.F64.TRUNC R16, R16 ;  /* 0x0000001000107311 */ /* 0x000e24000030d800 */
[----:B0-----:R0:W-:Y:S01]  /*5950*/  STG.E.64 desc[UR36][R2.64], R16 ;  /* 0x0000001002007986 */ /* 0x0011e2000c101b24 */
[----:B------:R-:W-:Y:S05]  /*5960*/  BRA `(.L_x_4411) ;  /* 0x0000000000087947 */ /* 0x000fea0003800000 */
.L_x_4438:
[----:B------:R-:W0:Y:S02]  /*5970*/  F2I.U32.F64.TRUNC R17, R16 ;  /* 0x0000001000117311 */ /* 0x000e24000030d000 */
[----:B0-----:R0:W-:Y:S02]  /*5980*/  STG.E desc[UR36][R2.64], R17 ;  /* 0x0000001102007986 */ /* 0x0011e4000c101924 */
.L_x_4411:
[----:B------:R-:W-:-:S07]  /*5990*/  VIADD R23, R23, 0x80 ;  /* 0x0000008017177836 */ /* 0x000fce0000000000 */
.L_x_4344:
[----:B------:R-:W-:Y:S05]  /*59a0*/  BSYNC.RECONVERGENT B6 ;  /* 0x0000000000067941 */ /* 0x000fea0003800200 */
.L_x_4343:
[----:B------:R-:W5:Y:S01]  /*59b0*/  LDCU UR4, c[0x0][0x380] ;  /* 0x00007000ff0477ac */ /* 0x000f620008000800 */
[----:B------:R-:W-:Y:S01]  /*59c0*/  BSSY.RECONVERGENT B6, `(.L_x_4442) ;  /* 0x000058c000067945 */ /* 0x000fe20003800200 */
[----:B-----5:R-:W-:-:S13]  /*59d0*/  ISETP.GE.AND P0, PT, R23, UR4, PT ;  /* 0x0000000417007c0c */ /* 0x020fda000bf06270 */
[----:B------:R-:W-:Y:S05]  /*59e0*/  @P0 BRA `(.L_x_4443) ;  /* 0x0000005800240947 */ /* 0x000fea0003800000 */
[----:B------:R-:W5:Y:S01]  /*59f0*/  LDCU UR4, c[0x0][0x388] ;  /* 0x00007100ff0477ac */ /* 0x000f620008000800 */
[----:B------:R-:W-:Y:S02]  /*5a00*/  HFMA2 R22, -RZ, RZ, 0, 0 ;  /* 0x00000000ff167431 */ /* 0x000fe400000001ff */
[----:B0-2---:R-:W-:Y:S01]  /*5a10*/  IMAD.MOV.U32 R0, RZ, RZ, RZ ;  /* 0x000000ffff007224 */ /* 0x005fe200078e00ff */
[----:B-----5:R-:W-:-:S09]  /*5a20*/  UISETP.NE.AND UP0, UPT, UR4, URZ, UPT ;  /* 0x000000ff0400728c */ /* 0x020fd2000bf05270 */
[----:B------:R-:W-:Y:S05]  /*5a30*/  BRA.U !UP0, `(.L_x_4444) ;  /* 0x0000001108a87547 */ /* 0x000fea000b800000 */
[----:B------:R-:W1:Y:S01]  /*5a40*/  LDCU.64 UR4, c[0x0][0x390] ;  /* 0x00007200ff0477ac */ /* 0x000e620008000a00 */
[----:B------:R-:W-:Y:S01]  /*5a50*/  IMAD.MOV.U32 R22, RZ, RZ, RZ ;  /* 0x000000ffff167224 */ /* 0x000fe200078e00ff */
[----:B------:R-:W0:Y:S01]  /*5a60*/  LDCU UR6, c[0x0][0x38c] ;  /* 0x00007180ff0677ac */ /* 0x000e220008000800 */
[----:B------:R-:W2:Y:S01]  /*5a70*/  LDCU.64 UR8, c[0x0][0x4b8] ;  /* 0x00009700ff0877ac */ /* 0x000ea20008000a00 */
[----:B------:R-:W-:Y:S01]  /*5a80*/  UISETP.NE.AND UP0, UPT, UR40, URZ, UPT ;  /* 0x000000ff2800728c */ /* 0x000fe2000bf05270 */
[----:B-1-34-:R-:W-:-:S05]  /*5a90*/  IMAD.HI.U32 R2, R23, UR4, R22 ;  /* 0x0000000417027c27 */ /* 0x01afca000f8e0016 */
[----:B------:R-:W-:-:S05]  /*5aa0*/  SHF.R.U32.HI R3, RZ, UR5, R2 ;  /* 0x00000005ff037c19 */ /* 0x000fca0008011602 */
[----:B------:R-:W-:-:S04]  /*5ab0*/  IMAD.MOV R0, RZ, RZ, -R3 ;  /* 0x000000ffff007224 */ /* 0x000fc800078e0a03 */
[----:B0-----:R-:W-:-:S04]  /*5ac0*/  IMAD R0, R0, UR6, R23 ;  /* 0x0000000600007c24 */ /* 0x001fc8000f8e0217 */
        /* <DEDUP_REMOVED lines=289> */
.L_x_4444:
[----:B------:R-:W1:Y:S01]  /*6ce0*/  LDCU.64 UR6, c[0x0][0x588] ;  /* 0x0000b100ff0677ac */ /* 0x000e620008000a00 */
[----:B------:R-:W-:Y:S01]  /*6cf0*/  BSSY.RECONVERGENT B7, `(.L_x_4445) ;  /* 0x0000104000077945 */ /* 0x000fe20003800200 */
[----:B------:R-:W-:-:S04]  /*6d00*/  UPRMT UR4, UR41, 0x9910, URZ ;  /* 0x0000991029047896 */ /* 0x000fc800080000ff */
[----:B------:R-:W-:Y:S01]  /*6d10*/  UISETP.GT.AND UP0, UPT, UR4, 0x9, UPT ;  /* 0x000000090400788c */ /* 0x000fe2000bf04270 */
[----:B-1-34-:R-:W-:-:S05]  /*6d20*/  IADD3 R2, P0, PT, R0, UR6, RZ ;  /* 0x0000000600027c10 */ /* 0x01afca000ff1e0ff */
        /* <DEDUP_REMOVED lines=14> */
.L_x_4449:
[----:B------:R-:W2:Y:S01]  /*6e10*/  LDG.E.U8 R2, desc[UR36][R2.64] ;  /* 0x0000002402027981 */ /* 0x000ea2000c1e1100 */
[----:B------:R-:W-:Y:S01]  /*6e20*/  CS2R R18, SRZ ;  /* 0x0000000000127805 */ /* 0x000fe2000001ff00 */
[----:B--2---:R0:W1:Y:S01]  /*6e30*/  I2F.F64.U16 R16, R2 ;  /* 0x0000000200107312 */ /* 0x0040620000101800 */
[----:B------:R-:W-:Y:S05]  /*6e40*/  BRA `(.L_x_4451) ;  /* 0x0000000c00b87947 */ /* 0x000fea0003800000 */
.L_x_4448:
        /* <DEDUP_REMOVED lines=10> */
.L_x_4453:
[----:B------:R-:W2:Y:S01]  /*6ef0*/  LDG.E R2, desc[UR36][R2.64] ;  /* 0x0000002402027981 */ /* 0x000ea2000c1e1900 */
[----:B------:R-:W-:Y:S01]  /*6f00*/  CS2R R18, SRZ ;  /* 0x0000000000127805 */ /* 0x000fe2000001ff00 */
[----:B--2---:R0:W1:Y:S01]  /*6f10*/  I2F.F64 R16, R2 ;  /* 0x0000000200107312 */ /* 0x0040620000201c00 */
[----:B------:R-:W-:Y:S05]  /*6f20*/  BRA `(.L_x_4451) ;  /* 0x0000000c00807947 */ /* 0x000fea0003800000 */
.L_x_4452:
[----:B------:R-:W2:Y:S01]  /*6f30*/  LDG.E.U16 R2, desc[UR36][R2.64] ;  /* 0x0000002402027981 */ /* 0x000ea2000c1e1500 */
[----:B------:R-:W-:Y:S01]  /*6f40*/  CS2R R18, SRZ ;  /* 0x0000000000127805 */ /* 0x000fe2000001ff00 */
[----:B--2---:R0:W1:Y:S01]  /*6f50*/  I2F.F64.S16 R16, R2 ;  /* 0x0000000200107312 */ /* 0x0040620000101c00 */
[----:B------:R-:W-:Y:S05]  /*6f60*/  BRA `(.L_x_4451) ;  /* 0x0000000c00707947 */ /* 0x000fea0003800000 */
.L_x_4447:
        /* <DEDUP_REMOVED lines=11> */
.L_x_4455:
[----:B------:R-:W2:Y:S01]  /*7020*/  LDG.E.U16 R0, desc[UR36][R2.64] ;  /* 0x0000002402007981 */ /* 0x000ea2000c1e1500 */
[----:B------:R-:W-:Y:S01]  /*7030*/  CS2R R18, SRZ ;  /* 0x0000000000127805 */ /* 0x000fe2000001ff00 */
[----:B--2---:R-:W-:-:S05]  /*7040*/  HADD2.F32 R0, -RZ, R0.H0_H0 ;  /* 0x20000000ff007230 */ /* 0x004fca0000004100 */
[----:B------:R-:W-:-:S04]  /*7050*/  FMUL.FTZ R0, R0, 1 ;  /* 0x3f80000000007820 */ /* 0x000fc80000410000 */
[----:B------:R0:W1:Y:S01]  /*7060*/  F2F.F64.F32 R16, R0 ;  /* 0x0000000000107310 */ /* 0x0000620000201800 */
[----:B------:R-:W-:Y:S05]  /*7070*/  BRA `(.L_x_4451) ;  /* 0x0000000c002c7947 */ /* 0x000fea0003800000 */
.L_x_4454:
        /* <DEDUP_REMOVED lines=12> */
.L_x_4457:
        /* <DEDUP_REMOVED lines=8> */
.L_x_4456:
[----:B------:R0:W5:Y:S01]  /*71c0*/  LDG.E.64 R16, desc[UR36][R2.64] ;  /* 0x0000002402107981 */ /* 0x000162000c1e1b00 */
[----:B------:R-:W-:Y:S01]  /*71d0*/  CS2R R18, SRZ ;  /* 0x0000000000127805 */ /* 0x000fe2000001ff00 */
[----:B------:R-:W-:Y:S06]  /*71e0*/  BRA `(.L_x_4451) ;  /* 0x0000000800d07947 */ /* 0x000fec0003800000 */
.L_x_4446:
        /* <DEDUP_REMOVED lines=14> */
.L_x_4460:
[----:B------:R0:W5:Y:S01]  /*72d0*/  LDG.E.128 R16, desc[UR36][R2.64] ;  /* 0x0000002402107981 */ /* 0x000162000c1e1d00 */
[----:B------:R-:W-:Y:S05]  /*72e0*/  BRA `(.L_x_4451) ;  /* 0x0000000800907947 */ /* 0x000fea0003800000 */
.L_x_4459:
        /* <DEDUP_REMOVED lines=26> */
[----:B------:R2:W3:Y:S01]  /*7490*/  F2F.F64.F32 R16, R5 ;  /* 0x0000000500107310 */ /* 0x0004e20000201800 */
[----:B------:R-:W-:Y:S05]  /*74a0*/  BRA `(.L_x_4451) ;  /* 0x0000000800207947 */ /* 0x000fea0003800000 */
.L_x_4462:
[----:B------:R-:W2:Y:S01]  /*74b0*/  LDG.E.U8 R2, desc[UR36][R2.64] ;  /* 0x0000002402027981 */ /* 0x000ea2000c1e1100 */
[----:B------:R-:W-:Y:S02]  /*74c0*/  CS2R R18, SRZ ;  /* 0x0000000000127805 */ /* 0x000fe4000001ff00 */
        /* <DEDUP_REMOVED lines=11> */
[----:B------:R4:W0:Y:S01]  /*7580*/  F2F.F64.F32 R16, R0 ;  /* 0x0000000000107310 */ /* 0x0008220000201800 */
[----:B------:R-:W-:Y:S05]  /*7590*/  BRA `(.L_x_4451) ;  /* 0x0000000400e47947 */ /* 0x000fea0003800000 */
.L_x_4461:
[----:B------:R-:W2:Y:S01]  /*75a0*/  LDG.E.U16 R0, desc[UR36][R2.64] ;  /* 0x0000002402007981 */ /* 0x000ea2000c1e1500 */
[----:B------:R-:W-:Y:S01]  /*75b0*/  CS2R R18, SRZ ;  /* 0x0000000000127805 */ /* 0x000fe2000001ff00 */
[----:B--2---:R-:W-:-:S04]  /*75c0*/  IMAD.U32 R0, R0, 0x10000, RZ ;  /* 0x0001000000007824 */ /* 0x004fc800078e00ff */
[----:B------:R-:W-:-:S04]  /*75d0*/  FMUL.FTZ R0, R0, 1 ;  /* 0x3f80000000007820 */ /* 0x000fc80000410000 */
[----:B------:R0:W1:Y:S01]  /*75e0*/  F2F.F64.F32 R16, R0 ;  /* 0x0000000000107310 */ /* 0x0000620000201800 */
[----:B------:R-:W-:Y:S05]  /*75f0*/  BRA `(.L_x_4451) ;  /* 0x0000000400cc7947 */ /* 0x000fea0003800000 */
.L_x_4458:
        /* <DEDUP_REMOVED lines=12> */
.L_x_4465:
        /* <DEDUP_REMOVED lines=22> */
.L_x_4467:
[----:B------:R-:W-:Y:S05]  /*7820*/  BSYNC.RECONVERGENT B0 ;  /* 0x0000000000007941 */ /* 0x000fea0003800200 */
.L_x_4466:
[----:B------:R-:W-:Y:S01]  /*7830*/  IMAD.SHL.U32 R0, R0, 0x100000, RZ ;  /* 0x0010000000007824 */ /* 0x000fe200078e00ff */
[----:B------:R-:W-:-:S04]  /*7840*/  LEA R2, R2, 0x3b800000, 0x17 ;  /* 0x3b80000002027811 */ /* 0x000fc800078eb8ff */
[----:B------:R-:W-:-:S05]  /*7850*/  LOP3.LUT R0, R2, R0, R7, 0xfe, !PT ;  /* 0x0000000002007212 */ /* 0x000fca00078efe07 */
[----:B------:R-:W-:-:S04]  /*7860*/  FMUL.FTZ R0, R0, 1 ;  /* 0x3f80000000007820 */ /* 0x000fc80000410000 */
[----:B------:R0:W1:Y:S01]  /*7870*/  F2F.F64.F32 R16, R0 ;  /* 0x0000000000107310 */ /* 0x0000620000201800 */
[----:B------:R-:W-:Y:S05]  /*7880*/  BRA `(.L_x_4451) ;  /* 0x0000000400287947 */ /* 0x000fea0003800000 */
.L_x_4464:
        /* <DEDUP_REMOVED lines=22> */
.L_x_4469:
[----:B------:R-:W-:Y:S05]  /*79f0*/  BSYNC.RECONVERGENT B0 ;  /* 0x0000000000007941 */ /* 0x000fea0003800200 */
.L_x_4468:
[----:B------:R-:W-:Y:S01]  /*7a00*/  IMAD.SHL.U32 R0, R0, 0x200000, RZ ;  /* 0x0020000000007824 */ /* 0x000fe200078e00ff */
[----:B------:R-:W-:-:S04]  /*7a10*/  LEA R2, R2, 0x37800000, 0x17 ;  /* 0x3780000002027811 */ /* 0x000fc800078eb8ff */
[----:B------:R-:W-:-:S05]  /*7a20*/  LOP3.LUT R0, R2, R0, R7, 0xfe, !PT ;  /* 0x0000000002007212 */ /* 0x000fca00078efe07 */
[----:B------:R-:W-:-:S04]  /*7a30*/  FMUL.FTZ R0, R0, 1 ;  /* 0x3f80000000007820 */ /* 0x000fc80000410000 */
[----:B------:R0:W1:Y:S01]  /*7a40*/  F2F.F64.F32 R16, R0 ;  /* 0x0000000000107310 */ /* 0x0000620000201800 */
[----:B------:R-:W-:Y:S05]  /*7a50*/  BRA `(.L_x_4451) ;  /* 0x0000000000b47947 */ /* 0x000fea0003800000 */
.L_x_4463:
[----:B------:R-:W-:-:S09]  /*7a60*/  UISETP.NE.AND UP0, UPT, UR4, 0x1c, UPT ;  /* 0x0000001c0400788c */ /* 0x000fd2000bf05270 */
[----:B------:R-:W-:Y:S05]  /*7a70*/  BRA.U !UP0, `(.L_x_4470) ;  /* 0x0000000108a07547 */ /* 0x000fea000b800000 */
[----:B------:R-:W-:-:S09]  /*7a80*/  UISETP.NE.AND UP0, UPT, UR4, 0x1d, UPT ;  /* 0x0000001d0400788c */ /* 0x000fd2000bf05270 */
[----:B------:R-:W-:Y:S05]  /*7a90*/  BRA.U !UP0, `(.L_x_4471) ;  /* 0x0000000108887547 */ /* 0x000fea000b800000 */
[----:B------:R-:W-:-:S09]  /*7aa0*/  UISETP.NE.AND UP0, UPT, UR4, 0x2c, UPT ;  /* 0x0000002c0400788c */ /* 0x000fd2000bf05270 */
[----:B------:R-:W-:Y:S05]  /*7ab0*/  BRA.U UP0, `(.L_x_4450) ;  /* 0x0000000100347547 */ /* 0x000fea000b800000 */
[----:B------:R-:W2:Y:S01]  /*7ac0*/  LDG.E.U8 R0, desc[UR36][R2.64] ;  /* 0x0000002402007981 */ /* 0x000ea2000c1e1100 */
[----:B------:R-:W-:Y:S01]  /*7ad0*/  CS2R R18, SRZ ;  /* 0x0000000000127805 */ /* 0x000fe2000001ff00 */
[----:B------:R-:W-:Y:S02]  /*7ae0*/  IMAD.MOV.U32 R16, RZ, RZ, 0x0 ;  /* 0x00000000ff107424 */ /* 0x000fe400078e00ff */
[----:B------:R-:W-:Y:S01]  /*7af0*/  IMAD.MOV.U32 R17, RZ, RZ, 0x38000000 ;  /* 0x38000000ff117424 */ /* 0x000fe200078e00ff */
[----:B--2---:R-:W-:-:S13]  /*7b00*/  ISETP.NE.AND P0, PT, R0, RZ, PT ;  /* 0x000000ff0000720c */ /* 0x004fda0003f05270 */
[----:B------:R-:W-:Y:S05]  /*7b10*/  @!P0 BRA `(.L_x_4451) ;  /* 0x0000000000848947 */ /* 0x000fea0003800000 */
[----:B------:R-:W-:-:S13]  /*7b20*/  ISETP.NE.AND P0, PT, R0, 0xff, PT ;  /* 0x000000ff0000780c */ /* 0x000fda0003f05270 */
[----:B------:R-:W-:Y:S01]  /*7b30*/  @P0 SHF.L.U32 R0, R0, 0x17, RZ ;  /* 0x0000001700000819 */ /* 0x000fe200000006ff */
[----:B------:R-:W-:Y:S02]  /*7b40*/  @!P0 IMAD.MOV.U32 R16, RZ, RZ, 0x20000000 ;  /* 0x20000000ff108424 */ /* 0x000fe400078e00ff */
[----:B------:R-:W-:Y:S02]  /*7b50*/  @!P0 IMAD.MOV.U32 R17, RZ, RZ, 0x7ff80000 ;  /* 0x7ff80000ff118424 */ /* 0x000fe400078e00ff */
[----:B------:R-:W-:-:S04]  /*7b60*/  @P0 FMUL.FTZ R0, R0, 1 ;  /* 0x3f80000000000820 */ /* 0x000fc80000410000 */
[----:B------:R0:W1:Y:S01]  /*7b70*/  @P0 F2F.F64.F32 R16, R0 ;  /* 0x0000000000100310 */ /* 0x0000620000201800 */
[----:B------:R-:W-:Y:S05]  /*7b80*/  BRA `(.L_x_4451) ;  /* 0x0000000000687947 */ /* 0x000fea0003800000 */
.L_x_4450:
        /* <DEDUP_REMOVED lines=16> */
.L_x_4472:
[----:B------:R-:W-:Y:S02]  /*7c90*/  CS2R R16, SRZ ;  /* 0x0000000000107805 */ /* 0x000fe4000001ff00 */
[----:B------:R-:W-:Y:S01]  /*7ca0*/  CS2R R18, SRZ ;  /* 0x0000000000127805 */ /* 0x000fe2000001ff00 */
[----:B------:R-:W-:Y:S06]  /*7cb0*/  BRA `(.L_x_4451) ;  /* 0x00000000001c7947 */ /* 0x000fec0003800000 */
.L_x_4471:
[----:B------:R-:W2:Y:S01]  /*7cc0*/  LDG.E.64 R16, desc[UR36][R2.64] ;  /* 0x0000002402107981 */ /* 0x000ea2000c1e1b00 */
[----:B------:R-:W-:Y:S01]  /*7cd0*/  CS2R R18, SRZ ;  /* 0x0000000000127805 */ /* 0x000fe2000001ff00 */
[----:B--2---:R-:W0:Y:S01]  /*7ce0*/  I2F.F64.U64 R16, R16 ;  /* 0x0000001000107312 */ /* 0x004e220000301800 */
[----:B------:R-:W-:Y:S05]  /*7cf0*/  BRA `(.L_x_4451) ;  /* 0x00000000000c7947 */ /* 0x000fea0003800000 */
.L_x_4470:
[----:B------:R-:W2:Y:S01]  /*7d00*/  LDG.E R2, desc[UR36][R2.64] ;  /* 0x0000002402027981 */ /* 0x000ea2000c1e1900 */
[----:B------:R-:W-:Y:S01]  /*7d10*/  CS2R R18, SRZ ;  /* 0x0000000000127805 */ /* 0x000fe2000001ff00 */
[----:B--2---:R0:W1:Y:S06]  /*7d20*/  I2F.F64.U32 R16, R2 ;  /* 0x0000000200107312 */ /* 0x00406c0000201800 */
.L_x_4451:
[----:B------:R-:W-:Y:S05]  /*7d30*/  BSYNC.RECONVERGENT B7 ;  /* 0x0000000000077941 */ /* 0x000fea0003800200 */
.L_x_4445:
[----:B01-345:R-:W-:Y:S01]  /*7d40*/  LOP3.LUT R0, R17, 0x7fffffff, RZ, 0xc0, !PT ;  /* 0x7fffffff11007812 */ /* 0x03bfe200078ec0ff */
[----:B------:R-:W-:Y:S03]  /*7d50*/  BSSY.RECONVERGENT B2, `(.L_x_4473) ;  /* 0x000023e000027945 */ /* 0x000fe60003800200 */
[----:B------:R-:W-:-:S13]  /*7d60*/  ISETP.GT.U32.AND P0, PT, R0, 0x7fefffff, PT ;  /* 0x7fefffff0000780c */ /* 0x000fda0003f04070 */
[----:B------:R-:W-:Y:S05]  /*7d70*/  @P0 BRA `(.L_x_4474) ;  /* 0x0000001c00340947 */ /* 0x000fea0003800000 */
[----:B--2---:R-:W-:-:S14]  /*7d80*/  DSETP.NE.AND P0, PT, |R18|, +INF , PT ;  /* 0x7ff000001200742a */ /* 0x004fdc0003f05200 */
[----:B------:R-:W-:Y:S05]  /*7d90*/  @!P0 BRA `(.L_x_4475) ;  /* 0x0000001c001c8947 */ /* 0x000fea0003800000 */
[----:B------:R-:W-:-:S13]  /*7da0*/  ISETP.GT.U32.AND P0, PT, R0, 0x4035ffff, PT ;  /* 0x4035ffff0000780c */ /* 0x000fda0003f04070 */
[----:B------:R-:W-:Y:S05]  /*7db0*/  @P0 BRA `(.L_x_4476) ;  /* 0x0000001000880947 */ /* 0x000fea0003800000 */
        /* <DEDUP_REMOVED lines=21> */
[----:B------:R-:W-:Y:S01]  /*7f10*/  IMAD.MOV.U32 R4, RZ, RZ, R2 ;  /* 0x000000ffff047224 */ /* 0x000fe200078e0002 */
[----:B------:R-:W-:-:S07]  /*7f20*/  MOV R5, R3 ;  /* 0x0000000300057202 */ /* 0x000fce0000000f00 */
.L_x_4478:
[----:B------:R-:W-:Y:S05]  /*7f30*/  BSYNC.RECONVERGENT B3 ;  /* 0x0000000000037941 */ /* 0x000fea0003800200 */
.L_x_4477:
[----:B------:R-:W-:Y:S01]  /*7f40*/  DMUL R2, R4, R4 ;  /* 0x0000000404027228 */ /* 0x000fe20000000000 */
[----:B------:R-:W-:Y:S01]  /*7f50*/  IMAD.MOV.U32 R6, RZ, RZ, 0x5b27ebb1 ;  /* 0x5b27ebb1ff067424 */ /* 0x000fe200078e00ff */
[----:B------:R-:W-:Y:S01]  /*7f60*/  UMOV UR4, 0x2799bcb9 ;  /* 0x2799bcb900047882 */ /* 0x000fe20000000000 */
[----:B------:R-:W-:Y:S01]  /*7f70*/  IMAD.MOV.U32 R7, RZ, RZ, 0x3ef9757c ;  /* 0x3ef9757cff077424 */ /* 0x000fe200078e00ff */
[----:B------:R-:W-:Y:S01]  /*7f80*/  UMOV UR5, 0x3ee48dac ;  /* 0x3ee48dac00057882 */ /* 0x000fe20000000000 */
[----:B------:R-:W-:Y:S01]  /*7f90*/  LOP3.LUT R0, R0, 0x1, RZ, 0xc0, !PT ;  /* 0x0000000100007812 */ /* 0x000fe200078ec0ff */
[----:B------:R-:W-:Y:S01]  /*7fa0*/  BSSY.RECONVERGENT B0, `(.L_x_4479) ;  /* 0x0000039000007945 */ /* 0x000fe20003800200 */
[----:B------:R-:W-:Y:S02]  /*7fb0*/  LOP3.LUT R9, R17, 0x7fffffff, RZ, 0xc0, !PT ;  /* 0x7fffffff11097812 */ /* 0x000fe400078ec0ff */
[----:B------:R-:W-:Y:S01]  /*7fc0*/  DFMA R6, R2, UR4, -R6 ;  /* 0x0000000402067c2b */ /* 0x000fe20008000806 */
[----:B------:R-:W-:Y:S01]  /*7fd0*/  UMOV UR4, 0xfd91e04 ;  /* 0x0fd91e0400047882 */ /* 0x000fe20000000000 */
[----:B------:R-:W-:Y:S01]  /*7fe0*/  UMOV UR5, 0x3f0980e9 ;  /* 0x3f0980e900057882 */ /* 0x000fe20000000000 */
[----:B------:R-:W-:-:S02]  /*7ff0*/  ISETP.NE.U32.AND P0, PT, R0, 0x1, PT ;  /* 0x000000010000780c */ /* 0x000fc40003f05070 */
[----:B------:R-:W-:-:S03]  /*8000*/  ISETP.GE.U32.AND P1, PT, R9, 0x3ff00000, PT ;  /* 0x3ff000000900780c */ /* 0x000fc60003f26070 */
        /* <DEDUP_REMOVED lines=50> */
.L_x_4480:
[----:B------:R-:W-:Y:S05]  /*8330*/  BSYNC.RECONVERGENT B0 ;  /* 0x0000000000007941 */ /* 0x000fea0003800200 */
.L_x_4479:
[----:B------:R-:W-:Y:S01]  /*8340*/  BSSY.RECONVERGENT B1, `(.L_x_4481) ;  /* 0x0000078000017945 */ /* 0x000fe20003800200 */
[----:B------:R-:W-:Y:S01]  /*8350*/  DFMA R4, R6, R6, 1 ;  /* 0x3ff000000604742b */ /* 0x000fe20000000006 */
[----:B------:R-:W-:Y:S01]  /*8360*/  IMAD.MOV.U32 R10, RZ, RZ, R16 ;  /* 0x000000ffff0a7224 */ /* 0x000fe200078e0010 */
[----:B------:R-:W-:Y:S01]  /*8370*/  MOV R11, R9 ;  /* 0x00000009000b7202 */ /* 0x000fe20000000f00 */
[----:B------:R-:W-:Y:S08]  /*8380*/  @!P1 BRA `(.L_x_4482) ;  /* 0x0000000400709947 */ /* 0x000ff00003800000 */
[----:B------:R-:W-:Y:S01]  /*8390*/  IMAD.MOV.U32 R2, RZ, RZ, 0x652b82fe ;  /* 0x652b82feff027424 */ /* 0x000fe200078e00ff */
[----:B------:R-:W-:Y:S01]  /*83a0*/  UMOV UR4, 0xfefa39ef ;  /* 0xfefa39ef00047882 */ /* 0x000fe20000000000 */
[----:B------:R-:W-:Y:S01]  /*83b0*/  IMAD.MOV.U32 R3, RZ, RZ, 0x3ff71547 ;  /* 0x3ff71547ff037424 */ /* 0x000fe200078e00ff */
[----:B------:R-:W-:Y:S01]  /*83c0*/  UMOV UR5, 0x3fe62e42 ;  /* 0x3fe62e4200057882 */ /* 0x000fe20000000000 */
[----:B------:R-:W-:Y:S01]  /*83d0*/  IMAD.SHL.U32 R0, R9, 0x2, RZ ;  /* 0x0000000209007824 */ /* 0x000fe200078e00ff */
[----:B------:R-:W-:Y:S01]  /*83e0*/  MOV R19, 0x3e5af86d ;  /* 0x3e5af86d00137802 */ /* 0x000fe20000000f00 */
[----:B------:R-:W-:Y:S01]  /*83f0*/  IMAD.MOV.U32 R18, RZ, RZ, -0x7142ec33 ;  /* 0x8ebd13cdff127424 */ /* 0x000fe200078e00ff */
        /* <DEDUP_REMOVED lines=47> */
[----:B------:R-:W-:-:S08]  /*86f0*/  DFMA R14, R12, R14, R12 ;  /* 0x0000000e0c0e722b */ /* 0x000fd0000000000c */
[----:B------:R-:W-:Y:S01]  /*8700*/  DFMA R14, R14, R2, R18 ;  /* 0x000000020e0e722b */ /* 0x000fe20000000012 */
[----:B------:R-:W-:Y:S02]  /*8710*/  IMAD.MOV.U32 R18, RZ, RZ, 0x0 ;  /* 0x00000000ff127424 */ /* 0x000fe400078e00ff */
[----:B------:R-:W-:-:S05]  /*8720*/  IMAD.MOV.U32 R19, RZ, RZ, 0x3ff00000 ;  /* 0x3ff00000ff137424 */ /* 0x000fca00078e00ff */
[----:B------:R-:W-:-:S10]  /*8730*/  DADD R2, R14, R14 ;  /* 0x000000000e027229 */ /* 0x000fd4000000000e */
[----:B------:R-:W-:Y:S02]  /*8740*/  FSEL R13, R2, R14, !P0 ;  /* 0x0000000e020d7208 */ /* 0x000fe40004000000 */
[----:B------:R-:W-:Y:S02]  /*8750*/  @P1 FSEL R9, R3, R15, !P0 ;  /* 0x0000000f03091208 */ /* 0x000fe40004000000 */
[----:B------:R-:W-:Y:S02]  /*8760*/  FSEL R8, R10, R13, !P1 ;  /* 0x0000000d0a087208 */ /* 0x000fe40004800000 */
[----:B------:R-:W-:Y:S02]  /*8770*/  MOV R2, 0x1 ;  /* 0x0000000100027802 */ /* 0x000fe40000000f00 */
[----:B------:R-:W-:Y:S02]  /*8780*/  FSETP.GEU.AND P1, PT, |R9|, 6.5827683646048100446e-37, PT ;  /* 0x036000000900780b */ /* 0x000fe40003f2e200 */
        /* <DEDUP_REMOVED lines=18> */
[----:B------:R-:W-:Y:S01]  /*88b0*/  IMAD.MOV.U32 R2, RZ, RZ, R24 ;  /* 0x000000ffff027224 */ /* 0x000fe200078e0018 */
[----:B------:R-:W-:-:S07]  /*88c0*/  MOV R3, R25 ;  /* 0x0000001900037202 */ /* 0x000fce0000000f00 */
.L_x_4484:
[----:B------:R-:W-:Y:S05]  /*88d0*/  BSYNC.RECONVERGENT B3 ;  /* 0x0000000000037941 */ /* 0x000fea0003800200 */
.L_x_4483:
[----:B------:R-:W-:Y:S01]  /*88e0*/  DADD R2, R8, R2 ;  /* 0x0000000008027229 */ /* 0x000fe20000000002 */
[----:B------:R-:W-:Y:S01]  /*88f0*/  UMOV UR4, 0x8fb9f87e ;  /* 0x8fb9f87e00047882 */ /* 0x000fe20000000000 */
[----:B------:R-:W-:Y:S02]  /*8900*/  UMOV UR5, 0x408633ce ;  /* 0x408633ce00057882 */ /* 0x000fe40000000000 */
[----:B------:R-:W-:-:S06]  /*8910*/  DSETP.GE.AND P0, PT, R10, UR4, PT ;  /* 0x000000040a007e2a */ /* 0x000fcc000bf06000 */
[----:B------:R-:W-:Y:S02]  /*8920*/  FSEL R10, R2, RZ, !P0 ;  /* 0x000000ff020a7208 */ /* 0x000fe40004000000 */
[----:B------:R-:W-:Y:S01]  /*8930*/  FSEL R11, R3, +QNAN , !P0 ;  /* 0x7ff00000030b7808 */ /* 0x000fe20004000000 */
[----:B------:R-:W-:Y:S06]  /*8940*/  BRA `(.L_x_4485) ;  /* 0x00000000005c7947 */ /* 0x000fec0003800000 */
.L_x_4482:
[----:B------:R-:W-:Y:S01]  /*8950*/  DMUL R2, R10, R10 ;  /* 0x0000000a0a027228 */ /* 0x000fe20000000000 */
[----:B------:R-:W-:Y:S01]  /*8960*/  IMAD.MOV.U32 R8, RZ, RZ, 0x61d87def ;  /* 0x61d87defff087424 */ /* 0x000fe200078e00ff */
[----:B------:R-:W-:Y:S01]  /*8970*/  UMOV UR4, 0xab274c53 ;  /* 0xab274c5300047882 */ /* 0x000fe20000000000 */
        /* <DEDUP_REMOVED lines=19> */
[----:B------:R-:W-:-:S11]  /*8ab0*/  DFMA R10, R10, R8, R10 ;  /* 0x000000080a0a722b */ /* 0x000fd6000000000a */
.L_x_4485:
[----:B------:R-:W-:Y:S05]  /*8ac0*/  BSYNC.RECONVERGENT B1 ;  /* 0x0000000000017941 */ /* 0x000fea0003800200 */
.L_x_4481:
        /* <DEDUP_REMOVED lines=23> */
.L_x_4487:
[----:B------:R-:W-:Y:S05]  /*8c40*/  BSYNC.RECONVERGENT B0 ;  /* 0x0000000000007941 */ /* 0x000fea0003800200 */
.L_x_4486:
[C---:B------:R-:W-:Y:S01]  /*8c50*/  DMUL R8, R4.reuse, R16 ;  /* 0x0000001004087228 */ /* 0x040fe20000000000 */
[----:B------:R-:W-:Y:S01]  /*8c60*/  MOV R2, 0x1 ;  /* 0x0000000100027802 */ /* 0x000fe20000000f00 */
        /* <DEDUP_REMOVED lines=20> */
[----:B------:R-:W-:Y:S02]  /*8db0*/  IMAD.MOV.U32 R18, RZ, RZ, R8 ;  /* 0x000000ffff127224 */ /* 0x000fe400078e0008 */
[----:B------:R-:W-:-:S07]  /*8dc0*/  IMAD.MOV.U32 R13, RZ, RZ, R9 ;  /* 0x000000ffff0d7224 */ /* 0x000fce00078e0009 */
[----:B------:R-:W-:Y:S05]  /*8dd0*/  CALL.REL.NOINC `($__internal_0_$__cuda_sm20_div_rn_f64_full) ;  /* 0x000000d400907944 */ /* 0x000fea0003c00000 */
[----:B------:R-:W-:Y:S01]  /*8de0*/  MOV R2, R24 ;  /* 0x0000001800027202 */ /* 0x000fe20000000f00 */
[----:B------:R-:W-:-:S07]  /*8df0*/  IMAD.MOV.U32 R3, RZ, RZ, R25 ;  /* 0x000000ffff037224 */ /* 0x000fce00078e0019 */
.L_x_4489:
[----:B------:R-:W-:Y:S05]  /*8e00*/  BSYNC.RECONVERGENT B1 ;  /* 0x0000000000017941 */ /* 0x000fea0003800200 */
.L_x_4488:
        /* <DEDUP_REMOVED lines=25> */
.L_x_4491:
[----:B------:R-:W-:Y:S05]  /*8fa0*/  BSYNC.RECONVERGENT B1 ;  /* 0x0000000000017941 */ /* 0x000fea0003800200 */
.L_x_4490:
[----:B------:R-:W-:Y:S02]  /*8fb0*/  IMAD.MOV.U32 R6, RZ, RZ, R4 ;  /* 0x000000ffff067224 */ /* 0x000fe400078e0004 */
[----:B------:R-:W-:Y:S01]  /*8fc0*/  IMAD.MOV.U32 R7, RZ, RZ, R5 ;  /* 0x000000ffff077224 */ /* 0x000fe200078e0005 */
[----:B------:R-:W-:Y:S06]  /*8fd0*/  BRA `(.L_x_4492) ;  /* 0x0000001000547947 */ /* 0x000fec0003800000 */
.L_x_4476:
        /* <DEDUP_REMOVED lines=59> */
.L_x_4494:
[----:B------:R-:W-:Y:S05]  /*9390*/  BSYNC.RECONVERGENT B0 ;  /* 0x0000000000007941 */ /* 0x000fea0003800200 */
.L_x_4493:
        /* <DEDUP_REMOVED lines=24> */
.L_x_4496:
[----:B------:R-:W-:Y:S05]  /*9520*/  BSYNC.RECONVERGENT B3 ;  /* 0x0000000000037941 */ /* 0x000fea0003800200 */
.L_x_4495:
        /* <DEDUP_REMOVED lines=39> */
.L_x_4498:
[----:B------:R-:W-:Y:S05]  /*97a0*/  BSYNC.RECONVERGENT B3 ;  /* 0x0000000000037941 */ /* 0x000fea0003800200 */
.L_x_4497:
        /* <DEDUP_REMOVED lines=38> */
.L_x_4475:
[----:B------:R-:W-:-:S10]  /*9a10*/  DADD R16, R18, -R18 ;  /* 0x0000000012107229 */ /* 0x000fd40000000812 */
[----:B------:R-:W-:Y:S02]  /*9a20*/  IMAD.MOV.U32 R6, RZ, RZ, R16 ;  /* 0x000000ffff067224 */ /* 0x000fe400078e0010 */
[----:B------:R-:W-:Y:S01]  /*9a30*/  IMAD.MOV.U32 R7, RZ, RZ, R17 ;  /* 0x000000ffff077224 */ /* 0x000fe200078e0011 */
[----:B------:R-:W-:Y:S06]  /*9a40*/  BRA `(.L_x_4492) ;  /* 0x0000000400b87947 */ /* 0x000fec0003800000 */
.L_x_4474:
[----:B------:R-:W-:-:S13]  /*9a50*/  LOP3.LUT P0, RZ, R16, 0xfffff, R17, 0xf8, !PT ;  /* 0x000fffff10ff7812 */ /* 0x000fda000780f811 */
[----:B--2---:R-:W-:Y:S02]  /*9a60*/  @P0 DMUL R2, R16, R18 ;  /* 0x0000001210020228 */ /* 0x004fe40000000000 */
[----:B------:R-:W-:-:S08]  /*9a70*/  @P0 DSETP.NEU.AND P1, PT, R18, RZ, PT ;  /* 0x000000ff1200022a */ /* 0x000fd00003f2d000 */
[----:B------:R-:W-:Y:S02]  /*9a80*/  @P0 FSEL R6, R18, R2, !P1 ;  /* 0x0000000212060208 */ /* 0x000fe40004800000 */
[----:B------:R-:W-:Y:S01]  /*9a90*/  @P0 FSEL R7, R19, R3, !P1 ;  /* 0x0000000313070208 */ /* 0x000fe20004800000 */
[----:B------:R-:W-:Y:S06]  /*9aa0*/  @P0 BRA `(.L_x_4492) ;  /* 0x0000000400a00947 */ /* 0x000fec0003800000 */
[----:B------:R-:W-:Y:S01]  /*9ab0*/  DSETP.NEU.AND P0, PT, |R18|, +INF , PT ;  /* 0x7ff000001200742a */ /* 0x000fe20003f0d200 */
[----:B------:R-:W-:Y:S01]  /*9ac0*/  BSSY.RECONVERGENT B3, `(.L_x_4499) ;  /* 0x0000063000037945 */ /* 0x000fe20003800200 */
[----:B------:R-:W-:-:S12]  /*9ad0*/  IADD3 R29, PT, PT, R17, -0x40000000, RZ ;  /* 0xc0000000111d7810 */ /* 0x000fd80007ffe0ff */
        /* <DEDUP_REMOVED lines=21> */
[----:B------:R-:W-:Y:S01]  /*9c30*/  IMAD.MOV.U32 R13, RZ, RZ, R18 ;  /* 0x000000ffff0d7224 */ /* 0x000fe200078e0012 */
[----:B------:R-:W-:Y:S02]  /*9c40*/  MOV R10, R19 ;  /* 0x00000013000a7202 */ /* 0x000fe40000000f00 */
[----:B------:R-:W-:-:S07]  /*9c50*/  MOV R12, 0x9c70 ;  /* 0x00009c70000c7802 */ /* 0x000fce0000000f00 */
[----:B------:R-:W-:Y:S05]  /*9c60*/  CALL.REL.NOINC `($_ZN2at6native18elementwise_kernelILi128ELi4EZNS0_15gpu_kernel_implIZZZNS0_16tanh_kernel_cudaERNS_18TensorIteratorBaseEENKUlvE_clEvENKUlvE_clEvEUlN3c107complexIdEEE_EEvS4_RKT_EUliE_EEviT1_$__internal_trig_reduction_slowpathd) ;  /* 0x000000d000207944 */ /* 0x000fea0003c00000 */
.L_x_4502:
[----:B------:R-:W-:Y:S05]  /*9c70*/  BSYNC.RECONVERGENT B4 ;  /* 0x0000000000047941 */ /* 0x000fea0003800200 */
.L_x_4501:
        /* <DEDUP_REMOVED lines=32> */
[----:B------:R-:W-:Y:S01]  /*9e80*/  MOV R13, R18 ;  /* 0x00000012000d7202 */ /* 0x000fe20000000f00 */
[----:B------:R-:W-:Y:S01]  /*9e90*/  IMAD.MOV.U32 R10, RZ, RZ, R19 ;  /* 0x000000ffff0a7224 */ /* 0x000fe200078e0013 */
[----:B------:R-:W-:-:S07]  /*9ea0*/  MOV R12, 0x9ec0 ;  /* 0x00009ec0000c7802 */ /* 0x000fce0000000f00 */
[----:B------:R-:W-:Y:S05]  /*9eb0*/  CALL.REL.NOINC `($_ZN2at6native18elementwise_kernelILi128ELi4EZNS0_15gpu_kernel_implIZZZNS0_16tanh_kernel_cudaERNS_18TensorIteratorBaseEENKUlvE_clEvENKUlvE_clEvEUlN3c107complexIdEEE_EEvS4_RKT_EUliE_EEviT1_$__internal_trig_reduction_slowpathd) ;  /* 0x000000cc008c7944 */ /* 0x000fea0003c00000 */
[----:B------:R-:W-:Y:S02]  /*9ec0*/  IMAD.MOV.U32 R28, RZ, RZ, R0 ;  /* 0x000000ffff1c7224 */ /* 0x000fe400078e0000 */
[----:B------:R-:W-:Y:S02]  /*9ed0*/  IMAD.MOV.U32 R24, RZ, RZ, R2 ;  /* 0x000000ffff187224 */ /* 0x000fe400078e0002 */
[----:B------:R-:W-:-:S07]  /*9ee0*/  IMAD.MOV.U32 R25, RZ, RZ, R3 ;  /* 0x000000ffff197224 */ /* 0x000fce00078e0003 */
.L_x_4504:
[----:B------:R-:W-:Y:S05]  /*9ef0*/  BSYNC.RECONVERGENT B4 ;  /* 0x0000000000047941 */ /* 0x000fea0003800200 */
.L_x_4503:
[----:B------:R-:W0:Y:S01]  /*9f00*/  LDCU.64 UR4, c[0x4][0x170] ;  /* 0x01002e00ff0477ac */ /* 0x000e220008000a00 */
[----:B------:R-:W-:-:S05]  /*9f10*/  IADD3 R18, PT, PT, R28, 0x1, RZ ;  /* 0x000000011c127810 */ /* 0x000fca0007ffe0ff */
        /* <DEDUP_REMOVED lines=29> */
.L_x_4500:
[----:B------:R-:W-:Y:S05]  /*a0f0*/  BSYNC.RECONVERGENT B3 ;  /* 0x0000000000037941 */ /* 0x000fea0003800200 */
.L_x_4499:
[----:B------:R-:W-:Y:S01]  /*a100*/  LOP3.LUT R7, RZ, 0x80000000, R19, 0xb8, !PT ;  /* 0x80000000ff077812 */ /* 0x000fe200078eb813 */
[----:B------:R-:W-:Y:S01]  /*a110*/  IMAD.MOV.U32 R6, RZ, RZ, RZ ;  /* 0x000000ffff067224 */ /* 0x000fe200078e00ff */
[----:B------:R-:W-:-:S07]  /*a120*/  MOV R17, R29 ;  /* 0x0000001d00117202 */ /* 0x000fce0000000f00 */
.L_x_4492:
[----:B------:R-:W-:Y:S05]  /*a130*/  BSYNC.RECONVERGENT B2 ;  /* 0x0000000000027941 */ /* 0x000fea0003800200 */
.L_x_4473:
        /* <DEDUP_REMOVED lines=17> */
.L_x_4508:
[----:B------:R-:W0:Y:S02]  /*a250*/  F2I.S64.F64.TRUNC R16, R16 ;  /* 0x0000001000107311 */ /* 0x000e24000030d900 */
[----:B0-----:R-:W-:-:S05]  /*a260*/  IMAD.MOV.U32 R5, RZ, RZ, R16 ;  /* 0x000000ffff057224 */ /* 0x001fca00078e0010 */
[----:B------:R0:W-:Y:S01]  /*a270*/  STG.E.U8 desc[UR36][R2.64], R5 ;  /* 0x0000000502007986 */ /* 0x0001e2000c101124 */
[----:B------:R-:W-:Y:S05]  /*a280*/  BRA `(.L_x_4510) ;  /* 0x0000000c00f87947 */ /* 0x000fea0003800000 */
.L_x_4507:
        /* <DEDUP_REMOVED lines=9> */
.L_x_4512:
[----:B------:R-:W0:Y:S02]  /*a320*/  F2I.F64.TRUNC R17, R16 ;  /* 0x0000001000117311 */ /* 0x000e24000030d100 */
[----:B0-----:R0:W-:Y:S01]  /*a330*/  STG.E desc[UR36][R2.64], R17 ;  /* 0x0000001102007986 */ /* 0x0011e2000c101924 */
[----:B------:R-:W-:Y:S05]  /*a340*/  BRA `(.L_x_4510) ;  /* 0x0000000c00c87947 */ /* 0x000fea0003800000 */
.L_x_4511:
[----:B------:R-:W0:Y:S02]  /*a350*/  F2I.F64.TRUNC R17, R16 ;  /* 0x0000001000117311 */ /* 0x000e24000030d100 */
[----:B0-----:R0:W-:Y:S01]  /*a360*/  STG.E.U16 desc[UR36][R2.64], R17 ;  /* 0x0000001102007986 */ /* 0x0011e2000c101524 */
[----:B------:R-:W-:Y:S05]  /*a370*/  BRA `(.L_x_4510) ;  /* 0x0000000c00bc7947 */ /* 0x000fea0003800000 */
.L_x_4506:
        /* <DEDUP_REMOVED lines=13> */
.L_x_4514:
        /* <DEDUP_REMOVED lines=8> */
.L_x_4513:
        /* <DEDUP_REMOVED lines=16> */
.L_x_4516:
        /* <DEDUP_REMOVED lines=11> */
.L_x_4515:
[----:B------:R0:W-:Y:S01]  /*a680*/  STG.E.64 desc[UR36][R2.64], R16 ;  /* 0x0000001002007986 */ /* 0x0001e2000c101b24 */
[----:B------:R-:W-:Y:S05]  /*a690*/  BRA `(.L_x_4510) ;  /* 0x0000000800f47947 */ /* 0x000fea0003800000 */
.L_x_4505:
        /* <DEDUP_REMOVED lines=13> */
.L_x_4520:
        /* <DEDUP_REMOVED lines=22> */
.L_x_4523:
[----:B------:R-:W-:-:S04]  /*a8d0*/  SHF.R.U32.HI R5, RZ, 0x18, R5 ;  /* 0x00000018ff057819 */ /* 0x000fc80000011605 */
[----:B------:R-:W-:-:S07]  /*a8e0*/  LOP3.LUT R0, R0, 0x80, R5, 0xf8, !PT ;  /* 0x0000008000007812 */ /* 0x000fce00078ef805 */
.L_x_4522:
[----:B------:R-:W-:Y:S05]  /*a8f0*/  BSYNC.RECONVERGENT B0 ;  /* 0x0000000000007941 */ /* 0x000fea0003800200 */
.L_x_4521:
[----:B------:R0:W-:Y:S01]  /*a900*/  STG.E.U8 desc[UR36][R2.64], R0 ;  /* 0x0000000002007986 */ /* 0x0001e2000c101124 */
[----:B------:R-:W-:Y:S05]  /*a910*/  BRA `(.L_x_4510) ;  /* 0x0000000800547947 */ /* 0x000fea0003800000 */
.L_x_4519:
        /* <DEDUP_REMOVED lines=22> */
.L_x_4526:
[----:B------:R-:W-:-:S04]  /*aa80*/  SHF.R.U32.HI R5, RZ, 0x18, R5 ;  /* 0x00000018ff057819 */ /* 0x000fc80000011605 */
[----:B------:R-:W-:-:S07]  /*aa90*/  LOP3.LUT R0, R0, 0x80, R5, 0xf8, !PT ;  /* 0x0000008000007812 */ /* 0x000fce00078ef805 */
.L_x_4525:
[----:B------:R-:W-:Y:S05]  /*aaa0*/  BSYNC.RECONVERGENT B0 ;  /* 0x0000000000007941 */ /* 0x000fea0003800200 */
.L_x_4524:
[----:B------:R0:W-:Y:S01]  /*aab0*/  STG.E.U8 desc[UR36][R2.64], R0 ;  /* 0x0000000002007986 */ /* 0x0001e2000c101124 */
[----:B------:R-:W-:Y:S05]  /*aac0*/  BRA `(.L_x_4510) ;  /* 0x0000000400e87947 */ /* 0x000fea0003800000 */
.L_x_4518:
        /* <DEDUP_REMOVED lines=26> */
.L_x_4528:
[----:B------:R-:W0:Y:S02]  /*ac70*/  F2I.U64.F64.TRUNC R16, R16 ;  /* 0x0000001000107311 */ /* 0x000e24000030d800 */
[----:B0-----:R0:W-:Y:S01]  /*ac80*/  STG.E.64 desc[UR36][R2.64], R16 ;  /* 0x0000001002007986 */ /* 0x0011e2000c101b24 */
[----:B------:R-:W-:Y:S05]  /*ac90*/  BRA `(.L_x_4510) ;  /* 0x0000000400747947 */ /* 0x000fea0003800000 */
.L_x_4527:
[----:B------:R-:W0:Y:S02]  /*aca0*/  F2I.U32.F64.TRUNC R17, R16 ;  /* 0x0000001000117311 */ /* 0x000e24000030d000 */
[----:B0-----:R0:W-:Y:S01]  /*acb0*/  STG.E desc[UR36][R2.64], R17 ;  /* 0x0000001102007986 */ /* 0x0011e2000c101924 */
[----:B------:R-:W-:Y:S05]  /*acc0*/  BRA `(.L_x_4510) ;  /* 0x0000000400687947 */ /* 0x000fea0003800000 */
.L_x_4517:
        /* <DEDUP_REMOVED lines=11> */
.L_x_4530:
[----:B------:R-:W-:Y:S02]  /*ad80*/  IMAD.MOV.U32 R4, RZ, RZ, R16 ;  /* 0x000000ffff047224 */ /* 0x000fe400078e0010 */
[----:B------:R-:W-:-:S05]  /*ad90*/  IMAD.MOV.U32 R5, RZ, RZ, R17 ;  /* 0x000000ffff057224 */ /* 0x000fca00078e0011 */
[----:B------:R3:W-:Y:S01]  /*ada0*/  STG.E.128 desc[UR36][R2.64], R4 ;  /* 0x0000000402007986 */ /* 0x0007e2000c101d24 */
[----:B------:R-:W-:Y:S05]  /*adb0*/  BRA `(.L_x_4510) ;  /* 0x00000004002c7947 */ /* 0x000fea0003800000 */
.L_x_4529:
[----:B------:R-:W-:-:S09]  /*adc0*/  UISETP.NE.AND UP0, UPT, UR4, 0xf, UPT ;  /* 0x0000000f0400788c */ /* 0x000fd2000bf05270 */
[----:B------:R-:W-:Y:S05]  /*add0*/  BRA.U !UP0, `(.L_x_4531) ;  /* 0x0000000508087547 */ /* 0x000fea000b800000 */
[----:B------:R-:W-:-:S09]  /*ade0*/  UISETP.NE.AND UP0, UPT, UR4, 0x17, UPT ;  /* 0x000000170400788c */ /* 0x000fd2000bf05270 */
[----:B------:R-:W-:Y:S05]  /*adf0*/  BRA.U !UP0, `(.L_x_4532) ;  /* 0x0000000108a07547 */ /* 0x000fea000b800000 */
[----:B------:R-:W-:-:S09]  /*ae00*/  UISETP.NE.AND UP0, UPT, UR4, 0x18, UPT ;  /* 0x000000180400788c */ /* 0x000fd2000bf05270 */
[----:B------:R-:W-:Y:S05]  /*ae10*/  BRA.U !UP0, `(.L_x_4533) ;  /* 0x0000000108447547 */ /* 0x000fea000b800000 */
.L_x_4509:
        /* <DEDUP_REMOVED lines=11> */
[----:B------:R-:W-:Y:S02]  /*aed0*/  IMAD.U32 R7, RZ, RZ, UR7 ;  /* 0x00000007ff077e24 */ /* 0x000fe4000f8e00ff */
[----:B----4-:R-:W-:Y:S02]  /*aee0*/  IMAD.U32 R10, RZ, RZ, UR8 ;  /* 0x00000008ff0a7e24 */ /* 0x010fe4000f8e00ff */
[----:B-1----:R-:W-:-:S07]  /*aef0*/  IMAD.U32 R11, RZ, RZ, UR9 ;  /* 0x00000009ff0b7e24 */ /* 0x002fce000f8e00ff */
[----:B------:R-:W-:-:S07]  /*af00*/  LEPC R20, `(.L_x_4534) ;  /* 0x000000001014794e */ /* 0x000fce0000000000 */
[----:B--2---:R-:W-:Y:S05]  /*af10*/  CALL.ABS.NOINC R2 ;  /* 0x0000000002007343 */ /* 0x004fea0003c00000 */
.L_x_4534:
[----:B------:R-:W-:Y:S05]  /*af20*/  BRA `(.L_x_4510) ;  /* 0x0000000000d07947 */ /* 0x000fea0003800000 */
.L_x_4533:
        /* <DEDUP_REMOVED lines=17> */
.L_x_4536:
[----:B------:R-:W-:Y:S05]  /*b040*/  BSYNC.RECONVERGENT B0 ;  /* 0x0000000000007941 */ /* 0x000fea0003800200 */
.L_x_4535:
[----:B------:R-:W-:-:S05]  /*b050*/  LOP3.LUT R5, R0, 0x80, R5, 0xf8, !PT ;  /* 0x0000008000057812 */ /* 0x000fca00078ef805 */
[----:B------:R2:W-:Y:S01]  /*b060*/  STG.E.U8 desc[UR36][R2.64], R5 ;  /* 0x0000000502007986 */ /* 0x0005e2000c101124 */
[----:B------:R-:W-:Y:S05]  /*b070*/  BRA `(.L_x_4510) ;  /* 0x00000000007c7947 */ /* 0x000fea0003800000 */
.L_x_4532:
        /* <DEDUP_REMOVED lines=16> */
.L_x_4538:
[----:B------:R-:W-:Y:S01]  /*b180*/  IMAD.MOV.U32 R0, RZ, RZ, 0x7f ;  /* 0x0000007fff007424 */ /* 0x000fe200078e00ff */
[----:B------:R-:W-:-:S04]  /*b190*/  ISETP.GT.U32.AND P0, PT, R4, 0x7f800000, PT ;  /* 0x7f8000000400780c */ /* 0x000fc80003f04070 */
[----:B------:R-:W-:-:S09]  /*b1a0*/  SEL R0, R0, 0x7c, P0 ;  /* 0x0000007c00007807 */ /* 0x000fd20000000000 */
.L_x_4539:
[----:B------:R-:W-:Y:S05]  /*b1b0*/  BSYNC.RECONVERGENT B0 ;  /* 0x0000000000007941 */ /* 0x000fea0003800200 */
.L_x_4537:
[----:B------:R-:W-:-:S04]  /*b1c0*/  SHF.R.U32.HI R5, RZ, 0x18, R5 ;  /* 0x00000018ff057819 */ /* 0x000fc80000011605 */
[----:B------:R-:W-:-:S05]  /*b1d0*/  LOP3.LUT R5, R0, 0x80, R5, 0xf8, !PT ;  /* 0x0000008000057812 */ /* 0x000fca00078ef805 */
[----:B------:R1:W-:Y:S01]  /*b1e0*/  STG.E.U8 desc[UR36][R2.64], R5 ;  /* 0x0000000502007986 */ /* 0x0003e2000c101124 */
[----:B------:R-:W-:Y:S05]  /*b1f0*/  BRA `(.L_x_4510) ;  /* 0x00000000001c7947 */ /* 0x000fea0003800000 */
.L_x_4531:
[----:B------:R-:W-:Y:S01]  /*b200*/  UMOV UR4, 0xf0000000 ;  /* 0xf000000000047882 */ /* 0x000fe20000000000 */
[----:B------:R-:W-:Y:S01]  /*b210*/  UMOV UR5, 0x380fffff ;  /* 0x380fffff00057882 */ /* 0x000fe20000000000 */
[----:B------:R-:W0:Y:S01]  /*b220*/  F2F.F32.F64 R0, R16 ;  /* 0x0000001000007310 */ /* 0x000e220000301000 */
[----:B------:R-:W-:-:S14]  /*b230*/  DSETP.GEU.AND P0, PT, |R16|, UR4, PT ;  /* 0x0000000410007e2a */ /* 0x000fdc000bf0e200 */
[----:B0-----:R-:W-:-:S05]  /*b240*/  @!P0 FMUL R0, R0, 1.175494350822287508e-38 ;  /* 0x0080000000008820 */ /* 0x001fca0000400000 */
[----:B------:R-:W-:-:S05]  /*b250*/  F2FP.BF16.F32.PACK_AB R0, RZ, R0 ;  /* 0x00000000ff00723e */ /* 0x000fca00000010ff */
[----:B------:R0:W-:Y:S02]  /*b260*/  STG.E.U16 desc[UR36][R2.64], R0 ;  /* 0x0000000002007986 */ /* 0x0001e4000c101524 */
.L_x_4510:
[----:B------:R-:W-:-:S07]  /*b270*/  IADD3 R23, PT, PT, R23, 0x80, RZ ;  /* 0x0000008017177810 */ /* 0x000fce0007ffe0ff */
.L_x_4443:
[----:B------:R-:W-:Y:S05]  /*b280*/  BSYNC.RECONVERGENT B6 ;  /* 0x0000000000067941 */ /* 0x000fea0003800200 */
.L_x_4442:
[----:B------:R-:W5:Y:S01]  /*b290*/  LDCU UR4, c[0x0][0x380] ;  /* 0x00007000ff0477ac */ /* 0x000f620008000800 */
[----:B------:R-:W-:Y:S01]  /*b2a0*/  BSSY.RECONVERGENT B6, `(.L_x_4540) ;  /* 0x000058c000067945 */ /* 0x000fe20003800200 */
[----:B-----5:R-:W-:-:S13]  /*b2b0*/  ISETP.GE.AND P0, PT, R23, UR4, PT ;  /* 0x0000000417007c0c */ /* 0x020fda000bf06270 */
[----:B------:R-:W-:Y:S05]  /*b2c0*/  @P0 BRA `(.L_x_4541) ;  /* 0x0000005800240947 */ /* 0x000fea0003800000 */
[----:B------:R-:W5:Y:S01]  /*b2d0*/  LDCU UR4, c[0x0][0x388] ;  /* 0x00007100ff0477ac */ /* 0x000f620008000800 */
[----:B0-2---:R-:W-:Y:S02]  /*b2e0*/  IMAD.MOV.U32 R0, RZ, RZ, RZ ;  /* 0x000000ffff007224 */ /* 0x005fe400078e00ff */
[----:B------:R-:W-:Y:S01]  /*b2f0*/  IMAD.MOV.U32 R22, RZ, RZ, RZ ;  /* 0x000000ffff167224 */ /* 0x000fe200078e00ff */
        /* <DEDUP_REMOVED lines=300> */
.L_x_4542:
        /* <DEDUP_REMOVED lines=19> */
.L_x_4547:
[----:B------:R-:W2:Y:S01]  /*c6f0*/  LDG.E.U8 R2, desc[UR36][R2.64] ;  /* 0x0000002402027981 */ /* 0x000ea2000c1e1100 */
[----:B------:R-:W-:Y:S01]  /*c700*/  CS2R R18, SRZ ;  /* 0x0000000000127805 */ /* 0x000fe2000001ff00 */
[----:B--2---:R0:W1:Y:S01]  /*c710*/  I2F.F64.U16 R16, R2 ;  /* 0x0000000200107312 */ /* 0x0040620000101800 */
[----:B------:R-:W-:Y:S05]  /*c720*/  BRA `(.L_x_4549) ;  /* 0x0000000c00b87947 */ /* 0x000fea0003800000 */
.L_x_4546:
        /* <DEDUP_REMOVED lines=10> */
.L_x_4551:
[----:B------:R-:W2:Y:S01]  /*c7d0*/  LDG.E R2, desc[UR36][R2.64] ;  /* 0x0000002402027981 */ /* 0x000ea2000c1e1900 */
[----:B------:R-:W-:Y:S01]  /*c7e0*/  CS2R R18, SRZ ;  /* 0x0000000000127805 */ /* 0x000fe2000001ff00 */
[----:B--2---:R0:W1:Y:S01]  /*c7f0*/  I2F.F64 R16, R2 ;  /* 0x0000000200107312 */ /* 0x0040620000201c00 */
[----:B------:R-:W-:Y:S05]  /*c800*/  BRA `(.L_x_4549) ;  /* 0x0000000c00807947 */ /* 0x000fea0003800000 */
.L_x_4550:
[----:B------:R-:W2:Y:S01]  /*c810*/  LDG.E.U16 R2, desc[UR36][R2.64] ;  /* 0x0000002402027981 */ /* 0x000ea2000c1e1500 */
[----:B------:R-:W-:Y:S01]  /*c820*/  CS2R R18, SRZ ;  /* 0x0000000000127805 */ /* 0x000fe2000001ff00 */
[----:B--2---:R0:W1:Y:S01]  /*c830*/  I2F.F64.S16 R16, R2 ;  /* 0x0000000200107312 */ /* 0x0040620000101c00 */
[----:B------:R-:W-:Y:S05]  /*c840*/  BRA `(.L_x_4549) ;  /* 0x0000000c00707947 */ /* 0x000fea0003800000 */
.L_x_4545:
        /* <DEDUP_REMOVED lines=11> */
.L_x_4553:
[----:B------:R-:W2:Y:S01]  /*c900*/  LDG.E.U16 R0, desc[UR36][R2.64] ;  /* 0x0000002402007981 */ /* 0x000ea2000c1e1500 */
[----:B------:R-:W-:Y:S01]  /*c910*/  CS2R R18, SRZ ;  /* 0x0000000000127805 */ /* 0x000fe2000001ff00 */
[----:B--2---:R-:W-:-:S05]  /*c920*/  HADD2.F32 R0, -RZ, R0.H0_H0 ;  /* 0x20000000ff007230 */ /* 0x004fca0000004100 */
[----:B------:R-:W-:-:S04]  /*c930*/  FMUL.FTZ R0, R0, 1 ;  /* 0x3f80000000007820 */ /* 0x000fc80000410000 */
[----:B------:R0:W1:Y:S01]  /*c940*/  F2F.F64.F32 R16, R0 ;  /* 0x0000000000107310 */ /* 0x0000620000201800 */
[----:B------:R-:W-:Y:S05]  /*c950*/  BRA `(.L_x_4549) ;  /* 0x0000000c002c7947 */ /* 0x000fea0003800000 */
.L_x_4552:
        /* <DEDUP_REMOVED lines=12> */
.L_x_4555:
        /* <DEDUP_REMOVED lines=8> */
.L_x_4554:
[----:B------:R0:W5:Y:S01]  /*caa0*/  LDG.E.64 R16, desc[UR36][R2.64] ;  /* 0x0000002402107981 */ /* 0x000162000c1e1b00 */
[----:B------:R-:W-:Y:S01]  /*cab0*/  CS2R R18, SRZ ;  /* 0x0000000000127805 */ /* 0x000fe2000001ff00 */
[----:B------:R-:W-:Y:S06]  /*cac0*/  BRA `(.L_x_4549) ;  /* 0x0000000800d07947 */ /* 0x000fec0003800000 */
.L_x_4544:
        /* <DEDUP_REMOVED lines=14> */
.L_x_4558:
[----:B------:R0:W5:Y:S01]  /*cbb0*/  LDG.E.128 R16, desc[UR36][R2.64] ;  /* 0x0000002402107981 */ /* 0x000162000c1e1d00 */
[----:B------:R-:W-:Y:S05]  /*cbc0*/  BRA `(.L_x_4549) ;  /* 0x0000000800907947 */ /* 0x000fea0003800000 */
.L_x_4557:
        /* <DEDUP_REMOVED lines=8> */
[----:B------:R-:W-:Y:S02]  /*cc50*/  CS2R R18, SRZ ;  /* 0x0000000000127805 */ /* 0x000fe4000001ff00 */
[----:B--2---:R-:W-:-:S04]  /*cc60*/  SHF.L.U32 R0, R0, 0x18, RZ ;  /* 0x0000001800007819 */ /* 0x004fc800000006ff */
[C---:B------:R-:W-:Y:S02]  /*cc70*/  LOP3.LUT R4, R0.reuse, 0x7f000000, RZ, 0xc0, !PT ;  /* 0x7f00000000047812 */ /* 0x040fe400078ec0ff */
[----:B------:R-:W-:Y:S02]  /*cc80*/  LOP3.LUT P0, RZ, R0, 0x7f000000, RZ, 0xc0, !PT ;  /* 0x7f00000000ff7812 */ /* 0x000fe4000780c0ff */
[----:B------:R-:W0:Y:S02]  /*cc90*/  FLO.U32 R5, R4 ;  /* 0x0000000400057300 */ /* 0x000e2400000e0000 */
[----:B0-----:R-:W-:-:S05]  /*cca0*/  IMAD.MOV R5, RZ, RZ, -R5 ;  /* 0x000000ffff057224 */ /* 0x001fca00078e0a05 */
        /* <DEDUP_REMOVED lines=14> */
.L_x_4560:
[----:B------:R-:W2:Y:S01]  /*cd90*/  LDG.E.U8 R2, desc[UR36][R2.64] ;  /* 0x0000002402027981 */ /* 0x000ea2000c1e1100 */
[----:B------:R-:W-:Y:S01]  /*cda0*/  CS2R R18, SRZ ;  /* 0x0000000000127805 */ /* 0x000fe2000001ff00 */
        /* <DEDUP_REMOVED lines=13> */
.L_x_4559:
[----:B------:R-:W2:Y:S01]  /*ce80*/  LDG.E.U16 R0, desc[UR36][R2.64] ;  /* 0x0000002402007981 */ /* 0x000ea2000c1e1500 */
[----:B------:R-:W-:Y:S01]  /*ce90*/  CS2R R18, SRZ ;  /* 0x0000000000127805 */ /* 0x000fe2000001ff00 */
[----:B--2---:R-:W-:-:S04]  /*cea0*/  IMAD.U32 R0, R0, 0x10000, RZ ;  /* 0x0001000000007824 */ /* 0x004fc800078e00ff */
[----:B------:R-:W-:-:S04]  /*ceb0*/  FMUL.FTZ R0, R0, 1 ;  /* 0x3f80000000007820 */ /* 0x000fc80000410000 */
[----:B------:R0:W1:Y:S01]  /*cec0*/  F2F.F64.F32 R16, R0 ;  /* 0x0000000000107310 */ /* 0x0000620000201800 */
[----:B------:R-:W-:Y:S05]  /*ced0*/  BRA `(.L_x_4549) ;  /* 0x0000000400cc7947 */ /* 0x000fea0003800000 */
.L_x_4556:
        /* <DEDUP_REMOVED lines=12> */
.L_x_4563:
[----:B------:R-:W2:Y:S01]  /*cfa0*/  LDG.E.U8 R3, desc[UR36][R2.64] ;  /* 0x0000002402037981 */ /* 0x000ea2000c1e1100 */
[----:B------:R-:W-:Y:S02]  /*cfb0*/  CS2R R18, SRZ ;  /* 0x0000000000127805 */ /* 0x000fe4000001ff00 */
        /* <DEDUP_REMOVED lines=20> */
.L_x_4565:
[----:B------:R-:W-:Y:S05]  /*d100*/  BSYNC.RECONVERGENT B0 ;  /* 0x0000000000007941 */ /* 0x000fea0003800200 */
.L_x_4564:
[----:B------:R-:W-:Y:S01]  /*d110*/  IMAD.SHL.U32 R0, R0, 0x100000, RZ ;  /* 0x0010000000007824 */ /* 0x000fe200078e00ff */
[----:B------:R-:W-:-:S04]  /*d120*/  LEA R2, R2, 0x3b800000, 0x17 ;  /* 0x3b80000002027811 */ /* 0x000fc800078eb8ff */
[----:B------:R-:W-:-:S05]  /*d130*/  LOP3.LUT R0, R2, R0, R7, 0xfe, !PT ;  /* 0x0000000002007212 */ /* 0x000fca00078efe07 */
[----:B------:R-:W-:-:S04]  /*d140*/  FMUL.FTZ R0, R0, 1 ;  /* 0x3f80000000007820 */ /* 0x000fc80000410000 */
[----:B------:R0:W1:Y:S01]  /*d150*/  F2F.F64.F32 R16, R0 ;  /* 0x0000000000107310 */ /* 0x0000620000201800 */
[----:B------:R-:W-:Y:S05]  /*d160*/  BRA `(.L_x_4549) ;  /* 0x0000000400287947 */ /* 0x000fea0003800000 */
.L_x_4562:
        /* <DEDUP_REMOVED lines=22> */
.L_x_4567:
[----:B------:R-:W-:Y:S05]  /*d2d0*/  BSYNC.RECONVERGENT B0 ;  /* 0x0000000000007941 */ /* 0x000fea0003800200 */
.L_x_4566:
[----:B------:R-:W-:Y:S01]  /*d2e0*/  IMAD.SHL.U32 R0, R0, 0x200000, RZ ;  /* 0x0020000000007824 */ /* 0x000fe200078e00ff */
[----:B------:R-:W-:-:S04]  /*d2f0*/  LEA R2, R2, 0x37800000, 0x17 ;  /* 0x3780000002027811 */ /* 0x000fc800078eb8ff */
[----:B------:R-:W-:-:S05]  /*d300*/  LOP3.LUT R0, R2, R0, R7, 0xfe, !PT ;  /* 0x0000000002007212 */ /* 0x000fca00078efe07 */
[----:B------:R-:W-:-:S04]  /*d310*/  FMUL.FTZ R0, R0, 1 ;  /* 0x3f80000000007820 */ /* 0x000fc80000410000 */
[----:B------:R0:W1:Y:S01]  /*d320*/  F2F.F64.F32 R16, R0 ;  /* 0x0000000000107310 */ /* 0x0000620000201800 */
[----:B------:R-:W-:Y:S05]  /*d330*/  BRA `(.L_x_4549) ;  /* 0x0000000000b47947 */ /* 0x000fea0003800000 */
.L_x_4561:
[----:B------:R-:W-:-:S09]  /*d340*/  UISETP.NE.AND UP0, UPT, UR4, 0x1c, UPT ;  /* 0x0000001c0400788c */ /* 0x000fd2000bf05270 */
[----:B------:R-:W-:Y:S05]  /*d350*/  BRA.U !UP0, `(.L_x_4568) ;  /* 0x0000000108a07547 */ /* 0x000fea000b800000 */
[----:B------:R-:W-:-:S09]  /*d360*/  UISETP.NE.AND UP0, UPT, UR4, 0x1d, UPT ;  /* 0x0000001d0400788c */ /* 0x000fd2000bf05270 */
[----:B------:R-:W-:Y:S05]  /*d370*/  BRA.U !UP0, `(.L_x_4569) ;  /* 0x0000000108887547 */ /* 0x000fea000b800000 */
[----:B------:R-:W-:-:S09]  /*d380*/  UISETP.NE.AND UP0, UPT, UR4, 0x2c, UPT ;  /* 0x0000002c0400788c */ /* 0x000fd2000bf05270 */
[----:B------:R-:W-:Y:S05]  /*d390*/  BRA.U UP0, `(.L_x_4548) ;  /* 0x0000000100347547 */ /* 0x000fea000b800000 */
[----:B------:R-:W2:Y:S01]  /*d3a0*/  LDG.E.U8 R0, desc[UR36][R2.64] ;  /* 0x0000002402007981 */ /* 0x000ea2000c1e1100 */
[----:B------:R-:W-:Y:S01]  /*d3b0*/  HFMA2 R16, -RZ, RZ, 0, 0 ;  /* 0x00000000ff107431 */ /* 0x000fe200000001ff */
[----:B------:R-:W-:Y:S01]  /*d3c0*/  CS2R R18, SRZ ;  /* 0x0000000000127805 */ /* 0x000fe2000001ff00 */
        /* <DEDUP_REMOVED lines=10> */
.L_x_4548:
        /* <DEDUP_REMOVED lines=16> */
.L_x_4570:
[----:B------:R-:W-:Y:S02]  /*d570*/  CS2R R16, SRZ ;  /* 0x0000000000107805 */ /* 0x000fe4000001ff00 */
[----:B------:R-:W-:Y:S01]  /*d580*/  CS2R R18, SRZ ;  /* 0x0000000000127805 */ /* 0x000fe2000001ff00 */
[----:B------:R-:W-:Y:S06]  /*d590*/  BRA `(.L_x_4549) ;  /* 0x00000000001c7947 */ /* 0x000fec0003800000 */
.L_x_4569:
[----:B------:R-:W2:Y:S01]  /*d5a0*/  LDG.E.64 R16, desc[UR36][R2.64] ;  /* 0x0000002402107981 */ /* 0x000ea2000c1e1b00 */
[----:B------:R-:W-:Y:S01]  /*d5b0*/  CS2R R18, SRZ ;  /* 0x0000000000127805 */ /* 0x000fe2000001ff00 */
[----:B--2---:R-:W0:Y:S01]  /*d5c0*/  I2F.F64.U64 R16, R16 ;  /* 0x0000001000107312 */ /* 0x004e220000301800 */
[----:B------:R-:W-:Y:S05]  /*d5d0*/  BRA `(.L_x_4549) ;  /* 0x00000000000c7947 */ /* 0x000fea0003800000 */
.L_x_4568:
[----:B------:R-:W2:Y:S01]  /*d5e0*/  LDG.E R2, desc[UR36][R2.64] ;  /* 0x0000002402027981 */ /* 0x000ea2000c1e1900 */
[----:B------:R-:W-:Y:S01]  /*d5f0*/  CS2R R18, SRZ ;  /* 0x0000000000127805 */ /* 0x000fe2000001ff00 */
[----:B--2---:R0:W1:Y:S06]  /*d600*/  I2F.F64.U32 R16, R2 ;  /* 0x0000000200107312 */ /* 0x00406c0000201800 */
.L_x_4549:
[----:B------:R-:W-:Y:S05]  /*d610*/  BSYNC.RECONVERGENT B7 ;  /* 0x0000000000077941 */ /* 0x000fea0003800200 */
.L_x_4543:
        /* <DEDUP_REMOVED lines=26> */
[----:B------:R-:W-:Y:S02]  /*d7c0*/  MOV R10, R19 ;  /* 0x00000013000a7202 */ /* 0x000fe40000000f00 */
[----:B------:R-:W-:-:S07]  /*d7d0*/  MOV R12, 0xd7f0 ;  /* 0x0000d7f0000c7802 */ /* 0x000fce0000000f00 */
[----:B------:R-:W-:Y:S05]  /*d7e0*/  CALL.REL.NOINC `($_ZN2at6native18elementwise_kernelILi128ELi4EZNS0_15gpu_kernel_implIZZZNS0_16tanh_kernel_cudaERNS_18TensorIteratorBaseEENKUlvE_clEvENKUlvE_clEvEUlN3c107complexIdEEE_EEvS4_RKT_EUliE_EEviT1_$__internal_trig_reduction_slowpathd) ;  /* 0x0000009400407944 */ /* 0x000fea0003c00000 */
[----:B------:R-:W-:Y:S02]  /*d7f0*/  IMAD.MOV.U32 R4, RZ, RZ, R2 ;  /* 0x000000ffff047224 */ /* 0x000fe400078e0002 */
[----:B------:R-:W-:-:S07]  /*d800*/  IMAD.MOV.U32 R5, RZ, RZ, R3 ;  /* 0x000000ffff057224 */ /* 0x000fce00078e0003 */
.L_x_4576:
[----:B------:R-:W-:Y:S05]  /*d810*/  BSYNC.RECONVERGENT B3 ;  /* 0x0000000000037941 */ /* 0x000fea0003800200 */
.L_x_4575:
        /* <DEDUP_REMOVED lines=54> */
[----:B------:R-:W-:-:S06]  /*db80*/  MOV R10, RZ ;  /* 0x000000ff000a7202 */ /* 0x000fcc0000000f00 */
        /* <DEDUP_REMOVED lines=8> */
.L_x_4578:
[----:B------:R-:W-:Y:S05]  /*dc10*/  BSYNC.RECONVERGENT B0 ;  /* 0x0000000000007941 */ /* 0x000fea0003800200 */
.L_x_4577:
[----:B------:R-:W-:Y:S01]  /*dc20*/  BSSY.RECONVERGENT B1, `(.L_x_4579) ;  /* 0x0000078000017945 */ /* 0x000fe20003800200 */
[----:B------:R-:W-:Y:S01]  /*dc30*/  DFMA R4, R6, R6, 1 ;  /* 0x3ff000000604742b */ /* 0x000fe20000000006 */
[----:B------:R-:W-:Y:S02]  /*dc40*/  IMAD.MOV.U32 R10, RZ, RZ, R16 ;  /* 0x000000ffff0a7224 */ /* 0x000fe400078e0010 */
[----:B------:R-:W-:Y:S01]  /*dc50*/  IMAD.MOV.U32 R11, RZ, RZ, R9 ;  /* 0x000000ffff0b7224 */ /* 0x000fe200078e0009 */
[----:B------:R-:W-:Y:S07]  /*dc60*/  @!P1 BRA `(.L_x_4580) ;  /* 0x0000000400709947 */ /* 0x000fee0003800000 */
[----:B------:R-:W-:Y:S01]  /*dc70*/  IMAD.MOV.U32 R2, RZ, RZ, 0x652b82fe ;  /* 0x652b82feff027424 */ /* 0x000fe200078e00ff */
[----:B------:R-:W-:Y:S01]  /*dc80*/  UMOV UR4, 0xfefa39ef ;  /* 0xfefa39ef00047882 */ /* 0x000fe20000000000 */
[----:B------:R-:W-:Y:S01]  /*dc90*/  IMAD.MOV.U32 R3, RZ, RZ, 0x3ff71547 ;  /* 0x3ff71547ff037424 */ /* 0x000fe200078e00ff */
[----:B------:R-:W-:Y:S01]  /*dca0*/  UMOV UR5, 0x3fe62e42 ;  /* 0x3fe62e4200057882 */ /* 0x000fe20000000000 */
[----:B------:R-:W-:Y:S01]  /*dcb0*/  SHF.L.U32 R0, R9, 0x1, RZ ;  /* 0x0000000109007819 */ /* 0x000fe200000006ff */
[----:B------:R-:W-:Y:S01]  /*dcc0*/  IMAD.MOV.U32 R18, RZ, RZ, -0x7142ec33 ;  /* 0x8ebd13cdff127424 */ /* 0x000fe200078e00ff */
[----:B------:R-:W-:Y:S01]  /*dcd0*/  BSSY.RECONVERGENT B3, `(.L_x_4581) ;  /* 0x000004e000037945 */ /* 0x000fe20003800200 */
[----:B------:R-:W-:Y:S01]  /*dce0*/  IMAD.MOV.U32 R19, RZ, RZ, 0x3e5af86d ;  /* 0x3e5af86dff137424 */ /* 0x000fe200078e00ff */
        /* <DEDUP_REMOVED lines=48> */
[----:B------:R-:W-:Y:S01]  /*dff0*/  MOV R18, 0x0 ;  /* 0x0000000000127802 */ /* 0x000fe20000000f00 */
[----:B------:R-:W-:-:S06]  /*e000*/  IMAD.MOV.U32 R19, RZ, RZ, 0x3ff00000 ;  /* 0x3ff00000ff137424 */ /* 0x000fcc00078e00ff */
        /* <DEDUP_REMOVED lines=22> */
[----:B------:R-:W-:-:S07]  /*e170*/  MOV R0, 0xe190 ;  /* 0x0000e19000007802 */ /* 0x000fce0000000f00 */
[----:B------:R-:W-:Y:S05]  /*e180*/  CALL.REL.NOINC `($__internal_0_$__cuda_sm20_div_rn_f64_full) ;  /* 0x0000008000a47944 */ /* 0x000fea0003c00000 */
[----:B------:R-:W-:Y:S02]  /*e190*/  IMAD.MOV.U32 R2, RZ, RZ, R24 ;  /* 0x000000ffff027224 */ /* 0x000fe400078e0018 */
[----:B------:R-:W-:-:S07]  /*e1a0*/  IMAD.MOV.U32 R3, RZ, RZ, R25 ;  /* 0x000000ffff037224 */ /* 0x000fce00078e0019 */
.L_x_4582:
[----:B------:R-:W-:Y:S05]  /*e1b0*/  BSYNC.RECONVERGENT B3 ;  /* 0x0000000000037941 */ /* 0x000fea0003800200 */
.L_x_4581:
[----:B------:R-:W-:Y:S01]  /*e1c0*/  DADD R2, R8, R2 ;  /* 0x0000000008027229 */ /* 0x000fe20000000002 */
[----:B------:R-:W-:Y:S01]  /*e1d0*/  UMOV UR4, 0x8fb9f87e ;  /* 0x8fb9f87e00047882 */ /* 0x000fe20000000000 */
[----:B------:R-:W-:Y:S02]  /*e1e0*/  UMOV UR5, 0x408633ce ;  /* 0x408633ce00057882 */ /* 0x000fe40000000000 */
[----:B------:R-:W-:-:S06]  /*e1f0*/  DSETP.GE.AND P0, PT, R10, UR4, PT ;  /* 0x000000040a007e2a */ /* 0x000fcc000bf06000 */
[----:B------:R-:W-:Y:S02]  /*e200*/  FSEL R10, R2, RZ, !P0 ;  /* 0x000000ff020a7208 */ /* 0x000fe40004000000 */
[----:B------:R-:W-:Y:S01]  /*e210*/  FSEL R11, R3, +QNAN , !P0 ;  /* 0x7ff00000030b7808 */ /* 0x000fe20004000000 */
[----:B------:R-:W-:Y:S06]  /*e220*/  BRA `(.L_x_4583) ;  /* 0x00000000005c7947 */ /* 0x000fec0003800000 */
.L_x_4580:
        /* <DEDUP_REMOVED lines=23> */
.L_x_4583:
[----:B------:R-:W-:Y:S05]  /*e3a0*/  BSYNC.RECONVERGENT B1 ;  /* 0x0000000000017941 */ /* 0x000fea0003800200 */
.L_x_4579:
[----:B------:R-:W-:Y:S01]  /*e3b0*/  LOP3.LUT R17, R11, 0x80000000, R17, 0xb8, !PT ;  /* 0x800000000b117812 */ /* 0x000fe200078eb811 */
[----:B------:R-:W-:Y:S01]  /*e3c0*/  IMAD.MOV.U32 R11, RZ, RZ, 0x3fd80000 ;  /* 0x3fd80000ff0b7424 */ /* 0x000fe200078e00ff */
[----:B------:R-:W-:Y:S01]  /*e3d0*/  MOV R16, R10 ;  /* 0x0000000a00107202 */ /* 0x000fe20000000f00 */
[----:B------:R-:W-:Y:S01]  /*e3e0*/  IMAD.MOV.U32 R10, RZ, RZ, 0x0 ;  /* 0x00000000ff0a7424 */ /* 0x000fe200078e00ff */
[----:B------:R-:W-:Y:S04]  /*e3f0*/  BSSY.RECONVERGENT B0, `(.L_x_4584) ;  /* 0x0000013000007945 */ /* 0x000fe80003800200 */
        /* <DEDUP_REMOVED lines=10> */
[----:B------:R-:W-:Y:S01]  /*e4a0*/  VIADD R9, R15, 0xfff00000 ;  /* 0xfff000000f097836 */ /* 0x000fe20000000000 */
[----:B------:R-:W-:-:S05]  /*e4b0*/  MOV R8, R14 ;  /* 0x0000000e00087202 */ /* 0x000fca0000000f00 */
[----:B------:R-:W-:-:S08]  /*e4c0*/  DFMA R20, R18, -R18, R12 ;  /* 0x800000121214722b */ /* 0x000fd0000000000c */
[----:B------:R-:W-:Y:S01]  /*e4d0*/  DFMA R10, R20, R8, R18 ;  /* 0x00000008140a722b */ /* 0x000fe20000000012 */
[----:B------:R-:W-:Y:S10]  /*e4e0*/  @!P0 BRA `(.L_x_4585) ;  /* 0x00000000000c8947 */ /* 0x000ff40003800000 */
[----:B------:R-:W-:Y:S01]  /*e4f0*/  IMAD.MOV.U32 R11, RZ, RZ, R9 ;  /* 0x000000ffff0b7224 */ /* 0x000fe200078e0009 */
[----:B------:R-:W-:-:S07]  /*e500*/  MOV R0, 0xe520 ;  /* 0x0000e52000007802 */ /* 0x000fce0000000f00 */
[----:B------:R-:W-:Y:S05]  /*e510*/  CALL.REL.NOINC `($__internal_1_$__cuda_sm20_dsqrt_rn_f64_mediumpath_v1) ;  /* 0x0000008400307944 */ /* 0x000fea0003c00000 */
.L_x_4585:
[----:B------:R-:W-:Y:S05]  /*e520*/  BSYNC.RECONVERGENT B0 ;  /* 0x0000000000007941 */ /* 0x000fea0003800200 */
.L_x_4584:
        /* <DEDUP_REMOVED lines=27> */
.L_x_4587:
[----:B------:R-:W-:Y:S05]  /*e6e0*/  BSYNC.RECONVERGENT B1 ;  /* 0x0000000000017941 */ /* 0x000fea0003800200 */
.L_x_4586:
[----:B------:R-:W0:Y:S01]  /*e6f0*/  MUFU.RCP64H R5, R9 ;  /* 0x0000000900057308 */ /* 0x000e220000001800 */
[----:B------:R-:W-:Y:S01]  /*e700*/  IMAD.MOV.U32 R4, RZ, RZ, 0x1 ;  /* 0x00000001ff047424 */ /* 0x000fe200078e00ff */
[----:B------:R-:W-:Y:S01]  /*e710*/  FSETP.GEU.AND P1, PT, |R7|, 6.5827683646048100446e-37, PT ;  /* 0x036000000700780b */ /* 0x000fe20003f2e200 */
[----:B------:R-:W-:Y:S01]  /*e720*/  BSSY.RECONVERGENT B1, `(.L_x_4588) ;  /* 0x0000016000017945 */ /* 0x000fe20003800200 */
[----:B------:R-:W-:Y:S01]  /*e730*/  MOV R16, R2 ;  /* 0x0000000200107202 */ /* 0x000fe20000000f00 */
[----:B------:R-:W-:Y:S02]  /*e740*/  IMAD.MOV.U32 R17, RZ, RZ, R3 ;  /* 0x000000ffff117224 */ /* 0x000fe400078e0003 */
        /* <DEDUP_REMOVED lines=19> */
.L_x_4589:
[----:B------:R-:W-:Y:S05]  /*e880*/  BSYNC.RECONVERGENT B1 ;  /* 0x0000000000017941 */ /* 0x000fea0003800200 */
.L_x_4588:
[----:B------:R-:W-:Y:S02]  /*e890*/  IMAD.MOV.U32 R6, RZ, RZ, R4 ;  /* 0x000000ffff067224 */ /* 0x000fe400078e0004 */
[----:B------:R-:W-:Y:S01]  /*e8a0*/  IMAD.MOV.U32 R7, RZ, RZ, R5 ;  /* 0x000000ffff077224 */ /* 0x000fe200078e0005 */
[----:B------:R-:W-:Y:S06]  /*e8b0*/  BRA `(.L_x_4590) ;  /* 0x0000001000547947 */ /* 0x000fec0003800000 */
.L_x_4574:
[----:B------:R-:W-:Y:S02]  /*e8c0*/  HFMA2 R6, -RZ, RZ, 1323, -4.565715789794921875e-05 ;  /* 0x652b82feff067431 */ /* 0x000fe400000001ff */
[----:B------:R-:W-:Y:S01]  /*e8d0*/  IMAD.MOV.U32 R7, RZ, RZ, 0x3ff71547 ;  /* 0x3ff71547ff077424 */ /* 0x000fe200078e00ff */
[----:B------:R-:W-:Y:S01]  /*e8e0*/  UMOV UR4, 0xfefa39ef ;  /* 0xfefa39ef00047882 */ /* 0x000fe20000000000 */
[----:B------:R-:W-:Y:S01]  /*e8f0*/  UMOV UR5, 0x3fe62e42 ;  /* 0x3fe62e4200057882 */ /* 0x000fe20000000000 */
[----:B------:R-:W-:Y:S01]  /*e900*/  DADD R8, -RZ, -|R16| ;  /* 0x00000000ff087229 */ /* 0x000fe20000000d10 */
[----:B------:R-:W-:Y:S02]  /*e910*/  BSSY.RECONVERGENT B0, `(.L_x_4591) ;  /* 0x0000036000007945 */ /* 0x000fe40003800200 */
[----:B------:R-:W-:-:S07]  /*e920*/  DFMA R6, |R16|, -R6, 6.75539944105574400000e+15 ;  /* 0x433800001006742b */ /* 0x000fce0000000a06 */
[----:B------:R-:W-:Y:S01]  /*e930*/  FSETP.GEU.FTZ.AND P0, PT, |R9|, 4.1917929649353027344, PT ;  /* 0x4086232b0900780b */ /* 0x000fe20003f1e200 */
[----:B------:R-:W-:-:S08]  /*e940*/  DADD R2, R6, -6.75539944105574400000e+15 ;  /* 0xc338000006027429 */ /* 0x000fd00000000000 */
[----:B------:R-:W-:Y:S01]  /*e950*/  DFMA R4, R2, -UR4, -|R16| ;  /* 0x8000000402047c2b */ /* 0x000fe20008000c10 */
[----:B------:R-:W-:Y:S01]  /*e960*/  UMOV UR4, 0x3b39803f ;  /* 0x3b39803f00047882 */ /* 0x000fe20000000000 */
[----:B------:R-:W-:-:S06]  /*e970*/  UMOV UR5, 0x3c7abc9e ;  /* 0x3c7abc9e00057882 */ /* 0x000fcc0000000000 */
[----:B------:R-:W-:Y:S01]  /*e980*/  DFMA R4, R2, -UR4, R4 ;  /* 0x8000000402047c2b */ /* 0x000fe20008000004 */
[----:B------:R-:W-:Y:S01]  /*e990*/  UMOV UR4, 0x69ce2bdf ;  /* 0x69ce2bdf00047882 */ /* 0x000fe20000000000 */
[----:B------:R-:W-:Y:S01]  /*e9a0*/  IMAD.MOV.U32 R2, RZ, RZ, -0x35dec16 ;  /* 0xfca213eaff027424 */ /* 0x000fe200078e00ff */
[----:B------:R-:W-:Y:S01]  /*e9b0*/  UMOV UR5, 0x3e5ade15 ;  /* 0x3e5ade1500057882 */ /* 0x000fe20000000000 */
[----:B------:R-:W-:-:S06]  /*e9c0*/  IMAD.MOV.U32 R3, RZ, RZ, 0x3e928af3 ;  /* 0x3e928af3ff037424 */ /* 0x000fcc00078e00ff */
        /* <DEDUP_REMOVED lines=27> */
[----:B------:R-:W-:Y:S01]  /*eb80*/  IMAD R25, R6, 0x100000, R3 ;  /* 0x0010000006197824 */ /* 0x000fe200078e0203 */
[----:B------:R-:W-:Y:S01]  /*eb90*/  MOV R24, R2 ;  /* 0x0000000200187202 */ /* 0x000fe20000000f00 */
[----:B------:R-:W-:Y:S06]  /*eba0*/  @!P0 BRA `(.L_x_4592) ;  /* 0x0000000000308947 */ /* 0x000fec0003800000 */
[----:B------:R-:W-:Y:S01]  /*ebb0*/  FSETP.GEU.FTZ.AND P1, PT, |R9|, 4.2275390625, PT ;  /* 0x408748000900780b */ /* 0x000fe20003f3e200 */
[C---:B------:R-:W-:Y:S02]  /*ebc0*/  DADD R8, -|R16|.reuse, +INF ;  /* 0x7ff0000010087429 */ /* 0x040fe40000000300 */
[----:B------:R-:W-:-:S08]  /*ebd0*/  DSETP.NE.AND P0, PT, R16, RZ, PT ;  /* 0x000000ff1000722a */ /* 0x000fd00003f05000 */
[----:B------:R-:W-:Y:S02]  /*ebe0*/  FSEL R24, R8, RZ, !P0 ;  /* 0x000000ff08187208 */ /* 0x000fe40004000000 */
[----:B------:R-:W-:Y:S02]  /*ebf0*/  @!P1 LEA.HI R0, R6, R6, RZ, 0x1 ;  /* 0x0000000606009211 */ /* 0x000fe400078f08ff */
[----:B------:R-:W-:Y:S02]  /*ec00*/  FSEL R25, R9, RZ, !P0 ;  /* 0x000000ff09197208 */ /* 0x000fe40004000000 */
[----:B------:R-:W-:-:S05]  /*ec10*/  @!P1 SHF.R.S32.HI R5, RZ, 0x1, R0 ;  /* 0x00000001ff059819 */ /* 0x000fca0000011400 */
[----:B------:R-:W-:Y:S02]  /*ec20*/  @!P1 IMAD.IADD R4, R6, 0x1, -R5 ;  /* 0x0000000106049824 */ /* 0x000fe400078e0a05 */
[----:B------:R-:W-:-:S03]  /*ec30*/  @!P1 IMAD R3, R5, 0x100000, R3 ;  /* 0x0010000005039824 */ /* 0x000fc600078e0203 */
[----:B------:R-:W-:Y:S01]  /*ec40*/  @!P1 LEA R5, R4, 0x3ff00000, 0x14 ;  /* 0x3ff0000004059811 */ /* 0x000fe200078ea0ff */
[----:B------:R-:W-:-:S06]  /*ec50*/  @!P1 IMAD.MOV.U32 R4, RZ, RZ, RZ ;  /* 0x000000ffff049224 */ /* 0x000fcc00078e00ff */
[----:B------:R-:W-:-:S11]  /*ec60*/  @!P1 DMUL R24, R2, R4 ;  /* 0x0000000402189228 */ /* 0x000fd60000000000 */
.L_x_4592:
[----:B------:R-:W-:Y:S05]  /*ec70*/  BSYNC.RECONVERGENT B0 ;  /* 0x0000000000007941 */ /* 0x000fea0003800200 */
.L_x_4591:
        /* <DEDUP_REMOVED lines=17> */
[----:B------:R-:W-:Y:S01]  /*ed90*/  MOV R2, R26 ;  /* 0x0000001a00027202 */ /* 0x000fe20000000f00 */
[----:B------:R-:W-:Y:S01]  /*eda0*/  IMAD.MOV.U32 R3, RZ, RZ, R27 ;  /* 0x000000ffff037224 */ /* 0x000fe200078e001b */
[----:B------:R-:W-:Y:S06]  /*edb0*/  @!P0 BRA `(.L_x_4594) ;  /* 0x0000000000108947 */ /* 0x000fec0003800000 */
[----:B------:R-:W-:Y:S01]  /*edc0*/  IMAD.MOV.U32 R13, RZ, RZ, R18 ;  /* 0x000000ffff0d7224 */ /* 0x000fe200078e0012 */
[----:B------:R-:W-:Y:S01]  /*edd0*/  MOV R12, 0xee00 ;  /* 0x0000ee00000c7802 */ /* 0x000fe20000000f00 */
[----:B------:R-:W-:-:S07]  /*ede0*/  IMAD.MOV.U32 R10, RZ, RZ, R19 ;  /* 0x000000ffff0a7224 */ /* 0x000fce00078e0013 */
[----:B------:R-:W-:Y:S05]  /*edf0*/  CALL.REL.NOINC `($_ZN2at6native18elementwise_kernelILi128ELi4EZNS0_15gpu_kernel_implIZZZNS0_16tanh_kernel_cudaERNS_18TensorIteratorBaseEENKUlvE_clEvENKUlvE_clEvEUlN3c107complexIdEEE_EEvS4_RKT_EUliE_EEviT1_$__internal_trig_reduction_slowpathd) ;  /* 0x0000007c00bc7944 */ /* 0x000fea0003c00000 */
.L_x_4594:
[----:B------:R-:W-:Y:S05]  /*ee00*/  BSYNC.RECONVERGENT B3 ;  /* 0x0000000000037941 */ /* 0x000fea0003800200 */
.L_x_4593:
[----:B------:R-:W0:Y:S01]  /*ee10*/  LDCU.64 UR4, c[0x4][0x170] ;  /* 0x01002e00ff0477ac */ /* 0x000e220008000a00 */
[----:B------:R-:W-:-:S05]  /*ee20*/  IMAD.SHL.U32 R4, R0, 0x40, RZ ;  /* 0x0000004000047824 */ /* 0x000fca00078e00ff */
[----:B------:R-:W-:-:S04]  /*ee30*/  LOP3.LUT R4, R4, 0x40, RZ, 0xc0, !PT ;  /* 0x0000004004047812 */ /* 0x000fc800078ec0ff */
[----:B0-----:R-:W-:-:S04]  /*ee40*/  IADD3 R4, P0, PT, R4, UR4, RZ ;  /* 0x0000000404047c10 */ /* 0x001fc8000ff1e0ff */
[----:B------:R-:W-:-:S05]  /*ee50*/  IADD3.X R5, PT, PT, RZ, UR5, RZ, P0, !PT ;  /* 0x00000005ff057c10 */ /* 0x000fca00087fe4ff */
        /* <DEDUP_REMOVED lines=31> */
[----:B------:R-:W-:Y:S01]  /*f050*/  MOV R34, R0 ;  /* 0x0000000000227202 */ /* 0x000fe20000000f00 */
[----:B------:R-:W-:Y:S02]  /*f060*/  IMAD.MOV.U32 R26, RZ, RZ, R2 ;  /* 0x000000ffff1a7224 */ /* 0x000fe400078e0002 */
[----:B------:R-:W-:-:S07]  /*f070*/  IMAD.MOV.U32 R27, RZ, RZ, R3 ;  /* 0x000000ffff1b7224 */ /* 0x000fce00078e0003 */
.L_x_4596:
[----:B------:R-:W-:Y:S05]  /*f080*/  BSYNC.RECONVERGENT B3 ;  /* 0x0000000000037941 */ /* 0x000fea0003800200 */
.L_x_4595:
[----:B------:R-:W0:Y:S01]  /*f090*/  LDCU.64 UR4, c[0x4][0x170] ;  /* 0x01002e00ff0477ac */ /* 0x000e220008000a00 */
[----:B------:R-:W-:-:S04]  /*f0a0*/  VIADD R16, R34, 0x1 ;  /* 0x0000000122107836 */ /* 0x000fc80000000000 */
        /* <DEDUP_REMOVED lines=9> */
[----:B------:R-:W-:Y:S01]  /*f140*/  DMUL R4, R26, R26 ;  /* 0x0000001a1a047228 */ /* 0x000fe20000000000 */
[----:B------:R-:W-:Y:S01]  /*f150*/  IMAD.MOV.U32 R0, RZ, RZ, 0x3da8ff83 ;  /* 0x3da8ff83ff007424 */ /* 0x000fe200078e00ff */
        /* <DEDUP_REMOVED lines=25> */
.L_x_4573:
[----:B------:R-:W-:-:S10]  /*f2f0*/  DADD R16, R18, -R18 ;  /* 0x0000000012107229 */ /* 0x000fd40000000812 */
[----:B------:R-:W-:Y:S01]  /*f300*/  MOV R6, R16 ;  /* 0x0000001000067202 */ /* 0x000fe20000000f00 */
[----:B------:R-:W-:Y:S01]  /*f310*/  IMAD.MOV.U32 R7, RZ, RZ, R17 ;  /* 0x000000ffff077224 */ /* 0x000fe200078e0011 */
[----:B------:R-:W-:Y:S06]  /*f320*/  BRA `(.L_x_4590) ;  /* 0x0000000400b87947 */ /* 0x000fec0003800000 */
.L_x_4572:
        /* <DEDUP_REMOVED lines=34> */
.L_x_4600:
[----:B------:R-:W-:Y:S05]  /*f550*/  BSYNC.RECONVERGENT B4 ;  /* 0x0000000000047941 */ /* 0x000fea0003800200 */
.L_x_4599:
        /* <DEDUP_REMOVED lines=39> */
.L_x_4602:
[----:B------:R-:W-:Y:S05]  /*f7d0*/  BSYNC.RECONVERGENT B4 ;  /* 0x0000000000047941 */ /* 0x000fea0003800200 */
.L_x_4601:
        /* <DEDUP_REMOVED lines=9> */
[----:B------:R-:W-:Y:S01]  /*f870*/  HFMA2 R6, -RZ, RZ, 0.00974273681640625, -2.12192535400390625e-05 ;  /* 0x20fd8164ff067431 */ /* 0x000fe200000001ff */
[----:B------:R-:W-:Y:S01]  /*f880*/  LOP3.LUT R28, R28, 0x1, RZ, 0xc0, !PT ;  /* 0x000000011c1c7812 */ /* 0x000fe200078ec0ff */
[----:B------:R-:W-:Y:S01]  /*f890*/  IMAD.MOV.U32 R0, RZ, RZ, 0x3da8ff83 ;  /* 0x3da8ff83ff007424 */ /* 0x000fe200078e00ff */
[----:B------:R-:W-:-:S02]  /*f8a0*/  DMUL R4, R24, R24 ;  /* 0x0000001818047228 */ /* 0x000fc40000000000 */
[----:B------:R-:W-:-:S04]  /*f8b0*/  ISETP.NE.U32.AND P0, PT, R28, 0x1, PT ;  /* 0x000000011c00780c */ /* 0x000fc80003f05070 */
[----:B------:R-:W-:Y:S02]  /*f8c0*/  FSEL R7, -R0, 0.11223486810922622681, P0 ;  /* 0x3de5db6500077808 */ /* 0x000fe40000000100 */
[----:B------:R-:W-:-:S06]  /*f8d0*/  FSEL R6, R6, -8.06006814911005101289e+34, P0 ;  /* 0xf9785eba06067808 */ /* 0x000fcc0000000000 */
        /* <DEDUP_REMOVED lines=15> */
.L_x_4598:
[----:B------:R-:W-:Y:S05]  /*f9d0*/  BSYNC.RECONVERGENT B3 ;  /* 0x0000000000037941 */ /* 0x000fea0003800200 */
.L_x_4597:
[----:B------:R-:W-:Y:S01]  /*f9e0*/  LOP3.LUT R7, RZ, 0x80000000, R19, 0xb8, !PT ;  /* 0x80000000ff077812 */ /* 0x000fe200078eb813 */
[----:B------:R-:W-:Y:S02]  /*f9f0*/  IMAD.MOV.U32 R17, RZ, RZ, R29 ;  /* 0x000000ffff117224 */ /* 0x000fe400078e001d */
[----:B------:R-:W-:-:S07]  /*fa00*/  IMAD.MOV.U32 R6, RZ, RZ, RZ ;  /* 0x000000ffff067224 */ /* 0x000fce00078e00ff */
.L_x_4590:
[----:B------:R-:W-:Y:S05]  /*fa10*/  BSYNC.RECONVERGENT B2 ;  /* 0x0000000000027941 */ /* 0x000fea0003800200 */
.L_x_4571:
        /* <DEDUP_REMOVED lines=17> */
.L_x_4606:
[----:B------:R-:W0:Y:S02]  /*fb30*/  F2I.S64.F64.TRUNC R16, R16 ;  /* 0x0000001000107311 */ /* 0x000e24000030d900 */
[----:B0-----:R-:W-:-:S05]  /*fb40*/  MOV R5, R16 ;  /* 0x0000001000057202 */ /* 0x001fca0000000f00 */
[----:B------:R0:W-:Y:S01]  /*fb50*/  STG.E.U8 desc[UR36][R2.64], R5 ;  /* 0x0000000502007986 */ /* 0x0001e2000c101124 */
[----:B------:R-:W-:Y:S05]  /*fb60*/  BRA `(.L_x_4608) ;  /* 0x0000000c00f87947 */ /* 0x000fea0003800000 */
.L_x_4605:
        /* <DEDUP_REMOVED lines=9> */
.L_x_4610:
[----:B------:R-:W0:Y:S02]  /*fc00*/  F2I.F64.TRUNC R17, R16 ;  /* 0x0000001000117311 */ /* 0x000e24000030d100 */
[----:B0-----:R0:W-:Y:S01]  /*fc10*/  STG.E desc[UR36][R2.64], R17 ;  /* 0x0000001102007986 */ /* 0x0011e2000c101924 */
[----:B------:R-:W-:Y:S05]  /*fc20*/  BRA `(.L_x_4608) ;  /* 0x0000000c00c87947 */ /* 0x000fea0003800000 */
.L_x_4609:
[----:B------:R-:W0:Y:S02]  /*fc30*/  F2I.F64.TRUNC R17, R16 ;  /* 0x0000001000117311 */ /* 0x000e24000030d100 */
[----:B0-----:R0:W-:Y:S01]  /*fc40*/  STG.E.U16 desc[UR36][R2.64], R17 ;  /* 0x0000001102007986 */ /* 0x0011e2000c101524 */
[----:B------:R-:W-:Y:S05]  /*fc50*/  BRA `(.L_x_4608) ;  /* 0x0000000c00bc7947 */ /* 0x000fea0003800000 */
.L_x_4604:
        /* <DEDUP_REMOVED lines=13> */
.L_x_4612:
        /* <DEDUP_REMOVED lines=8> */
.L_x_4611:
        /* <DEDUP_REMOVED lines=16> */
.L_x_4614:
        /* <DEDUP_REMOVED lines=11> */
.L_x_4613:
[----:B------:R0:W-:Y:S01]  /*ff60*/  STG.E.64 desc[UR36][R2.64], R16 ;  /* 0x0000001002007986 */ /* 0x0001e2000c101b24 */
[----:B------:R-:W-:Y:S05]  /*ff70*/  BRA `(.L_x_4608) ;  /* 0x0000000800f47947 */ /* 0x000fea0003800000 */
.L_x_4603:
        /* <DEDUP_REMOVED lines=13> */
.L_x_4618:
        /* <DEDUP_REMOVED lines=22> */
.L_x_4621:
[----:B------:R-:W-:-:S04]  /*101b0*/  SHF.R.U32.HI R5, RZ, 0x18, R5 ;  /* 0x00000018ff057819 */ /* 0x000fc80000011605 */
[----:B------:R-:W-:-:S07]  /*101c0*/  LOP3.LUT R0, R0, 0x80, R5, 0xf8, !PT ;  /* 0x0000008000007812 */ /* 0x000fce00078ef805 */
.L_x_4620:
[----:B------:R-:W-:Y:S05]  /*101d0*/  BSYNC.RECONVERGENT B0 ;  /* 0x0000000000007941 */ /* 0x000fea0003800200 */
.L_x_4619:
[----:B------:R0:W-:Y:S01]  /*101e0*/  STG.E.U8 desc[UR36][R2.64], R0 ;  /* 0x0000000002007986 */ /* 0x0001e2000c101124 */
[----:B------:R-:W-:Y:S05]  /*101f0*/  BRA `(.L_x_4608) ;  /* 0x0000000800547947 */ /* 0x000fea0003800000 */
.L_x_4617:
        /* <DEDUP_REMOVED lines=22> */
.L_x_4624:
[----:B------:R-:W-:-:S04]  /*10360*/  SHF.R.U32.HI R5, RZ, 0x18, R5 ;  /* 0x00000018ff057819 */ /* 0x000fc80000011605 */
[----:B------:R-:W-:-:S07]  /*10370*/  LOP3.LUT R0, R0, 0x80, R5, 0xf8, !PT ;  /* 0x0000008000007812 */ /* 0x000fce00078ef805 */
.L_x_4623:
[----:B------:R-:W-:Y:S05]  /*10380*/  BSYNC.RECONVERGENT B0 ;  /* 0x0000000000007941 */ /* 0x000fea0003800200 */
.L_x_4622:
[----:B------:R0:W-:Y:S01]  /*10390*/  STG.E.U8 desc[UR36][R2.64], R0 ;  /* 0x0000000002007986 */ /* 0x0001e2000c101124 */
[----:B------:R-:W-:Y:S05]  /*103a0*/  BRA `(.L_x_4608) ;  /* 0x0000000400e87947 */ /* 0x000fea0003800000 */
.L_x_4616:
        /* <DEDUP_REMOVED lines=26> */
.L_x_4626:
[----:B------:R-:W0:Y:S02]  /*10550*/  F2I.U64.F64.TRUNC R16, R16 ;  /* 0x0000001000107311 */ /* 0x000e24000030d800 */
[----:B0-----:R0:W-:Y:S01]  /*10560*/  STG.E.64 desc[UR36][R2.64], R16 ;  /* 0x0000001002007986 */ /* 0x0011e2000c101b24 */
[----:B------:R-:W-:Y:S05]  /*10570*/  BRA `(.L_x_4608) ;  /* 0x0000000400747947 */ /* 0x000fea0003800000 */
.L_x_4625:
[----:B------:R-:W0:Y:S02]  /*10580*/  F2I.U32.F64.TRUNC R17, R16 ;  /* 0x0000001000117311 */ /* 0x000e24000030d000 */
[----:B0-----:R0:W-:Y:S01]  /*10590*/  STG.E desc[UR36][R2.64], R17 ;  /* 0x0000001102007986 */ /* 0x0011e2000c101924 */
[----:B------:R-:W-:Y:S05]  /*105a0*/  BRA `(.L_x_4608) ;  /* 0x0000000400687947 */ /* 0x000fea0003800000 */
.L_x_4615:
        /* <DEDUP_REMOVED lines=11> */
.L_x_4628:
[----:B------:R-:W-:Y:S01]  /*10660*/  IMAD.MOV.U32 R4, RZ, RZ, R16 ;  /* 0x000000ffff047224 */ /* 0x000fe200078e0010 */
[----:B------:R-:W-:-:S05]  /*10670*/  MOV R5, R17 ;  /* 0x0000001100057202 */ /* 0x000fca0000000f00 */
[----:B------:R4:W-:Y:S01]  /*10680*/  STG.E.128 desc[UR36][R2.64], R4 ;  /* 0x0000000402007986 */ /* 0x0009e2000c101d24 */
[----:B------:R-:W-:Y:S05]  /*10690*/  BRA `(.L_x_4608) ;  /* 0x00000004002c7947 */ /* 0x000fea0003800000 */
.L_x_4627:
[----:B------:R-:W-:-:S09]  /*106a0*/  UISETP.NE.AND UP0, UPT, UR4, 0xf, UPT ;  /* 0x0000000f0400788c */ /* 0x000fd2000bf05270 */
[----:B------:R-:W-:Y:S05]  /*106b0*/  BRA.U !UP0, `(.L_x_4629) ;  /* 0x0000000508087547 */ /* 0x000fea000b800000 */
[----:B------:R-:W-:-:S09]  /*106c0*/  UISETP.NE.AND UP0, UPT, UR4, 0x17, UPT ;  /* 0x000000170400788c */ /* 0x000fd2000bf05270 */
[----:B------:R-:W-:Y:S05]  /*106d0*/  BRA.U !UP0, `(.L_x_4630) ;  /* 0x0000000108a07547 */ /* 0x000fea000b800000 */
[----:B------:R-:W-:-:S09]  /*106e0*/  UISETP.NE.AND UP0, UPT, UR4, 0x18, UPT ;  /* 0x000000180400788c */ /* 0x000fd2000bf05270 */
[----:B------:R-:W-:Y:S05]  /*106f0*/  BRA.U !UP0, `(.L_x_4631) ;  /* 0x0000000108447547 */ /* 0x000fea000b800000 */
.L_x_4607:
        /* <DEDUP_REMOVED lines=11> */
[----:B------:R-:W-:Y:S01]  /*107b0*/  IMAD.U32 R7, RZ, RZ, UR7 ;  /* 0x00000007ff077e24 */ /* 0x000fe2000f8e00ff */
[----:B----4-:R-:W-:Y:S01]  /*107c0*/  MOV R10, UR8 ;  /* 0x00000008000a7c02 */ /* 0x010fe20008000f00 */
[----:B-1----:R-:W-:-:S07]  /*107d0*/  IMAD.U32 R11, RZ, RZ, UR9 ;  /* 0x00000009ff0b7e24 */ /* 0x002fce000f8e00ff */
[----:B------:R-:W-:-:S07]  /*107e0*/  LEPC R20, `(.L_x_4632) ;  /* 0x000000001014794e */ /* 0x000fce0000000000 */
[----:B--2---:R-:W-:Y:S05]  /*107f0*/  CALL.ABS.NOINC R2 ;  /* 0x0000000002007343 */ /* 0x004fea0003c00000 */
.L_x_4632:
[----:B------:R-:W-:Y:S05]  /*10800*/  BRA `(.L_x_4608) ;  /* 0x0000000000d07947 */ /* 0x000fea0003800000 */
.L_x_4631:
        /* <DEDUP_REMOVED lines=17> */
.L_x_4634:
[----:B------:R-:W-:Y:S05]  /*10920*/  BSYNC.RECONVERGENT B0 ;  /* 0x0000000000007941 */ /* 0x000fea0003800200 */
.L_x_4633:
[----:B------:R-:W-:-:S05]  /*10930*/  LOP3.LUT R5, R0, 0x80, R5, 0xf8, !PT ;  /* 0x0000008000057812 */ /* 0x000fca00078ef805 */
[----:B------:R1:W-:Y:S01]  /*10940*/  STG.E.U8 desc[UR36][R2.64], R5 ;  /* 0x0000000502007986 */ /* 0x0003e2000c101124 */
[----:B------:R-:W-:Y:S05]  /*10950*/  BRA `(.L_x_4608) ;  /* 0x00000000007c7947 */ /* 0x000fea0003800000 */
.L_x_4630:
        /* <DEDUP_REMOVED lines=16> */
.L_x_4636:
[----:B------:R-:W-:Y:S01]  /*10a60*/  IMAD.MOV.U32 R0, RZ, RZ, 0x7f ;  /* 0x0000007fff007424 */ /* 0x000fe200078e00ff */
[----:B------:R-:W-:-:S04]  /*10a70*/  ISETP.GT.U32.AND P0, PT, R4, 0x7f800000, PT ;  /* 0x7f8000000400780c */ /* 0x000fc80003f04070 */
[----:B------:R-:W-:-:S09]  /*10a80*/  SEL R0, R0, 0x7c, P0 ;  /* 0x0000007c00007807 */ /* 0x000fd20000000000 */
.L_x_4637:
[----:B------:R-:W-:Y:S05]  /*10a90*/  BSYNC.RECONVERGENT B0 ;  /* 0x0000000000007941 */ /* 0x000fea0003800200 */
.L_x_4635:
[----:B------:R-:W-:-:S04]  /*10aa0*/  SHF.R.U32.HI R5, RZ, 0x18, R5 ;  /* 0x00000018ff057819 */ /* 0x000fc80000011605 */
[----:B------:R-:W-:-:S05]  /*10ab0*/  LOP3.LUT R5, R0, 0x80, R5, 0xf8, !PT ;  /* 0x0000008000057812 */ /* 0x000fca00078ef805 */
[----:B------:R0:W-:Y:S01]  /*10ac0*/  STG.E.U8 desc[UR36][R2.64], R5 ;  /* 0x0000000502007986 */ /* 0x0001e2000c101124 */
[----:B------:R-:W-:Y:S05]  /*10ad0*/  BRA `(.L_x_4608) ;  /* 0x00000000001c7947 */ /* 0x000fea0003800000 */
.L_x_4629:
[----:B------:R-:W-:Y:S01]  /*10ae0*/  UMOV UR4, 0xf0000000 ;  /* 0xf000000000047882 */ /* 0x000fe20000000000 */
[----:B------:R-:W-:Y:S01]  /*10af0*/  UMOV UR5, 0x380fffff ;  /* 0x380fffff00057882 */ /* 0x000fe20000000000 */
[----:B------:R-:W0:Y:S01]  /*10b00*/  F2F.F32.F64 R0, R16 ;  /* 0x0000001000007310 */ /* 0x000e220000301000 */
[----:B------:R-:W-:-:S14]  /*10b10*/  DSETP.GEU.AND P0, PT, |R16|, UR4, PT ;  /* 0x0000000410007e2a */ /* 0x000fdc000bf0e200 */
[----:B0-----:R-:W-:-:S05]  /*10b20*/  @!P0 FMUL R0, R0, 1.175494350822287508e-38 ;  /* 0x0080000000008820 */ /* 0x001fca0000400000 */
[----:B------:R-:W-:-:S05]  /*10b30*/  F2FP.BF16.F32.PACK_AB R0, RZ, R0 ;  /* 0x00000000ff00723e */ /* 0x000fca00000010ff */
[----:B------:R2:W-:Y:S02]  /*10b40*/  STG.E.U16 desc[UR36][R2.64], R0 ;  /* 0x0000000002007986 */ /* 0x0005e4000c101524 */
.L_x_4608:
[----:B------:R-:W-:-:S07]  /*10b50*/  VIADD R23, R23, 0x80 ;  /* 0x0000008017177836 */ /* 0x000fce0000000000 */
.L_x_4541:
[----:B------:R-:W-:Y:S05]  /*10b60*/  BSYNC.RECONVERGENT B6 ;  /* 0x0000000000067941 */ /* 0x000fea0003800200 */
.L_x_4540:
[----:B------:R-:W5:Y:S02]  /*10b70*/  LDCU UR4, c[0x0][0x380] ;  /* 0x00007000ff0477ac */ /* 0x000f640008000800 */
[----:B-----5:R-:W-:-:S13]  /*10b80*/  ISETP.GE.AND P0, PT, R23, UR4, PT ;  /* 0x0000000417007c0c */ /* 0x020fda000bf06270 */
[----:B------:R-:W-:Y:S05]  /*10b90*/  @P0 EXIT ;  /* 0x000000000000094d */ /* 0x000fea0003800000 */
[----:B------:R-:W5:Y:S01]  /*10ba0*/  LDCU UR4, c[0x0][0x388] ;  /* 0x00007100ff0477ac */ /* 0x000f620008000800 */
[----:B0-2---:R-:W-:Y:S02]  /*10bb0*/  IMAD.MOV.U32 R0, RZ, RZ, RZ ;  /* 0x000000ffff007224 */ /* 0x005fe400078e00ff */
[----:B------:R-:W-:Y:S01]  /*10bc0*/  IMAD.MOV.U32 R22, RZ, RZ, RZ ;  /* 0x000000ffff167224 */ /* 0x000fe200078e00ff */
[----:B-----5:R-:W-:-:S09]  /*10bd0*/  UISETP.NE.AND UP0, UPT, UR4, URZ, UPT ;  /* 0x000000ff0400728c */ /* 0x020fd2000bf05270 */
[----:B------:R-:W-:Y:S05]  /*10be0*/  BRA.U !UP0, `(.L_x_4638) ;  /* 0x0000001108a87547 */ /* 0x000fea000b800000 */
[----:B------:R-:W1:Y:S01]  /*10bf0*/  LDCU.64 UR4, c[0x0][0x390] ;  /* 0x00007200ff0477ac */ /* 0x000e620008000a00 */
[----:B------:R-:W-:Y:S01]  /*10c00*/  MOV R22, RZ ;  /* 0x000000ff00167202 */ /* 0x000fe20000000f00 */
[----:B------:R-:W0:Y:S01]  /*10c10*/  LDCU UR6, c[0x0][0x38c] ;  /* 0x00007180ff0677ac */ /* 0x000e220008000800 */
[----:B------:R-:W2:Y:S01]  /*10c20*/  LDCU.64 UR8, c[0x0][0x4b8] ;  /* 0x00009700ff0877ac */ /* 0x000ea20008000a00 */
[----:B------:R-:W-:Y:S02]  /*10c30*/  UISETP.NE.AND UP0, UPT, UR40, URZ, UPT ;  /* 0x000000ff2800728c */ /* 0x000fe4000bf05270 */
        /* <DEDUP_REMOVED lines=293> */
.L_x_4638:
[----:B------:R-:W1:Y:S01]  /*11e90*/  LDCU.128 UR8, c[0x0][0x580] ;  /* 0x0000b000ff0877ac */ /* 0x000e620008000c00 */
[----:B------:R-:W-:Y:S01]  /*11ea0*/  BSSY.RECONVERGENT B6, `(.L_x_4639) ;  /* 0x0000106000067945 */ /* 0x000fe20003800200 */
[----:B------:R-:W-:-:S04]  /*11eb0*/  UPRMT UR4, UR41, 0x9910, URZ ;  /* 0x0000991029047896 */ /* 0x000fc800080000ff */
[----:B------:R-:W-:Y:S01]  /*11ec0*/  UISETP.GT.AND UP0, UPT, UR4, 0x9, UPT ;  /* 0x000000090400788c */ /* 0x000fe2000bf04270 */
[----:B-1-34-:R-:W-:Y:S02]  /*11ed0*/  IADD3 R2, P1, PT, R0, UR10, RZ ;  /* 0x0000000a00027c10 */ /* 0x01afe4000ff3e0ff */
        /* <DEDUP_REMOVED lines=16> */
.L_x_4643:
[----:B------:R-:W2:Y:S01]  /*11fe0*/  LDG.E.U8 R2, desc[UR36][R2.64] ;  /* 0x0000002402027981 */ /* 0x000ea2000c1e1100 */
[----:B------:R-:W-:Y:S01]  /*11ff0*/  CS2R R18, SRZ ;  /* 0x0000000000127805 */ /* 0x000fe2000001ff00 */
[----:B--2---:R0:W1:Y:S01]  /*12000*/  I2F.F64.U16 R16, R2 ;  /* 0x0000000200107312 */ /* 0x0040620000101800 */
[----:B------:R-:W-:Y:S05]  /*12010*/  BRA `(.L_x_4645) ;  /* 0x0000000c00b87947 */ /* 0x000fea0003800000 */
.L_x_4642:
        /* <DEDUP_REMOVED lines=10> */
.L_x_4647:
[----:B------:R-:W2:Y:S01]  /*120c0*/  LDG.E R2, desc[UR36][R2.64] ;  /* 0x0000002402027981 */ /* 0x000ea2000c1e1900 */
[----:B------:R-:W-:Y:S01]  /*120d0*/  CS2R R18, SRZ ;  /* 0x0000000000127805 */ /* 0x000fe2000001ff00 */
[----:B--2---:R0:W1:Y:S01]  /*120e0*/  I2F.F64 R16, R2 ;  /* 0x0000000200107312 */ /* 0x0040620000201c00 */
[----:B------:R-:W-:Y:S05]  /*120f0*/  BRA `(.L_x_4645) ;  /* 0x0000000c00807947 */ /* 0x000fea0003800000 */
.L_x_4646:
[----:B------:R-:W2:Y:S01]  /*12100*/  LDG.E.U16 R2, desc[UR36][R2.64] ;  /* 0x0000002402027981 */ /* 0x000ea2000c1e1500 */
[----:B------:R-:W-:Y:S01]  /*12110*/  CS2R R18, SRZ ;  /* 0x0000000000127805 */ /* 0x000fe2000001ff00 */
[----:B--2---:R0:W1:Y:S01]  /*12120*/  I2F.F64.S16 R16, R2 ;  /* 0x0000000200107312 */ /* 0x0040620000101c00 */
[----:B------:R-:W-:Y:S05]  /*12130*/  BRA `(.L_x_4645) ;  /* 0x0000000c00707947 */ /* 0x000fea0003800000 */
.L_x_4641:
        /* <DEDUP_REMOVED lines=11> */
.L_x_4649:
[----:B------:R-:W2:Y:S01]  /*121f0*/  LDG.E.U16 R0, desc[UR36][R2.64] ;  /* 0x0000002402007981 */ /* 0x000ea2000c1e1500 */
[----:B------:R-:W-:Y:S01]  /*12200*/  CS2R R18, SRZ ;  /* 0x0000000000127805 */ /* 0x000fe2000001ff00 */
[----:B--2---:R-:W-:-:S05]  /*12210*/  HADD2.F32 R0, -RZ, R0.H0_H0 ;  /* 0x20000000ff007230 */ /* 0x004fca0000004100 */
[----:B------:R-:W-:-:S04]  /*12220*/  FMUL.FTZ R0, R0, 1 ;  /* 0x3f80000000007820 */ /* 0x000fc80000410000 */
[----:B------:R0:W1:Y:S01]  /*12230*/  F2F.F64.F32 R16, R0 ;  /* 0x0000000000107310 */ /* 0x0000620000201800 */
[----:B------:R-:W-:Y:S05]  /*12240*/  BRA `(.L_x_4645) ;  /* 0x0000000c002c7947 */ /* 0x000fea0003800000 */
.L_x_4648:
        /* <DEDUP_REMOVED lines=12> */
.L_x_4651:
        /* <DEDUP_REMOVED lines=8> */
.L_x_4650:
[----:B------:R0:W5:Y:S01]  /*12390*/  LDG.E.64 R16, desc[UR36][R2.64] ;  /* 0x0000002402107981 */ /* 0x000162000c1e1b00 */
[----:B------:R-:W-:Y:S01]  /*123a0*/  CS2R R18, SRZ ;  /* 0x0000000000127805 */ /* 0x000fe2000001ff00 */
[----:B------:R-:W-:Y:S06]  /*123b0*/  BRA `(.L_x_4645) ;  /* 0x0000000800d07947 */ /* 0x000fec0003800000 */
.L_x_4640:
        /* <DEDUP_REMOVED lines=14> */
.L_x_4654:
[----:B------:R0:W5:Y:S01]  /*124a0*/  LDG.E.128 R16, desc[UR36][R2.64] ;  /* 0x0000002402107981 */ /* 0x000162000c1e1d00 */
[----:B------:R-:W-:Y:S05]  /*124b0*/  BRA `(.L_x_4645) ;  /* 0x0000000800907947 */ /* 0x000fea0003800000 */
.L_x_4653:
        /* <DEDUP_REMOVED lines=28> */
.L_x_4656:
        /* <DEDUP_REMOVED lines=15> */
.L_x_4655:
[----:B------:R-:W2:Y:S01]  /*12770*/  LDG.E.U16 R0, desc[UR36][R2.64] ;  /* 0x0000002402007981 */ /* 0x000ea2000c1e1500 */
[----:B------:R-:W-:Y:S01]  /*12780*/  CS2R R18, SRZ ;  /* 0x0000000000127805 */ /* 0x000fe2000001ff00 */
[----:B--2---:R-:W-:-:S04]  /*12790*/  IMAD.U32 R0, R0, 0x10000, RZ ;  /* 0x0001000000007824 */ /* 0x004fc800078e00ff */
[----:B------:R-:W-:-:S04]  /*127a0*/  FMUL.FTZ R0, R0, 1 ;  /* 0x3f80000000007820 */ /* 0x000fc80000410000 */
[----:B------:R0:W1:Y:S01]  /*127b0*/  F2F.F64.F32 R16, R0 ;  /* 0x0000000000107310 */ /* 0x0000620000201800 */
[----:B------:R-:W-:Y:S05]  /*127c0*/  BRA `(.L_x_4645) ;  /* 0x0000000400cc7947 */ /* 0x000fea0003800000 */
.L_x_4652:
        /* <DEDUP_REMOVED lines=10> */
[----:B--2---:R2:W3:Y:S01]  /*12870*/  I2F.F64.U16 R16, R2 ;  /* 0x0000000200107312 */ /* 0x0044e20000101800 */
[----:B------:R-:W-:Y:S05]  /*12880*/  BRA `(.L_x_4645) ;  /* 0x00000004009c7947 */ /* 0x000fea0003800000 */
.L_x_4659:
        /* <DEDUP_REMOVED lines=22> */
.L_x_4661:
[----:B------:R-:W-:Y:S05]  /*129f0*/  BSYNC.RECONVERGENT B0 ;  /* 0x0000000000007941 */ /* 0x000fea0003800200 */
.L_x_4660:
[----:B------:R-:W-:Y:S01]  /*12a00*/  IMAD.SHL.U32 R0, R0, 0x100000, RZ ;  /* 0x0010000000007824 */ /* 0x000fe200078e00ff */
[----:B------:R-:W-:-:S04]  /*12a10*/  LEA R2, R2, 0x3b800000, 0x17 ;  /* 0x3b80000002027811 */ /* 0x000fc800078eb8ff */
[----:B------:R-:W-:-:S05]  /*12a20*/  LOP3.LUT R0, R2, R0, R7, 0xfe, !PT ;  /* 0x0000000002007212 */ /* 0x000fca00078efe07 */
[----:B------:R-:W-:-:S04]  /*12a30*/  FMUL.FTZ R0, R0, 1 ;  /* 0x3f80000000007820 */ /* 0x000fc80000410000 */
[----:B------:R4:W0:Y:S01]  /*12a40*/  F2F.F64.F32 R16, R0 ;  /* 0x0000000000107310 */ /* 0x0008220000201800 */
[----:B------:R-:W-:Y:S05]  /*12a50*/  BRA `(.L_x_4645) ;  /* 0x0000000400287947 */ /* 0x000fea0003800000 */
.L_x_4658:
        /* <DEDUP_REMOVED lines=22> */
.L_x_4663:
[----:B------:R-:W-:Y:S05]  /*12bc0*/  BSYNC.RECONVERGENT B0 ;  /* 0x0000000000007941 */ /* 0x000fea0003800200 */
.L_x_4662:
[----:B------:R-:W-:Y:S01]  /*12bd0*/  IMAD.SHL.U32 R0, R0, 0x200000, RZ ;  /* 0x0020000000007824 */ /* 0x000fe200078e00ff */
[----:B------:R-:W-:-:S04]  /*12be0*/  LEA R2, R2, 0x37800000, 0x17 ;  /* 0x3780000002027811 */ /* 0x000fc800078eb8ff */
[----:B------:R-:W-:-:S05]  /*12bf0*/  LOP3.LUT R0, R2, R0, R7, 0xfe, !PT ;  /* 0x0000000002007212 */ /* 0x000fca00078efe07 */
[----:B------:R-:W-:-:S04]  /*12c00*/  FMUL.FTZ R0, R0, 1 ;  /* 0x3f80000000007820 */ /* 0x000fc80000410000 */
[----:B------:R0:W1:Y:S01]  /*12c10*/  F2F.F64.F32 R16, R0 ;  /* 0x0000000000107310 */ /* 0x0000620000201800 */
[----:B------:R-:W-:Y:S05]  /*12c20*/  BRA `(.L_x_4645) ;  /* 0x0000000000b47947 */ /* 0x000fea0003800000 */
.L_x_4657:
        /* <DEDUP_REMOVED lines=19> */
.L_x_4644:
        /* <DEDUP_REMOVED lines=16> */
.L_x_4666:
[----:B------:R-:W-:Y:S02]  /*12e60*/  CS2R R16, SRZ ;  /* 0x0000000000107805 */ /* 0x000fe4000001ff00 */
[----:B------:R-:W-:Y:S01]  /*12e70*/  CS2R R18, SRZ ;  /* 0x0000000000127805 */ /* 0x000fe2000001ff00 */
[----:B------:R-:W-:Y:S06]  /*12e80*/  BRA `(.L_x_4645) ;  /* 0x00000000001c7947 */ /* 0x000fec0003800000 */
.L_x_4665:
[----:B------:R-:W2:Y:S01]  /*12e90*/  LDG.E.64 R16, desc[UR36][R2.64] ;  /* 0x0000002402107981 */ /* 0x000ea2000c1e1b00 */
[----:B------:R-:W-:Y:S01]  /*12ea0*/  CS2R R18, SRZ ;  /* 0x0000000000127805 */ /* 0x000fe2000001ff00 */
[----:B--2---:R-:W0:Y:S01]  /*12eb0*/  I2F.F64.U64 R16, R16 ;  /* 0x0000001000107312 */ /* 0x004e220000301800 */
[----:B------:R-:W-:Y:S05]  /*12ec0*/  BRA `(.L_x_4645) ;  /* 0x00000000000c7947 */ /* 0x000fea0003800000 */
.L_x_4664:
[----:B------:R-:W2:Y:S01]  /*12ed0*/  LDG.E R2, desc[UR36][R2.64] ;  /* 0x0000002402027981 */ /* 0x000ea2000c1e1900 */
[----:B------:R-:W-:Y:S01]  /*12ee0*/  CS2R R18, SRZ ;  /* 0x0000000000127805 */ /* 0x000fe2000001ff00 */
[----:B--2---:R0:W1:Y:S06]  /*12ef0*/  I2F.F64.U32 R16, R2 ;  /* 0x0000000200107312 */ /* 0x00406c0000201800 */
.L_x_4645:
[----:B------:R-:W-:Y:S05]  /*12f00*/  BSYNC.RECONVERGENT B6 ;  /* 0x0000000000067941 */ /* 0x000fea0003800200 */
.L_x_4639:
        /* <DEDUP_REMOVED lines=31> */
.L_x_4672:
[----:B------:R-:W-:Y:S05]  /*13100*/  BSYNC.RECONVERGENT B3 ;  /* 0x0000000000037941 */ /* 0x000fea0003800200 */
.L_x_4671:
        /* <DEDUP_REMOVED lines=63> */
.L_x_4674:
[----:B------:R-:W-:Y:S05]  /*13500*/  BSYNC.RECONVERGENT B0 ;  /* 0x0000000000007941 */ /* 0x000fea0003800200 */
.L_x_4673:
        /* <DEDUP_REMOVED lines=89> */
.L_x_4678:
[----:B------:R-:W-:Y:S05]  /*13aa0*/  BSYNC.RECONVERGENT B3 ;  /* 0x0000000000037941 */ /* 0x000fea0003800200 */
.L_x_4677:
[----:B------:R-:W-:Y:S01]  /*13ab0*/  DADD R2, R8, R2 ;  /* 0x0000000008027229 */ /* 0x000fe20000000002 */
[----:B------:R-:W-:Y:S01]  /*13ac0*/  UMOV UR4, 0x8fb9f87e ;  /* 0x8fb9f87e00047882 */ /* 0x000fe20000000000 */
[----:B------:R-:W-:Y:S02]  /*13ad0*/  UMOV UR5, 0x408633ce ;  /* 0x408633ce00057882 */ /* 0x000fe40000000000 */
[----:B------:R-:W-:-:S06]  /*13ae0*/  DSETP.GE.AND P0, PT, R10, UR4, PT ;  /* 0x000000040a007e2a */ /* 0x000fcc000bf06000 */
[----:B------:R-:W-:Y:S02]  /*13af0*/  FSEL R10, R2, RZ, !P0 ;  /* 0x000000ff020a7208 */ /* 0x000fe40004000000 */
[----:B------:R-:W-:Y:S01]  /*13b00*/  FSEL R11, R3, +QNAN , !P0 ;  /* 0x7ff00000030b7808 */ /* 0x000fe20004000000 */
[----:B------:R-:W-:Y:S06]  /*13b10*/  BRA `(.L_x_4679) ;  /* 0x00000000005c7947 */ /* 0x000fec0003800000 */
.L_x_4676:
        /* <DEDUP_REMOVED lines=23> */
.L_x_4679:
[----:B------:R-:W-:Y:S05]  /*13c90*/  BSYNC.RECONVERGENT B1 ;  /* 0x0000000000017941 */ /* 0x000fea0003800200 */
.L_x_4675:
        /* <DEDUP_REMOVED lines=23> */
.L_x_4681:
[----:B------:R-:W-:Y:S05]  /*13e10*/  BSYNC.RECONVERGENT B0 ;  /* 0x0000000000007941 */ /* 0x000fea0003800200 */
.L_x_4680:
        /* <DEDUP_REMOVED lines=27> */
.L_x_4683:
[----:B------:R-:W-:Y:S05]  /*13fd0*/  BSYNC.RECONVERGENT B1 ;  /* 0x0000000000017941 */ /* 0x000fea0003800200 */
.L_x_4682:
        /* <DEDUP_REMOVED lines=25> */
.L_x_4685:
[----:B------:R-:W-:Y:S05]  /*14170*/  BSYNC.RECONVERGENT B1 ;  /* 0x0000000000017941 */ /* 0x000fea0003800200 */
.L_x_4684:
[----:B------:R-:W-:Y:S02]  /*14180*/  IMAD.MOV.U32 R6, RZ, RZ, R4 ;  /* 0x000000ffff067224 */ /* 0x000fe400078e0004 */
[----:B------:R-:W-:Y:S01]  /*14190*/  IMAD.MOV.U32 R7, RZ, RZ, R5 ;  /* 0x000000ffff077224 */ /* 0x000fe200078e0005 */
[----:B------:R-:W-:Y:S06]  /*141a0*/  BRA `(.L_x_4686) ;  /* 0x0000001000547947 */ /* 0x000fec0003800000 */
.L_x_4670:
        /* <DEDUP_REMOVED lines=59> */
.L_x_4688:
[----:B------:R-:W-:Y:S05]  /*14560*/  BSYNC.RECONVERGENT B0 ;  /* 0x0000000000007941 */ /* 0x000fea0003800200 */
.L_x_4687:
        /* <DEDUP_REMOVED lines=24> */
.L_x_4690:
[----:B------:R-:W-:Y:S05]  /*146f0*/  BSYNC.RECONVERGENT B3 ;  /* 0x0000000000037941 */ /* 0x000fea0003800200 */
.L_x_4689:
        /* <DEDUP_REMOVED lines=39> */
.L_x_4692:
[----:B------:R-:W-:Y:S05]  /*14970*/  BSYNC.RECONVERGENT B3 ;  /* 0x0000000000037941 */ /* 0x000fea0003800200 */
.L_x_4691:
        /* <DEDUP_REMOVED lines=38> */
.L_x_4669:
[----:B------:R-:W-:-:S10]  /*14be0*/  DADD R16, R18, -R18 ;  /* 0x0000000012107229 */ /* 0x000fd40000000812 */
[----:B------:R-:W-:Y:S02]  /*14bf0*/  IMAD.MOV.U32 R6, RZ, RZ, R16 ;  /* 0x000000ffff067224 */ /* 0x000fe400078e0010 */
[----:B------:R-:W-:Y:S01]  /*14c00*/  IMAD.MOV.U32 R7, RZ, RZ, R17 ;  /* 0x000000ffff077224 */ /* 0x000fe200078e0011 */
[----:B------:R-:W-:Y:S06]  /*14c10*/  BRA `(.L_x_4686) ;  /* 0x0000000400b87947 */ /* 0x000fec0003800000 */
.L_x_4668:
        /* <DEDUP_REMOVED lines=34> */
.L_x_4696:
[----:B------:R-:W-:Y:S05]  /*14e40*/  BSYNC.RECONVERGENT B4 ;  /* 0x0000000000047941 */ /* 0x000fea0003800200 */
.L_x_4695:
        /* <DEDUP_REMOVED lines=39> */
.L_x_4698:
[----:B------:R-:W-:Y:S05]  /*150c0*/  BSYNC.RECONVERGENT B4 ;  /* 0x0000000000047941 */ /* 0x000fea0003800200 */
.L_x_4697:
        /* <DEDUP_REMOVED lines=31> */
.L_x_4694:
[----:B------:R-:W-:Y:S05]  /*152c0*/  BSYNC.RECONVERGENT B3 ;  /* 0x0000000000037941 */ /* 0x000fea0003800200 */
.L_x_4693:
[----:B------:R-:W-:Y:S01]  /*152d0*/  LOP3.LUT R7, RZ, 0x80000000, R19, 0xb8, !PT ;  /* 0x80000000ff077812 */ /* 0x000fe200078eb813 */
[----:B------:R-:W-:Y:S01]  /*152e0*/  IMAD.MOV.U32 R6, RZ, RZ, RZ ;  /* 0x000000ffff067224 */ /* 0x000fe200078e00ff */
[----:B------:R-:W-:-:S07]  /*152f0*/  MOV R17, R29 ;  /* 0x0000001d00117202 */ /* 0x000fce0000000f00 */
.L_x_4686:
[----:B------:R-:W-:Y:S05]  /*15300*/  BSYNC.RECONVERGENT B2 ;  /* 0x0000000000027941 */ /* 0x000fea0003800200 */
.L_x_4667:
        /* <DEDUP_REMOVED lines=14> */
.L_x_4702:
[----:B------:R-:W0:Y:S02]  /*153f0*/  F2I.S64.F64.TRUNC R16, R16 ;  /* 0x0000001000107311 */ /* 0x000e24000030d900 */
[----:B0-----:R-:W-:-:S05]  /*15400*/  IMAD.MOV.U32 R3, RZ, RZ, R16 ;  /* 0x000000ffff037224 */ /* 0x001fca00078e0010 */
[----:B------:R-:W-:Y:S01]  /*15410*/  STG.E.U8 desc[UR36][R22.64], R3 ;  /* 0x0000000316007986 */ /* 0x000fe2000c101124 */
[----:B------:R-:W-:Y:S05]  /*15420*/  EXIT ;  /* 0x000000000000794d */ /* 0x000fea0003800000 */
.L_x_4701:
        /* <DEDUP_REMOVED lines=9> */
.L_x_4705:
[----:B------:R-:W0:Y:S02]  /*154c0*/  F2I.F64.TRUNC R17, R16 ;  /* 0x0000001000117311 */ /* 0x000e24000030d100 */
[----:B0-----:R-:W-:Y:S01]  /*154d0*/  STG.E desc[UR36][R22.64], R17 ;  /* 0x0000001116007986 */ /* 0x001fe2000c101924 */
[----:B------:R-:W-:Y:S05]  /*154e0*/  EXIT ;  /* 0x000000000000794d */ /* 0x000fea0003800000 */
.L_x_4704:
[----:B------:R-:W0:Y:S02]  /*154f0*/  F2I.F64.TRUNC R17, R16 ;  /* 0x0000001000117311 */ /* 0x000e24000030d100 */
[----:B0-----:R-:W-:Y:S01]  /*15500*/  STG.E.U16 desc[UR36][R22.64], R17 ;  /* 0x0000001116007986 */ /* 0x001fe2000c101524 */
[----:B------:R-:W-:Y:S05]  /*15510*/  EXIT ;  /* 0x000000000000794d */ /* 0x000fea0003800000 */
.L_x_4700:
        /* <DEDUP_REMOVED lines=13> */
.L_x_4707:
        /* <DEDUP_REMOVED lines=8> */
.L_x_4706:
        /* <DEDUP_REMOVED lines=14> */
[----:B------:R-:W-:Y:S01]  /*15750*/  STG.E.64 desc[UR36][R22.64], R2 ;  /* 0x0000000216007986 */ /* 0x000fe2000c101b24 */
[----:B------:R-:W-:Y:S05]  /*15760*/  EXIT ;  /* 0x000000000000794d */ /* 0x000fea0003800000 */
.L_x_4709:
        /* <DEDUP_REMOVED lines=9> */
[----:B------:R-:W-:Y:S01]  /*15800*/  STG.E desc[UR36][R22.64], R3 ;  /* 0x0000000316007986 */ /* 0x000fe2000c101924 */
[----:B------:R-:W-:Y:S05]  /*15810*/  EXIT ;  /* 0x000000000000794d */ /* 0x000fea0003800000 */
.L_x_4708:
[----:B------:R-:W-:Y:S01]  /*15820*/  STG.E.64 desc[UR36][R22.64], R16 ;  /* 0x0000001016007986 */ /* 0x000fe2000c101b24 */
[----:B------:R-:W-:Y:S05]  /*15830*/  EXIT ;  /* 0x000000000000794d */ /* 0x000fea0003800000 */
.L_x_4699:
        /* <DEDUP_REMOVED lines=13> */
.L_x_4713:
        /* <DEDUP_REMOVED lines=21> */
.L_x_4716:
[----:B------:R-:W-:-:S04]  /*15a60*/  SHF.R.U32.HI R3, RZ, 0x18, R3 ;  /* 0x00000018ff037819 */ /* 0x000fc80000011603 */
[----:B------:R-:W-:-:S04]  /*15a70*/  LOP3.LUT R0, R0, 0x80, R3, 0xf8, !PT ;  /* 0x0000008000007812 */ /* 0x000fc800078ef803 */
[----:B------:R-:W-:-:S07]  /*15a80*/  PRMT R11, R0, 0x7610, R11 ;  /* 0x00007610000b7816 */ /* 0x000fce000000000b */
.L_x_4715:
[----:B------:R-:W-:Y:S05]  /*15a90*/  BSYNC.RECONVERGENT B0 ;  /* 0x0000000000007941 */ /* 0x000fea0003800200 */
.L_x_4714:
[----:B------:R-:W-:Y:S01]  /*15aa0*/  STG.E.U8 desc[UR36][R22.64], R11 ;  /* 0x0000000b16007986 */ /* 0x000fe2000c101124 */
[----:B------:R-:W-:Y:S05]  /*15ab0*/  EXIT ;  /* 0x000000000000794d */ /* 0x000fea0003800000 */
.L_x_4712:
        /* <DEDUP_REMOVED lines=21> */
.L_x_4719:
[----:B------:R-:W-:-:S04]  /*15c10*/  SHF.R.U32.HI R3, RZ, 0x18, R3 ;  /* 0x00000018ff037819 */ /* 0x000fc80000011603 */
[----:B------:R-:W-:-:S04]  /*15c20*/  LOP3.LUT R0, R0, 0x80, R3, 0xf8, !PT ;  /* 0x0000008000007812 */ /* 0x000fc800078ef803 */
[----:B------:R-:W-:-:S07]  /*15c30*/  PRMT R11, R0, 0x7610, R11 ;  /* 0x00007610000b7816 */ /* 0x000fce000000000b */
.L_x_4718:
[----:B------:R-:W-:Y:S05]  /*15c40*/  BSYNC.RECONVERGENT B0 ;  /* 0x0000000000007941 */ /* 0x000fea0003800200 */
.L_x_4717:
[----:B------:R-:W-:Y:S01]  /*15c50*/  STG.E.U8 desc[UR36][R22.64], R11 ;  /* 0x0000000b16007986 */ /* 0x000fe2000c101124 */
[----:B------:R-:W-:Y:S05]  /*15c60*/  EXIT ;  /* 0x000000000000794d */ /* 0x000fea0003800000 */
.L_x_4711:
        /* <DEDUP_REMOVED lines=26> */
.L_x_4721:
[----:B------:R-:W0:Y:S02]  /*15e10*/  F2I.U64.F64.TRUNC R16, R16 ;  /* 0x0000001000107311 */ /* 0x000e24000030d800 */
[----:B0-----:R-:W-:Y:S01]  /*15e20*/  STG.E.64 desc[UR36][R22.64], R16 ;  /* 0x0000001016007986 */ /* 0x001fe2000c101b24 */
[----:B------:R-:W-:Y:S05]  /*15e30*/  EXIT ;  /* 0x000000000000794d */ /* 0x000fea0003800000 */
.L_x_4720:
[----:B------:R-:W0:Y:S02]  /*15e40*/  F2I.U32.F64.TRUNC R17, R16 ;  /* 0x0000001000117311 */ /* 0x000e24000030d000 */
[----:B0-----:R-:W-:Y:S01]  /*15e50*/  STG.E desc[UR36][R22.64], R17 ;  /* 0x0000001116007986 */ /* 0x001fe2000c101924 */
[----:B------:R-:W-:Y:S05]  /*15e60*/  EXIT ;  /* 0x000000000000794d */ /* 0x000fea0003800000 */
.L_x_4710:
        /* <DEDUP_REMOVED lines=9> */
[----:B------:R-:W-:Y:S01]  /*15f00*/  STG.E.U8 desc[UR36][R22.64], R3 ;  /* 0x0000000316007986 */ /* 0x000fe2000c101124 */
[----:B------:R-:W-:Y:S05]  /*15f10*/  EXIT ;  /* 0x000000000000794d */ /* 0x000fea0003800000 */
.L_x_4723:
[----:B------:R-:W-:Y:S01]  /*15f20*/  IMAD.MOV.U32 R4, RZ, RZ, R16 ;  /* 0x000000ffff047224 */ /* 0x000fe200078e0010 */
[----:B------:R-:W-:-:S05]  /*15f30*/  MOV R5, R17 ;  /* 0x0000001100057202 */ /* 0x000fca0000000f00 */
[----:B------:R-:W-:Y:S01]  /*15f40*/  STG.E.128 desc[UR36][R22.64], R4 ;  /* 0x0000000416007986 */ /* 0x000fe2000c101d24 */
[----:B------:R-:W-:Y:S05]  /*15f50*/  EXIT ;  /* 0x000000000000794d */ /* 0x000fea0003800000 */
.L_x_4722:
[----:B------:R-:W-:-:S09]  /*15f60*/  UISETP.NE.AND UP0, UPT, UR4, 0xf, UPT ;  /* 0x0000000f0400788c */ /* 0x000fd2000bf05270 */
[----:B------:R-:W-:Y:S05]  /*15f70*/  BRA.U !UP0, `(.L_x_4724) ;  /* 0x0000000508087547 */ /* 0x000fea000b800000 */
[----:B------:R-:W-:-:S09]  /*15f80*/  UISETP.NE.AND UP0, UPT, UR4, 0x17, UPT ;  /* 0x000000170400788c */ /* 0x000fd2000bf05270 */
[----:B------:R-:W-:Y:S05]  /*15f90*/  BRA.U !UP0, `(.L_x_4725) ;  /* 0x0000000108a07547 */ /* 0x000fea000b800000 */
[----:B------:R-:W-:-:S09]  /*15fa0*/  UISETP.NE.AND UP0, UPT, UR4, 0x18, UPT ;  /* 0x000000180400788c */ /* 0x000fd2000bf05270 */
[----:B------:R-:W-:Y:S05]  /*15fb0*/  BRA.U !UP0, `(.L_x_4726) ;  /* 0x0000000108447547 */ /* 0x000fea000b800000 */
.L_x_4703:
        /* <DEDUP_REMOVED lines=16> */
.L_x_4727:
[----:B------:R-:W-:Y:S05]  /*160c0*/  EXIT ;  /* 0x000000000000794d */ /* 0x000fea0003800000 */
.L_x_4726:
        /* <DEDUP_REMOVED lines=17> */
.L_x_4729:
[----:B------:R-:W-:Y:S05]  /*161e0*/  BSYNC.RECONVERGENT B0 ;  /* 0x0000000000007941 */ /* 0x000fea0003800200 */
.L_x_4728:
[----:B------:R-:W-:-:S05]  /*161f0*/  LOP3.LUT R3, R0, 0x80, R3, 0xf8, !PT ;  /* 0x0000008000037812 */ /* 0x000fca00078ef803 */
[----:B------:R-:W-:Y:S01]  /*16200*/  STG.E.U8 desc[UR36][R22.64], R3 ;  /* 0x0000000316007986 */ /* 0x000fe2000c101124 */
[----:B------:R-:W-:Y:S05]  /*16210*/  EXIT ;  /* 0x000000000000794d */ /* 0x000fea0003800000 */
.L_x_4725:
        /* <DEDUP_REMOVED lines=16> */
.L_x_4731:
[----:B------:R-:W-:Y:S01]  /*16320*/  IMAD.MOV.U32 R0, RZ, RZ, 0x7f ;  /* 0x0000007fff007424 */ /* 0x000fe200078e00ff */
[----:B------:R-:W-:-:S04]  /*16330*/  ISETP.GT.U32.AND P0, PT, R2, 0x7f800000, PT ;  /* 0x7f8000000200780c */ /* 0x000fc80003f04070 */
[----:B------:R-:W-:-:S09]  /*16340*/  SEL R0, R0, 0x7c, P0 ;  /* 0x0000007c00007807 */ /* 0x000fd20000000000 */
.L_x_4732:
[----:B------:R-:W-:Y:S05]  /*16350*/  BSYNC.RECONVERGENT B0 ;  /* 0x0000000000007941 */ /* 0x000fea0003800200 */
.L_x_4730:
[----:B------:R-:W-:-:S04]  /*16360*/  SHF.R.U32.HI R3, RZ, 0x18, R3 ;  /* 0x00000018ff037819 */ /* 0x000fc80000011603 */
[----:B------:R-:W-:-:S05]  /*16370*/  LOP3.LUT R3, R0, 0x80, R3, 0xf8, !PT ;  /* 0x0000008000037812 */ /* 0x000fca00078ef803 */
[----:B------:R-:W-:Y:S01]  /*16380*/  STG.E.U8 desc[UR36][R22.64], R3 ;  /* 0x0000000316007986 */ /* 0x000fe2000c101124 */
[----:B------:R-:W-:Y:S05]  /*16390*/  EXIT ;  /* 0x000000000000794d */ /* 0x000fea0003800000 */
.L_x_4724:
        /* <DEDUP_REMOVED lines=8> */
        .weak           $__internal_0_$__cuda_sm20_div_rn_f64_full
        .type           $__internal_0_$__cuda_sm20_div_rn_f64_full,@function
        .size           $__internal_0_$__cuda_sm20_div_rn_f64_full,($__internal_1_$__cuda_sm20_dsqrt_rn_f64_mediumpath_v1 - $__internal_0_$__cuda_sm20_div_rn_f64_full)
$__internal_0_$__cuda_sm20_div_rn_f64_full:
[C---:B------:R-:W-:Y:S01]  /*16420*/  FSETP.GEU.AND P0, PT, |R13|.reuse, 1.469367938527859385e-39, PT ;  /* 0x001000000d00780b */ /* 0x040fe20003f0e200 */
[--C-:B------:R-:W-:Y:S01]  /*16430*/  IMAD.MOV.U32 R12, RZ, RZ, R18.reuse ;  /* 0x000000ffff0c7224 */ /* 0x100fe200078e0012 */
[----:B------:R-:W-:Y:S01]  /*16440*/  LOP3.LUT R2, R13, 0x800fffff, RZ, 0xc0, !PT ;  /* 0x800fffff0d027812 */ /* 0x000fe200078ec0ff */
[----:B------:R-:W-:Y:S01]  /*16450*/  BSSY.RECONVERGENT B0, `(.L_x_4733) ;  /* 0x0000055000007945 */ /* 0x000fe20003800200 */
[C---:B------:R-:W-:Y:S02]  /*16460*/  FSETP.GEU.AND P2, PT, |R15|.reuse, 1.469367938527859385e-39, PT ;  /* 0x001000000f00780b */ /* 0x040fe40003f4e200 */
[----:B------:R-:W-:Y:S01]  /*16470*/  LOP3.LUT R3, R2, 0x3ff00000, RZ, 0xfc, !PT ;  /* 0x3ff0000002037812 */ /* 0x000fe200078efcff */
[----:B------:R-:W-:Y:S01]  /*16480*/  IMAD.MOV.U32 R2, RZ, RZ, R18 ;  /* 0x000000ffff027224 */ /* 0x000fe200078e0012 */
[----:B------:R-:W-:Y:S01]  /*16490*/  LOP3.LUT R24, R15, 0x7ff00000, RZ, 0xc0, !PT ;  /* 0x7ff000000f187812 */ /* 0x000fe200078ec0ff */
[----:B------:R-:W-:Y:S01]  /*164a0*/  IMAD.MOV.U32 R18, RZ, RZ, 0x1 ;  /* 0x00000001ff127424 */ /* 0x000fe200078e00ff */
[----:B------:R-:W-:-:S03]  /*164b0*/  LOP3.LUT R30, R13, 0x7ff00000, RZ, 0xc0, !PT ;  /* 0x7ff000000d1e7812 */ /* 0x000fc600078ec0ff */
[----:B------:R-:W-:Y:S01]  /*164c0*/  @!P0 DMUL R2, R12, 8.98846567431157953865e+307 ;  /* 0x7fe000000c028828 */ /* 0x000fe20000000000 */
[C---:B------:R-:W-:Y:S01]  /*164d0*/  ISETP.GE.U32.AND P1, PT, R24.reuse, R30, PT ;  /* 0x0000001e1800720c */ /* 0x040fe20003f26070 */
[----:B------:R-:W-:Y:S02]  /*164e0*/  IMAD.MOV.U32 R31, RZ, RZ, R24 ;  /* 0x000000ffff1f7224 */ /* 0x000fe400078e0018 */
[----:B------:R-:W-:Y:S02]  /*164f0*/  @!P2 LOP3.LUT R25, R13, 0x7ff00000, RZ, 0xc0, !PT ;  /* 0x7ff000000d19a812 */ /* 0x000fe400078ec0ff */
[----:B------:R-:W0:Y:S02]  /*16500*/  MUFU.RCP64H R19, R3 ;  /* 0x0000000300137308 */ /* 0x000e240000001800 */
[----:B------:R-:W-:Y:S02]  /*16510*/  @!P2 ISETP.GE.U32.AND P3, PT, R24, R25, PT ;  /* 0x000000191800a20c */ /* 0x000fe40003f66070 */
[----:B------:R-:W-:-:S02]  /*16520*/  MOV R25, 0x1ca00000 ;  /* 0x1ca0000000197802 */ /* 0x000fc40000000f00 */
[----:B------:R-:W-:-:S04]  /*16530*/  @!P0 LOP3.LUT R30, R3, 0x7ff00000, RZ, 0xc0, !PT ;  /* 0x7ff00000031e8812 */ /* 0x000fc800078ec0ff */
[----:B------:R-:W-:Y:S01]  /*16540*/  IADD3 R33, PT, PT, R30, -0x1, RZ ;  /* 0xffffffff1e217810 */ /* 0x000fe20007ffe0ff */
[----:B0-----:R-:W-:-:S08]  /*16550*/  DFMA R20, R18, -R2, 1 ;  /* 0x3ff000001214742b */ /* 0x001fd00000000802 */
[----:B------:R-:W-:-:S08]  /*16560*/  DFMA R20, R20, R20, R20 ;  /* 0x000000141414722b */ /* 0x000fd00000000014 */
[----:B------:R-:W-:Y:S01]  /*16570*/  DFMA R26, R18, R20, R18 ;  /* 0x00000014121a722b */ /* 0x000fe20000000012 */
[C---:B------:R-:W-:Y:S01]  /*16580*/  @!P2 SEL R21, R25.reuse, 0x63400000, !P3 ;  /* 0x634000001915a807 */ /* 0x040fe20005800000 */
[----:B------:R-:W-:Y:S01]  /*16590*/  IMAD.MOV.U32 R18, RZ, RZ, R14 ;  /* 0x000000ffff127224 */ /* 0x000fe200078e000e */
[----:B------:R-:W-:Y:S01]  /*165a0*/  SEL R19, R25, 0x63400000, !P1 ;  /* 0x6340000019137807 */ /* 0x000fe20004800000 */
[----:B------:R-:W-:Y:S01]  /*165b0*/  @!P2 IMAD.MOV.U32 R20, RZ, RZ, RZ ;  /* 0x000000ffff14a224 */ /* 0x000fe200078e00ff */
[--C-:B------:R-:W-:Y:S02]  /*165c0*/  @!P2 LOP3.LUT R21, R21, 0x80000000, R15.reuse, 0xf8, !PT ;  /* 0x800000001515a812 */ /* 0x100fe400078ef80f */
[----:B------:R-:W-:Y:S01]  /*165d0*/  LOP3.LUT R19, R19, 0x800fffff, R15, 0xf8, !PT ;  /* 0x800fffff13137812 */ /* 0x000fe200078ef80f */
[----:B------:R-:W-:Y:S01]  /*165e0*/  DFMA R28, R26, -R2, 1 ;  /* 0x3ff000001a1c742b */ /* 0x000fe20000000802 */
[----:B------:R-:W-:-:S06]  /*165f0*/  @!P2 LOP3.LUT R21, R21, 0x100000, RZ, 0xfc, !PT ;  /* 0x001000001515a812 */ /* 0x000fcc00078efcff */
[----:B------:R-:W-:Y:S02]  /*16600*/  @!P2 DFMA R18, R18, 2, -R20 ;  /* 0x400000001212a82b */ /* 0x000fe40000000814 */
[----:B------:R-:W-:-:S08]  /*16610*/  DFMA R28, R26, R28, R26 ;  /* 0x0000001c1a1c722b */ /* 0x000fd0000000001a */
[----:B------:R-:W-:Y:S01]  /*16620*/  @!P2 LOP3.LUT R31, R19, 0x7ff00000, RZ, 0xc0, !PT ;  /* 0x7ff00000131fa812 */ /* 0x000fe200078ec0ff */
[----:B------:R-:W-:-:S04]  /*16630*/  DMUL R20, R28, R18 ;  /* 0x000000121c147228 */ /* 0x000fc80000000000 */
[----:B------:R-:W-:-:S04]  /*16640*/  VIADD R32, R31, 0xffffffff ;  /* 0xffffffff1f207836 */ /* 0x000fc80000000000 */
[----:B------:R-:W-:Y:S01]  /*16650*/  DFMA R26, R20, -R2, R18 ;  /* 0x80000002141a722b */ /* 0x000fe20000000012 */
[----:B------:R-:W-:-:S04]  /*16660*/  ISETP.GT.U32.AND P0, PT, R32, 0x7feffffe, PT ;  /* 0x7feffffe2000780c */ /* 0x000fc80003f04070 */
[----:B------:R-:W-:-:S03]  /*16670*/  ISETP.GT.U32.OR P0, PT, R33, 0x7feffffe, P0 ;  /* 0x7feffffe2100780c */ /* 0x000fc60000704470 */
[----:B------:R-:W-:-:S10]  /*16680*/  DFMA R20, R28, R26, R20 ;  /* 0x0000001a1c14722b */ /* 0x000fd40000000014 */
[----:B------:R-:W-:Y:S05]  /*16690*/  @P0 BRA `(.L_x_4734) ;  /* 0x00000000006c0947 */ /* 0x000fea0003800000 */
[----:B------:R-:W-:-:S04]  /*166a0*/  LOP3.LUT R15, R13, 0x7ff00000, RZ, 0xc0, !PT ;  /* 0x7ff000000d0f7812 */ /* 0x000fc800078ec0ff */
[CC--:B------:R-:W-:Y:S02]  /*166b0*/  VIADDMNMX R14, R24.reuse, -R15.reuse, 0xb9600000, !PT ;  /* 0xb9600000180e7446 */ /* 0x0c0fe4000780090f */
[----:B------:R-:W-:Y:S02]  /*166c0*/  ISETP.GE.U32.AND P0, PT, R24, R15, PT ;  /* 0x0000000f1800720c */ /* 0x000fe40003f06070 */
[----:B------:R-:W-:Y:S02]  /*166d0*/  VIMNMX R14, PT, PT, R14, 0x46a00000, PT ;  /* 0x46a000000e0e7848 */ /* 0x000fe40003fe0100 */
[----:B------:R-:W-:-:S05]  /*166e0*/  SEL R25, R25, 0x63400000, !P0 ;  /* 0x6340000019197807 */ /* 0x000fca0004000000 */
[----:B------:R-:W-:Y:S02]  /*166f0*/  IMAD.IADD R26, R14, 0x1, -R25 ;  /* 0x000000010e1a7824 */ /* 0x000fe400078e0a19 */
[----:B------:R-:W-:Y:S02]  /*16700*/  IMAD.MOV.U32 R14, RZ, RZ, RZ ;  /* 0x000000ffff0e7224 */ /* 0x000fe400078e00ff */
[----:B------:R-:W-:-:S06]  /*16710*/  VIADD R15, R26, 0x7fe00000 ;  /* 0x7fe000001a0f7836 */ /* 0x000fcc0000000000 */
[----:B------:R-:W-:-:S10]  /*16720*/  DMUL R24, R20, R14 ;  /* 0x0000000e14187228 */ /* 0x000fd40000000000 */
[----:B------:R-:W-:-:S13]  /*16730*/  FSETP.GTU.AND P0, PT, |R25|, 1.469367938527859385e-39, PT ;  /* 0x001000001900780b */ /* 0x000fda0003f0c200 */
[----:B------:R-:W-:Y:S05]  /*16740*/  @P0 BRA `(.L_x_4735) ;  /* 0x0000000000940947 */ /* 0x000fea0003800000 */
[----:B------:R-:W-:Y:S01]  /*16750*/  DFMA R2, R20, -R2, R18 ;  /* 0x800000021402722b */ /* 0x000fe20000000012 */
[----:B------:R-:W-:-:S09]  /*16760*/  IMAD.MOV.U32 R14, RZ, RZ, RZ ;  /* 0x000000ffff0e7224 */ /* 0x000fd200078e00ff */
[C---:B------:R-:W-:Y:S02]  /*16770*/  FSETP.NEU.AND P0, PT, R3.reuse, RZ, PT ;  /* 0x000000ff0300720b */ /* 0x040fe40003f0d000 */
[----:B------:R-:W-:-:S04]  /*16780*/  LOP3.LUT R13, R3, 0x80000000, R13, 0x48, !PT ;  /* 0x80000000030d7812 */ /* 0x000fc800078e480d */
[----:B------:R-:W-:-:S07]  /*16790*/  LOP3.LUT R15, R13, R15, RZ, 0xfc, !PT ;  /* 0x0000000f0d0f7212 */ /* 0x000fce00078efcff */
[----:B------:R-:W-:Y:S05]  /*167a0*/  @!P0 BRA `(.L_x_4735) ;  /* 0x00000000007c8947 */ /* 0x000fea0003800000 */
[----:B------:R-:W-:Y:S01]  /*167b0*/  IADD3 R3, PT, PT, -R26, RZ, RZ ;  /* 0x000000ff1a037210 */ /* 0x000fe20007ffe1ff */
[----:B------:R-:W-:Y:S01]  /*167c0*/  IMAD.MOV.U32 R2, RZ, RZ, RZ ;  /* 0x000000ffff027224 */ /* 0x000fe200078e00ff */
[----:B------:R-:W-:-:S05]  /*167d0*/  DMUL.RP R14, R20, R14 ;  /* 0x0000000e140e7228 */ /* 0x000fca0000008000 */
[----:B------:R-:W-:-:S05]  /*167e0*/  DFMA R2, R24, -R2, R20 ;  /* 0x800000021802722b */ /* 0x000fca0000000014 */
[----:B------:R-:W-:Y:S02]  /*167f0*/  LOP3.LUT R13, R15, R13, RZ, 0x3c, !PT ;  /* 0x0000000d0f0d7212 */ /* 0x000fe400078e3cff */
[----:B------:R-:W-:-:S04]  /*16800*/  IADD3 R2, PT, PT, -R26, -0x43300000, RZ ;  /* 0xbcd000001a027810 */ /* 0x000fc80007ffe1ff */
[----:B------:R-:W-:-:S04]  /*16810*/  FSETP.NEU.AND P0, PT, |R3|, R2, PT ;  /* 0x000000020300720b */ /* 0x000fc80003f0d200 */
[----:B------:R-:W-:Y:S02]  /*16820*/  FSEL R24, R14, R24, !P0 ;  /* 0x000000180e187208 */ /* 0x000fe40004000000 */
[----:B------:R-:W-:Y:S01]  /*16830*/  FSEL R25, R13, R25, !P0 ;  /* 0x000000190d197208 */ /* 0x000fe20004000000 */
[----:B------:R-:W-:Y:S06]  /*16840*/  BRA `(.L_x_4735) ;  /* 0x0000000000547947 */ /* 0x000fec0003800000 */
.L_x_4734:
[----:B------:R-:W-:-:S14]  /*16850*/  DSETP.NAN.AND P0, PT, R14, R14, PT ;  /* 0x0000000e0e00722a */ /* 0x000fdc0003f08000 */
[----:B------:R-:W-:Y:S05]  /*16860*/  @P0 BRA `(.L_x_4736) ;  /* 0x0000000000440947 */ /* 0x000fea0003800000 */
[----:B------:R-:W-:-:S14]  /*16870*/  DSETP.NAN.AND P0, PT, R12, R12, PT ;  /* 0x0000000c0c00722a */ /* 0x000fdc0003f08000 */
[----:B------:R-:W-:Y:S05]  /*16880*/  @P0 BRA `(.L_x_4737) ;  /* 0x0000000000300947 */ /* 0x000fea0003800000 */
[----:B------:R-:W-:Y:S01]  /*16890*/  ISETP.NE.AND P0, PT, R31, R30, PT ;  /* 0x0000001e1f00720c */ /* 0x000fe20003f05270 */
[----:B------:R-:W-:Y:S02]  /*168a0*/  IMAD.MOV.U32 R24, RZ, RZ, 0x0 ;  /* 0x00000000ff187424 */ /* 0x000fe400078e00ff */
[----:B------:R-:W-:-:S10]  /*168b0*/  IMAD.MOV.U32 R25, RZ, RZ, -0x80000 ;  /* 0xfff80000ff197424 */ /* 0x000fd400078e00ff */
[----:B------:R-:W-:Y:S05]  /*168c0*/  @!P0 BRA `(.L_x_4735) ;  /* 0x0000000000348947 */ /* 0x000fea0003800000 */
[----:B------:R-:W-:Y:S02]  /*168d0*/  ISETP.NE.AND P0, PT, R31, 0x7ff00000, PT ;  /* 0x7ff000001f00780c */ /* 0x000fe40003f05270 */
[----:B------:R-:W-:Y:S02]  /*168e0*/  LOP3.LUT R25, R15, 0x80000000, R13, 0x48, !PT ;  /* 0x800000000f197812 */ /* 0x000fe400078e480d */
[----:B------:R-:W-:-:S13]  /*168f0*/  ISETP.EQ.OR P0, PT, R30, RZ, !P0 ;  /* 0x000000ff1e00720c */ /* 0x000fda0004702670 */
[----:B------:R-:W-:Y:S01]  /*16900*/  @P0 LOP3.LUT R2, R25, 0x7ff00000, RZ, 0xfc, !PT ;  /* 0x7ff0000019020812 */ /* 0x000fe200078efcff */
[----:B------:R-:W-:Y:S01]  /*16910*/  @!P0 IMAD.MOV.U32 R24, RZ, RZ, RZ ;  /* 0x000000ffff188224 */ /* 0x000fe200078e00ff */
[----:B------:R-:W-:-:S03]  /*16920*/  @P0 MOV R24, RZ ;  /* 0x000000ff00180202 */ /* 0x000fc60000000f00 */
[----:B------:R-:W-:Y:S01]  /*16930*/  @P0 IMAD.MOV.U32 R25, RZ, RZ, R2 ;  /* 0x000000ffff190224 */ /* 0x000fe200078e0002 */
[----:B------:R-:W-:Y:S06]  /*16940*/  BRA `(.L_x_4735) ;  /* 0x0000000000147947 */ /* 0x000fec0003800000 */
.L_x_4737:
[----:B------:R-:W-:Y:S01]  /*16950*/  LOP3.LUT R25, R13, 0x80000, RZ, 0xfc, !PT ;  /* 0x000800000d197812 */ /* 0x000fe200078efcff */
[----:B------:R-:W-:Y:S01]  /*16960*/  IMAD.MOV.U32 R24, RZ, RZ, R12 ;  /* 0x000000ffff187224 */ /* 0x000fe200078e000c */
[----:B------:R-:W-:Y:S06]  /*16970*/  BRA `(.L_x_4735) ;  /* 0x0000000000087947 */ /* 0x000fec0003800000 */
.L_x_4736:
[----:B------:R-:W-:Y:S01]  /*16980*/  LOP3.LUT R25, R15, 0x80000, RZ, 0xfc, !PT ;  /* 0x000800000f197812 */ /* 0x000fe200078efcff */
[----:B------:R-:W-:-:S07]  /*16990*/  IMAD.MOV.U32 R24, RZ, RZ, R14 ;  /* 0x000000ffff187224 */ /* 0x000fce00078e000e */
.L_x_4735:
[----:B------:R-:W-:Y:S05]  /*169a0*/  BSYNC.RECONVERGENT B0 ;  /* 0x0000000000007941 */ /* 0x000fea0003800200 */
.L_x_4733:
[----:B------:R-:W-:Y:S02]  /*169b0*/  HFMA2 R3, -RZ, RZ, 0, 0 ;  /* 0x00000000ff037431 */ /* 0x000fe400000001ff */
[----:B------:R-:W-:-:S04]  /*169c0*/  IMAD.MOV.U32 R2, RZ, RZ, R0 ;  /* 0x000000ffff027224 */ /* 0x000fc800078e0000 */
[----:B------:R-:W-:Y:S05]  /*169d0*/  RET.REL.NODEC R2 `(_ZN2at6native18elementwise_kernelILi128ELi4EZNS0_15gpu_kernel_implIZZZNS0_16tanh_kernel_cudaERNS_18TensorIteratorBaseEENKUlvE_clEvENKUlvE_clEvEUlN3c107complexIdEEE_EEvS4_RKT_EUliE_EEviT1_) ;  /* 0xfffffe9402887950 */ /* 0x000fea0003c3ffff */
        .weak           $__internal_1_$__cuda_sm20_dsqrt_rn_f64_mediumpath_v1
        .type           $__internal_1_$__cuda_sm20_dsqrt_rn_f64_mediumpath_v1,@function
        .size           $__internal_1_$__cuda_sm20_dsqrt_rn_f64_mediumpath_v1,($_ZN2at6native18elementwise_kernelILi128ELi4EZNS0_15gpu_kernel_implIZZZNS0_16tanh_kernel_cudaERNS_18TensorIteratorBaseEENKUlvE_clEvENKUlvE_clEvEUlN3c107complexIdEEE_EEvS4_RKT_EUliE_EEviT1_$__internal_trig_reduction_slowpathd - $__internal_1_$__cuda_sm20_dsqrt_rn_f64_mediumpath_v1)
$__internal_1_$__cuda_sm20_dsqrt_rn_f64_mediumpath_v1:
[----:B------:R-:W-:Y:S01]  /*169e0*/  ISETP.GE.U32.AND P0, PT, R2, -0x3400000, PT ;  /* 0xfcc000000200780c */ /* 0x000fe20003f06070 */
[----:B------:R-:W-:Y:S01]  /*169f0*/  BSSY.RECONVERGENT B1, `(.L_x_4738) ;  /* 0x000002a000017945 */ /* 0x000fe20003800200 */
[----:B------:R-:W-:Y:S01]  /*16a00*/  IMAD.MOV.U32 R8, RZ, RZ, R12 ;  /* 0x000000ffff087224 */ /* 0x000fe200078e000c */
[----:B------:R-:W-:Y:S01]  /*16a10*/  MOV R10, R14 ;  /* 0x0000000e000a7202 */ /* 0x000fe20000000f00 */
[----:B------:R-:W-:Y:S02]  /*16a20*/  IMAD.MOV.U32 R9, RZ, RZ, R13 ;  /* 0x000000ffff097224 */ /* 0x000fe400078e000d */
[----:B------:R-:W-:Y:S02]  /*16a30*/  IMAD.MOV.U32 R2, RZ, RZ, R20 ;  /* 0x000000ffff027224 */ /* 0x000fe400078e0014 */
[----:B------:R-:W-:Y:S02]  /*16a40*/  IMAD.MOV.U32 R3, RZ, RZ, R21 ;  /* 0x000000ffff037224 */ /* 0x000fe400078e0015 */
[----:B------:R-:W-:-:S02]  /*16a50*/  IMAD.MOV.U32 R12, RZ, RZ, R18 ;  /* 0x000000ffff0c7224 */ /* 0x000fc400078e0012 */
[----:B------:R-:W-:Y:S01]  /*16a60*/  IMAD.MOV.U32 R13, RZ, RZ, R19 ;  /* 0x000000ffff0d7224 */ /* 0x000fe200078e0013 */
[----:B------:R-:W-:Y:S06]  /*16a70*/  @!P0 BRA `(.L_x_4739) ;  /* 0x0000000000208947 */ /* 0x000fec0003800000 */
[----:B------:R-:W-:-:S10]  /*16a80*/  DFMA.RM R2, R2, R10, R12 ;  /* 0x0000000a0202722b */ /* 0x000fd4000000400c */
[----:B------:R-:W-:-:S05]  /*16a90*/  IADD3 R10, P0, PT, R2, 0x1, RZ ;  /* 0x00000001020a7810 */ /* 0x000fca0007f1e0ff */
[----:B------:R-:W-:-:S06]  /*16aa0*/  IMAD.X R11, RZ, RZ, R3, P0 ;  /* 0x000000ffff0b7224 */ /* 0x000fcc00000e0603 */
[----:B------:R-:W-:-:S08]  /*16ab0*/  DFMA.RP R8, -R2, R10, R8 ;  /* 0x0000000a0208722b */ /* 0x000fd00000008108 */
[----:B------:R-:W-:-:S06]  /*16ac0*/  DSETP.GT.AND P0, PT, R8, RZ, PT ;  /* 0x000000ff0800722a */ /* 0x000fcc0003f04000 */
[----:B------:R-:W-:Y:S02]  /*16ad0*/  FSEL R2, R10, R2, P0 ;  /* 0x000000020a027208 */ /* 0x000fe40000000000 */
[----:B------:R-:W-:Y:S01]  /*16ae0*/  FSEL R3, R11, R3, P0 ;  /* 0x000000030b037208 */ /* 0x000fe20000000000 */
[----:B------:R-:W-:Y:S06]  /*16af0*/  BRA `(.L_x_4740) ;  /* 0x0000000000647947 */ /* 0x000fec0003800000 */
.L_x_4739:
[----:B------:R-:W-:-:S14]  /*16b00*/  DSETP.NE.AND P0, PT, R8, RZ, PT ;  /* 0x000000ff0800722a */ /* 0x000fdc0003f05000 */
[----:B------:R-:W-:Y:S05]  /*16b10*/  @!P0 BRA `(.L_x_4741) ;  /* 0x0000000000588947 */ /* 0x000fea0003800000 */
[----:B------:R-:W-:-:S13]  /*16b20*/  ISETP.GE.AND P0, PT, R9, RZ, PT ;  /* 0x000000ff0900720c */ /* 0x000fda0003f06270 */
[----:B------:R-:W-:Y:S01]  /*16b30*/  @!P0 IMAD.MOV.U32 R2, RZ, RZ, 0x0 ;  /* 0x00000000ff028424 */ /* 0x000fe200078e00ff */
[----:B------:R-:W-:Y:S01]  /*16b40*/  @!P0 MOV R3, 0xfff80000 ;  /* 0xfff8000000038802 */ /* 0x000fe20000000f00 */
[----:B------:R-:W-:Y:S06]  /*16b50*/  @!P0 BRA `(.L_x_4740) ;  /* 0x00000000004c8947 */ /* 0x000fec0003800000 */
[----:B------:R-:W-:-:S13]  /*16b60*/  ISETP.GT.AND P0, PT, R9, 0x7fefffff, PT ;  /* 0x7fefffff0900780c */ /* 0x000fda0003f04270 */
[----:B------:R-:W-:Y:S05]  /*16b70*/  @P0 BRA `(.L_x_4741) ;  /* 0x0000000000400947 */ /* 0x000fea0003800000 */
[----:B------:R-:W-:Y:S01]  /*16b80*/  DMUL R2, R8, 8.11296384146066816958e+31 ;  /* 0x4690000008027828 */ /* 0x000fe20000000000 */
[----:B------:R-:W-:Y:S02]  /*16b90*/  IMAD.MOV.U32 R12, RZ, RZ, 0x0 ;  /* 0x00000000ff0c7424 */ /* 0x000fe400078e00ff */
[----:B------:R-:W-:Y:S02]  /*16ba0*/  IMAD.MOV.U32 R8, RZ, RZ, RZ ;  /* 0x000000ffff087224 */ /* 0x000fe400078e00ff */
[----:B------:R-:W-:Y:S01]  /*16bb0*/  IMAD.MOV.U32 R13, RZ, RZ, 0x3fd80000 ;  /* 0x3fd80000ff0d7424 */ /* 0x000fe200078e00ff */
[----:B------:R-:W0:Y:S03]  /*16bc0*/  MUFU.RSQ64H R9, R3 ;  /* 0x0000000300097308 */ /* 0x000e260000001c00 */
[----:B0-----:R-:W-:-:S08]  /*16bd0*/  DMUL R10, R8, R8 ;  /* 0x00000008080a7228 */ /* 0x001fd00000000000 */
[----:B------:R-:W-:-:S08]  /*16be0*/  DFMA R10, R2, -R10, 1 ;  /* 0x3ff00000020a742b */ /* 0x000fd0000000080a */
[----:B------:R-:W-:Y:S02]  /*16bf0*/  DFMA R12, R10, R12, 0.5 ;  /* 0x3fe000000a0c742b */ /* 0x000fe4000000000c */
[----:B------:R-:W-:-:S08]  /*16c00*/  DMUL R10, R8, R10 ;  /* 0x0000000a080a7228 */ /* 0x000fd00000000000 */
[----:B------:R-:W-:-:S08]  /*16c10*/  DFMA R10, R12, R10, R8 ;  /* 0x0000000a0c0a722b */ /* 0x000fd00000000008 */
[----:B------:R-:W-:Y:S02]  /*16c20*/  DMUL R8, R2, R10 ;  /* 0x0000000a02087228 */ /* 0x000fe40000000000 */
[----:B------:R-:W-:-:S06]  /*16c30*/  VIADD R11, R11, 0xfff00000 ;  /* 0xfff000000b0b7836 */ /* 0x000fcc0000000000 */
[----:B------:R-:W-:-:S08]  /*16c40*/  DFMA R12, R8, -R8, R2 ;  /* 0x80000008080c722b */ /* 0x000fd00000000002 */
[----:B------:R-:W-:-:S10]  /*16c50*/  DFMA R2, R10, R12, R8 ;  /* 0x0000000c0a02722b */ /* 0x000fd40000000008 */
[----:B------:R-:W-:Y:S01]  /*16c60*/  IADD3 R3, PT, PT, R3, -0x3500000, RZ ;  /* 0xfcb0000003037810 */ /* 0x000fe20007ffe0ff */
[----:B------:R-:W-:Y:S06]  /*16c70*/  BRA `(.L_x_4740) ;  /* 0x0000000000047947 */ /* 0x000fec0003800000 */
.L_x_4741:
[----:B------:R-:W-:-:S11]  /*16c80*/  DADD R2, R8, R8 ;  /* 0x0000000008027229 */ /* 0x000fd60000000008 */
.L_x_4740:
[----:B------:R-:W-:Y:S05]  /*16c90*/  BSYNC.RECONVERGENT B1 ;  /* 0x0000000000017941 */ /* 0x000fea0003800200 */
.L_x_4738:
[----:B------:R-:W-:Y:S02]  /*16ca0*/  IMAD.MOV.U32 R10, RZ, RZ, R2 ;  /* 0x000000ffff0a7224 */ /* 0x000fe400078e0002 */
[----:B------:R-:W-:Y:S02]  /*16cb0*/  IMAD.MOV.U32 R11, RZ, RZ, R3 ;  /* 0x000000ffff0b7224 */ /* 0x000fe400078e0003 */
[----:B------:R-:W-:Y:S02]  /*16cc0*/  IMAD.MOV.U32 R2, RZ, RZ, R0 ;  /* 0x000000ffff027224 */ /* 0x000fe400078e0000 */
[----:B------:R-:W-:-:S04]  /*16cd0*/  IMAD.MOV.U32 R3, RZ, RZ, 0x0 ;  /* 0x00000000ff037424 */ /* 0x000fc800078e00ff */
[----:B------:R-:W-:Y:S05]  /*16ce0*/  RET.REL.NODEC R2 `(_ZN2at6native18elementwise_kernelILi128ELi4EZNS0_15gpu_kernel_implIZZZNS0_16tanh_kernel_cudaERNS_18TensorIteratorBaseEENKUlvE_clEvENKUlvE_clEvEUlN3c107complexIdEEE_EEvS4_RKT_EUliE_EEviT1_) ;  /* 0xfffffe9002c47950 */ /* 0x000fea0003c3ffff */
        .type           $_ZN2at6native18elementwise_kernelILi128ELi4EZNS0_15gpu_kernel_implIZZZNS0_16tanh_kernel_cudaERNS_18TensorIteratorBaseEENKUlvE_clEvENKUlvE_clEvEUlN3c107complexIdEEE_EEvS4_RKT_EUliE_EEviT1_$__internal_trig_reduction_slowpathd,@function
        .size           $_ZN2at6native18elementwise_kernelILi128ELi4EZNS0_15gpu_kernel_implIZZZNS0_16tanh_kernel_cudaERNS_18TensorIteratorBaseEENKUlvE_clEvENKUlvE_clEvEUlN3c107complexIdEEE_EEvS4_RKT_EUliE_EEviT1_$__internal_trig_reduction_slowpathd,(.L_x_6992 - $_ZN2at6native18elementwise_kernelILi128ELi4EZNS0_15gpu_kernel_implIZZZNS0_16tanh_kernel_cudaERNS_18TensorIteratorBaseEENKUlvE_clEvENKUlvE_clEvEUlN3c107complexIdEEE_EEvS4_RKT_EUliE_EEviT1_$__internal_trig_reduction_slowpathd)
$_ZN2at6native18elementwise_kernelILi128ELi4EZNS0_15gpu_kernel_implIZZZNS0_16tanh_kernel_cudaERNS_18TensorIteratorBaseEENKUlvE_clEvENKUlvE_clEvEUlN3c107complexIdEEE_EEvS4_RKT_EUliE_EEviT1_$__internal_trig_reduction_slowpathd:
[----:B------:R-:W-:Y:S02]  /*16cf0*/  SHF.R.U32.HI R6, RZ, 0x14, R10 ;  /* 0x00000014ff067819 */ /* 0x000fe4000001160a */
[----:B------:R-:W-:Y:S02]  /*16d00*/  MOV R4, RZ ;  /* 0x000000ff00047202 */ /* 0x000fe40000000f00 */
[----:B------:R-:W-:-:S04]  /*16d10*/  LOP3.LUT R2, R6, 0x7ff, RZ, 0xc0, !PT ;  /* 0x000007ff06027812 */ /* 0x000fc800078ec0ff */
[----:B------:R-:W-:-:S13]  /*16d20*/  ISETP.NE.AND P0, PT, R2, 0x7ff, PT ;  /* 0x000007ff0200780c */ /* 0x000fda0003f05270 */
[----:B------:R-:W-:Y:S05]  /*16d30*/  @!P0 BRA `(.L_x_4742) ;  /* 0x00000008004c8947 */ /* 0x000fea0003800000 */
[----:B------:R-:W-:Y:S01]  /*16d40*/  VIADD R2, R2, 0xfffffc00 ;  /* 0xfffffc0002027836 */ /* 0x000fe20000000000 */
[----:B------:R-:W-:Y:S01]  /*16d50*/  BSSY.RECONVERGENT B0, `(.L_x_4743) ;  /* 0x0000030000007945 */ /* 0x000fe20003800200 */
[----:B------:R-:W-:-:S03]  /*16d60*/  CS2R R20, SRZ ;  /* 0x0000000000147805 */ /* 0x000fc6000001ff00 */
[----:B------:R-:W-:Y:S02]  /*16d70*/  SHF.R.U32.HI R0, RZ, 0x6, R2 ;  /* 0x00000006ff007819 */ /* 0x000fe40000011602 */
[----:B------:R-:W-:Y:S02]  /*16d80*/  ISETP.GE.U32.AND P0, PT, R2, 0x80, PT ;  /* 0x000000800200780c */ /* 0x000fe40003f06070 */
[C---:B------:R-:W-:Y:S02]  /*16d90*/  IADD3 R7, PT, PT, -R0.reuse, 0x13, RZ ;  /* 0x0000001300077810 */ /* 0x040fe40007ffe1ff */
[----:B------:R-:W-:Y:S02]  /*16da0*/  IADD3 R4, PT, PT, -R0, 0xf, RZ ;  /* 0x0000000f00047810 */ /* 0x000fe40007ffe1ff */
[----:B------:R-:W-:-:S04]  /*16db0*/  SEL R7, R7, 0x12, P0 ;  /* 0x0000001207077807 */ /* 0x000fc80000000000 */
[----:B------:R-:W-:-:S13]  /*16dc0*/  ISETP.GE.AND P0, PT, R4, R7, PT ;  /* 0x000000070400720c */ /* 0x000fda0003f06270 */
[----:B------:R-:W-:Y:S05]  /*16dd0*/  @P0 BRA `(.L_x_4744) ;  /* 0x00000000009c0947 */ /* 0x000fea0003800000 */
[----:B------:R-:W0:Y:S01]  /*16de0*/  LDC.64 R8, c[0x0][0x358] ;  /* 0x0000d600ff087b82 */ /* 0x000e220000000a00 */
[C---:B------:R-:W-:Y:S01]  /*16df0*/  SHF.L.U64.HI R11, R13.reuse, 0xb, R10 ;  /* 0x0000000b0d0b7819 */ /* 0x040fe2000001020a */
[----:B------:R-:W-:Y:S01]  /*16e00*/  BSSY.RECONVERGENT B1, `(.L_x_4745) ;  /* 0x0000023000017945 */ /* 0x000fe20003800200 */
[----:B------:R-:W-:Y:S01]  /*16e10*/  IMAD.SHL.U32 R13, R13, 0x800, RZ ;  /* 0x000008000d0d7824 */ /* 0x000fe200078e00ff */
[----:B------:R-:W-:Y:S01]  /*16e20*/  IADD3 R15, PT, PT, RZ, -R0, -R7 ;  /* 0x80000000ff0f7210 */ /* 0x000fe20007ffe807 */
[----:B------:R-:W-:Y:S01]  /*16e30*/  IMAD.MOV.U32 R31, RZ, RZ, R4 ;  /* 0x000000ffff1f7224 */ /* 0x000fe200078e0004 */
[----:B------:R-:W-:Y:S01]  /*16e40*/  CS2R R20, SRZ ;  /* 0x0000000000147805 */ /* 0x000fe2000001ff00 */
[----:B------:R-:W-:Y:S01]  /*16e50*/  IMAD.MOV.U32 R14, RZ, RZ, RZ ;  /* 0x000000ffff0e7224 */ /* 0x000fe200078e00ff */
[----:B------:R-:W1:Y:S01]  /*16e60*/  LDC.64 R2, c[0x4][0x168] ;  /* 0x01005a00ff027b82 */ /* 0x000e620000000a00 */
[----:B------:R-:W-:-:S07]  /*16e70*/  LOP3.LUT R11, R11, 0x80000000, RZ, 0xfc, !PT ;  /* 0x800000000b0b7812 */ /* 0x000fce00078efcff */
.L_x_4746:
[----:B0-----:R-:W-:Y:S01]  /*16e80*/  R2UR UR4, R8 ;  /* 0x00000000080472ca */ /* 0x001fe200000e0000 */
[----:B-1----:R-:W-:Y:S01]  /*16e90*/  IMAD.WIDE R4, R31, 0x8, R2 ;  /* 0x000000081f047825 */ /* 0x002fe200078e0202 */
[----:B------:R-:W-:-:S13]  /*16ea0*/  R2UR UR5, R9 ;  /* 0x00000000090572ca */ /* 0x000fda00000e0000 */
[----:B------:R-:W2:Y:S01]  /*16eb0*/  LDG.E.64.CONSTANT R4, desc[UR4][R4.64] ;  /* 0x0000000404047981 */ /* 0x000ea2000c1e9b00 */
[----:B------:R-:W-:Y:S01]  /*16ec0*/  VIADD R15, R15, 0x1 ;  /* 0x000000010f0f7836 */ /* 0x000fe20000000000 */
[----:B------:R-:W-:Y:S01]  /*16ed0*/  IADD3 R31, PT, PT, R31, 0x1, RZ ;  /* 0x000000011f1f7810 */ /* 0x000fe20007ffe0ff */
[----:B--2---:R-:W-:-:S04]  /*16ee0*/  IMAD.WIDE.U32 R20, P2, R4, R13, R20 ;  /* 0x0000000d04147225 */ /* 0x004fc80007840014 */
[----:B------:R-:W-:Y:S02]  /*16ef0*/  IMAD R33, R4, R11, RZ ;  /* 0x0000000b04217224 */ /* 0x000fe400078e02ff */
[CC--:B------:R-:W-:Y:S02]  /*16f00*/  IMAD R30, R5.reuse, R13.reuse, RZ ;  /* 0x0000000d051e7224 */ /* 0x0c0fe400078e02ff */
[----:B------:R-:W-:Y:S01]  /*16f10*/  IMAD.HI.U32 R32, R5, R13, RZ ;  /* 0x0000000d05207227 */ /* 0x000fe200078e00ff */
[----:B------:R-:W-:-:S04]  /*16f20*/  IADD3 R33, P0, PT, R33, R21, RZ ;  /* 0x0000001521217210 */ /* 0x000fc80007f1e0ff */
[----:B------:R-:W-:Y:S01]  /*16f30*/  IADD3 R21, P1, PT, R30, R33, RZ ;  /* 0x000000211e157210 */ /* 0x000fe20007f3e0ff */
[----:B------:R-:W-:Y:S01]  /*16f40*/  IMAD.HI.U32 R30, R4, R11, RZ ;  /* 0x0000000b041e7227 */ /* 0x000fe200078e00ff */
[----:B------:R-:W-:-:S03]  /*16f50*/  LEA R33, R14, R1, 0x3 ;  /* 0x000000010e217211 */ /* 0x000fc600078e18ff */
[----:B------:R-:W-:Y:S02]  /*16f60*/  IMAD.X R35, RZ, RZ, R30, P2 ;  /* 0x000000ffff237224 */ /* 0x000fe400010e061e */
[C---:B------:R-:W-:Y:S01]  /*16f70*/  IMAD.HI.U32 R4, R5.reuse, R11, RZ ;  /* 0x0000000b05047227 */ /* 0x040fe200078e00ff */
[----:B------:R0:W-:Y:S02]  /*16f80*/  STL.64 [R33], R20 ;  /* 0x0000001421007387 */ /* 0x0001e40000100a00 */
[----:B------:R-:W-:Y:S01]  /*16f90*/  IADD3.X R32, P0, PT, R32, R35, RZ, P0, !PT ;  /* 0x0000002320207210 */ /* 0x000fe2000071e4ff */
[----:B------:R-:W-:Y:S02]  /*16fa0*/  IMAD R5, R5, R11, RZ ;  /* 0x0000000b05057224 */ /* 0x000fe400078e02ff */
[----:B------:R-:W-:Y:S02]  /*16fb0*/  VIADD R14, R14, 0x1 ;  /* 0x000000010e0e7836 */ /* 0x000fe40000000000 */
[----:B------:R-:W-:Y:S01]  /*16fc0*/  IMAD.X R4, RZ, RZ, R4, P0 ;  /* 0x000000ffff047224 */ /* 0x000fe200000e0604 */
[----:B------:R-:W-:-:S02]  /*16fd0*/  ISETP.NE.AND P0, PT, R15, -0xf, PT ;  /* 0xfffffff10f00780c */ /* 0x000fc40003f05270 */
[----:B------:R-:W-:-:S05]  /*16fe0*/  IADD3.X R5, P1, PT, R5, R32, RZ, P1, !PT ;  /* 0x0000002005057210 */ /* 0x000fca0000f3e4ff */
[----:B------:R-:W-:Y:S02]  /*16ff0*/  IMAD.X R4, RZ, RZ, R4, P1 ;  /* 0x000000ffff047224 */ /* 0x000fe400008e0604 */
[----:B0-----:R-:W-:Y:S02]  /*17000*/  IMAD.MOV.U32 R20, RZ, RZ, R5 ;  /* 0x000000ffff147224 */ /* 0x001fe400078e0005 */
[----:B------:R-:W-:Y:S02]  /*17010*/  IMAD.MOV.U32 R21, RZ, RZ, R4 ;  /* 0x000000ffff157224 */ /* 0x000fe400078e0004 */
[----:B------:R-:W-:Y:S05]  /*17020*/  @P0 BRA `(.L_x_4746) ;  /* 0xfffffffc00940947 */ /* 0x000fea000383ffff */
[----:B------:R-:W-:Y:S05]  /*17030*/  BSYNC.RECONVERGENT B1 ;  /* 0x0000000000017941 */ /* 0x000fea0003800200 */
.L_x_4745:
[----:B------:R-:W-:-:S07]  /*17040*/  IMAD.MOV.U32 R4, RZ, RZ, R7 ;  /* 0x000000ffff047224 */ /* 0x000fce00078e0007 */
.L_x_4744:
[----:B------:R-:W-:Y:S05]  /*17050*/  BSYNC.RECONVERGENT B0 ;  /* 0x0000000000007941 */ /* 0x000fea0003800200 */
.L_x_4743:
[----:B------:R-:W-:Y:S02]  /*17060*/  LOP3.LUT P0, R31, R6, 0x3f, RZ, 0xc0, !PT ;  /* 0x0000003f061f7812 */ /* 0x000fe4000780c0ff */
[----:B------:R-:W-:-:S05]  /*17070*/  IADD3 R0, PT, PT, R0, R4, RZ ;  /* 0x0000000400007210 */ /* 0x000fca0007ffe0ff */
[----:B------:R-:W-:-:S05]  /*17080*/  IMAD.U32 R33, R0, 0x8, R1 ;  /* 0x0000000800217824 */ /* 0x000fca00078e0001 */
[----:B------:R0:W-:Y:S04]  /*17090*/  STL.64 [R33+-0x78], R20 ;  /* 0xffff881421007387 */ /* 0x0001e80000100a00 */
[----:B------:R-:W2:Y:S04]  /*170a0*/  @P0 LDL.64 R8, [R1+0x8] ;  /* 0x0000080001080983 */ /* 0x000ea80000100a00 */
[----:B------:R-:W3:Y:S04]  /*170b0*/  LDL.64 R2, [R1+0x10] ;  /* 0x0000100001027983 */ /* 0x000ee80000100a00 */
[----:B------:R-:W4:Y:S01]  /*170c0*/  LDL.64 R4, [R1+0x18] ;  /* 0x0000180001047983 */ /* 0x000f220000100a00 */
[----:B------:R-:W-:Y:S01]  /*170d0*/  @P0 LOP3.LUT R0, R31, 0x3f, RZ, 0x3c, !PT ;  /* 0x0000003f1f000812 */ /* 0x000fe200078e3cff */
[----:B------:R-:W-:Y:S01]  /*170e0*/  BSSY.RECONVERGENT B0, `(.L_x_4747) ;  /* 0x0000034000007945 */ /* 0x000fe20003800200 */
[----:B--2---:R-:W-:-:S02]  /*170f0*/  @P0 SHF.R.U64 R7, R8, 0x1, R9 ;  /* 0x0000000108070819 */ /* 0x004fc40000001209 */
[----:B------:R-:W-:Y:S02]  /*17100*/  @P0 SHF.R.U32.HI R9, RZ, 0x1, R9 ;  /* 0x00000001ff090819 */ /* 0x000fe40000011609 */
[CC--:B---3--:R-:W-:Y:S02]  /*17110*/  @P0 SHF.L.U32 R11, R2.reuse, R31.reuse, RZ ;  /* 0x0000001f020b0219 */ /* 0x0c8fe400000006ff */
[----:B------:R-:W-:Y:S02]  /*17120*/  @P0 SHF.R.U64 R6, R7, R0, R9 ;  /* 0x0000000007060219 */ /* 0x000fe40000001209 */
[--C-:B------:R-:W-:Y:S02]  /*17130*/  @P0 SHF.R.U32.HI R15, RZ, 0x1, R3.reuse ;  /* 0x00000001ff0f0819 */ /* 0x100fe40000011603 */
[C-C-:B------:R-:W-:Y:S02]  /*17140*/  @P0 SHF.R.U64 R13, R2.reuse, 0x1, R3.reuse ;  /* 0x00000001020d0819 */ /* 0x140fe40000001203 */
[----:B------:R-:W-:-:S02]  /*17150*/  @P0 SHF.L.U64.HI R8, R2, R31, R3 ;  /* 0x0000001f02080219 */ /* 0x000fc40000010203 */
[----:B------:R-:W-:Y:S02]  /*17160*/  @P0 SHF.R.U32.HI R7, RZ, R0, R9 ;  /* 0x00000000ff070219 */ /* 0x000fe40000011609 */
[----:B------:R-:W-:Y:S02]  /*17170*/  @P0 LOP3.LUT R2, R11, R6, RZ, 0xfc, !PT ;  /* 0x000000060b020212 */ /* 0x000fe400078efcff */
[----:B----4-:R-:W-:Y:S02]  /*17180*/  @P0 SHF.L.U32 R9, R4, R31, RZ ;  /* 0x0000001f04090219 */ /* 0x010fe400000006ff */
[-CC-:B------:R-:W-:Y:S02]  /*17190*/  @P0 SHF.R.U64 R14, R13, R0.reuse, R15.reuse ;  /* 0x000000000d0e0219 */ /* 0x180fe4000000120f */
[----:B------:R-:W-:Y:S02]  /*171a0*/  @P0 LOP3.LUT R3, R8, R7, RZ, 0xfc, !PT ;  /* 0x0000000708030212 */ /* 0x000fe400078efcff */
[----:B------:R-:W-:Y:S01]  /*171b0*/  @P0 SHF.R.U32.HI R15, RZ, R0, R15 ;  /* 0x00000000ff0f0219 */ /* 0x000fe2000001160f */
[----:B------:R-:W-:Y:S01]  /*171c0*/  IMAD.SHL.U32 R0, R2, 0x4, RZ ;  /* 0x0000000402007824 */ /* 0x000fe200078e00ff */
[----:B------:R-:W-:-:S02]  /*171d0*/  @P0 SHF.L.U64.HI R6, R4, R31, R5 ;  /* 0x0000001f04060219 */ /* 0x000fc40000010205 */
[----:B------:R-:W-:Y:S02]  /*171e0*/  @P0 LOP3.LUT R4, R9, R14, RZ, 0xfc, !PT ;  /* 0x0000000e09040212 */ /* 0x000fe400078efcff */
[----:B------:R-:W-:Y:S02]  /*171f0*/  SHF.L.U64.HI R2, R2, 0x2, R3 ;  /* 0x0000000202027819 */ /* 0x000fe40000010203 */
[----:B------:R-:W-:Y:S02]  /*17200*/  @P0 LOP3.LUT R5, R6, R15, RZ, 0xfc, !PT ;  /* 0x0000000f06050212 */ /* 0x000fe400078efcff */
[----:B------:R-:W-:Y:S02]  /*17210*/  SHF.L.W.U32.HI R3, R3, 0x2, R4 ;  /* 0x0000000203037819 */ /* 0x000fe40000010e04 */
[----:B------:R-:W-:Y:S02]  /*17220*/  IADD3 RZ, P0, PT, RZ, -R0, RZ ;  /* 0x80000000ffff7210 */ /* 0x000fe40007f1e0ff */
[----:B------:R-:W-:-:S02]  /*17230*/  LOP3.LUT R6, RZ, R2, RZ, 0x33, !PT ;  /* 0x00000002ff067212 */ /* 0x000fc400078e33ff */
[----:B------:R-:W-:Y:S02]  /*17240*/  SHF.L.W.U32.HI R4, R4, 0x2, R5 ;  /* 0x0000000204047819 */ /* 0x000fe40000010e05 */
[----:B------:R-:W-:Y:S02]  /*17250*/  LOP3.LUT R8, RZ, R3, RZ, 0x33, !PT ;  /* 0x00000003ff087212 */ /* 0x000fe400078e33ff */
[----:B------:R-:W-:Y:S02]  /*17260*/  IADD3.X R7, P0, PT, RZ, R6, RZ, P0, !PT ;  /* 0x00000006ff077210 */ /* 0x000fe4000071e4ff */
[----:B------:R-:W-:Y:S02]  /*17270*/  LOP3.LUT R6, RZ, R4, RZ, 0x33, !PT ;  /* 0x00000004ff067212 */ /* 0x000fe400078e33ff */
[----:B------:R-:W-:Y:S02]  /*17280*/  IADD3.X R8, P1, PT, RZ, R8, RZ, P0, !PT ;  /* 0x00000008ff087210 */ /* 0x000fe4000073e4ff */
[----:B------:R-:W-:-:S03]  /*17290*/  ISETP.GT.U32.AND P2, PT, R3, -0x1, PT ;  /* 0xffffffff0300780c */ /* 0x000fc60003f44070 */
[----:B------:R-:W-:Y:S01]  /*172a0*/  IMAD.X R9, RZ, RZ, R6, P1 ;  /* 0x000000ffff097224 */ /* 0x000fe200008e0606 */
[----:B------:R-:W-:-:S04]  /*172b0*/  ISETP.GT.AND.EX P0, PT, R4, -0x1, PT, P2 ;  /* 0xffffffff0400780c */ /* 0x000fc80003f04320 */
[----:B------:R-:W-:Y:S02]  /*172c0*/  SEL R9, R4, R9, P0 ;  /* 0x0000000904097207 */ /* 0x000fe40000000000 */
[----:B------:R-:W-:Y:S02]  /*172d0*/  SEL R14, R3, R8, P0 ;  /* 0x00000008030e7207 */ /* 0x000fe40000000000 */
[----:B------:R-:W-:Y:S02]  /*172e0*/  ISETP.NE.U32.AND P1, PT, R9, RZ, PT ;  /* 0x000000ff0900720c */ /* 0x000fe40003f25070 */
[----:B------:R-:W-:Y:S02]  /*172f0*/  SEL R11, R2, R7, P0 ;  /* 0x00000007020b7207 */ /* 0x000fe40000000000 */
[----:B------:R-:W-:Y:S02]  /*17300*/  SEL R3, R14, R9, !P1 ;  /* 0x000000090e037207 */ /* 0x000fe40004800000 */
[----:B------:R-:W-:-:S04]  /*17310*/  @!P0 IADD3 R0, PT, PT, -R0, RZ, RZ ;  /* 0x000000ff00008210 */ /* 0x000fc80007ffe1ff */
[----:B------:R-:W1:Y:S02]  /*17320*/  FLO.U32 R3, R3 ;  /* 0x0000000300037300 */ /* 0x000e6400000e0000 */
[C---:B-1----:R-:W-:Y:S02]  /*17330*/  IADD3 R6, PT, PT, -R3.reuse, 0x1f, RZ ;  /* 0x0000001f03067810 */ /* 0x042fe40007ffe1ff */
[----:B------:R-:W-:-:S03]  /*17340*/  IADD3 R8, PT, PT, -R3, 0x3f, RZ ;  /* 0x0000003f03087810 */ /* 0x000fc60007ffe1ff */
[----:B------:R-:W-:-:S05]  /*17350*/  @P1 IMAD.MOV R8, RZ, RZ, R6 ;  /* 0x000000ffff081224 */ /* 0x000fca00078e0206 */
[----:B------:R-:W-:-:S13]  /*17360*/  ISETP.NE.AND P1, PT, R8, RZ, PT ;  /* 0x000000ff0800720c */ /* 0x000fda0003f25270 */
[----:B0-----:R-:W-:Y:S05]  /*17370*/  @!P1 BRA `(.L_x_4748) ;  /* 0x0000000000289947 */ /* 0x001fea0003800000 */
[----:B------:R-:W-:Y:S02]  /*17380*/  LOP3.LUT R3, R8, 0x3f, RZ, 0xc0, !PT ;  /* 0x0000003f08037812 */ /* 0x000fe400078ec0ff */
[--C-:B------:R-:W-:Y:S02]  /*17390*/  SHF.R.U64 R7, R0, 0x1, R11.reuse ;  /* 0x0000000100077819 */ /* 0x100fe4000000120b */
[----:B------:R-:W-:Y:S02]  /*173a0*/  SHF.R.U32.HI R11, RZ, 0x1, R11 ;  /* 0x00000001ff0b7819 */ /* 0x000fe4000001160b */
[----:B------:R-:W-:Y:S02]  /*173b0*/  LOP3.LUT R0, R8, 0x3f, RZ, 0xc, !PT ;  /* 0x0000003f08007812 */ /* 0x000fe400078e0cff */
[CC--:B------:R-:W-:Y:S02]  /*173c0*/  SHF.L.U64.HI R9, R14.reuse, R3.reuse, R9 ;  /* 0x000000030e097219 */ /* 0x0c0fe40000010209 */
[----:B------:R-:W-:-:S02]  /*173d0*/  SHF.L.U32 R3, R14, R3, RZ ;  /* 0x000000030e037219 */ /* 0x000fc400000006ff */
[-CC-:B------:R-:W-:Y:S02]  /*173e0*/  SHF.R.U64 R14, R7, R0.reuse, R11.reuse ;  /* 0x00000000070e7219 */ /* 0x180fe4000000120b */
[----:B------:R-:W-:Y:S02]  /*173f0*/  SHF.R.U32.HI R0, RZ, R0, R11 ;  /* 0x00000000ff007219 */ /* 0x000fe4000001160b */
[----:B------:R-:W-:Y:S02]  /*17400*/  LOP3.LUT R14, R3, R14, RZ, 0xfc, !PT ;  /* 0x0000000e030e7212 */ /* 0x000fe400078efcff */
[----:B------:R-:W-:-:S07]  /*17410*/  LOP3.LUT R9, R9, R0, RZ, 0xfc, !PT ;  /* 0x0000000009097212 */ /* 0x000fce00078efcff */
.L_x_4748:
[----:B------:R-:W-:Y:S05]  /*17420*/  BSYNC.RECONVERGENT B0 ;  /* 0x0000000000007941 */ /* 0x000fea0003800200 */
.L_x_4747:
[----:B------:R-:W-:Y:S01]  /*17430*/  IMAD.WIDE.U32 R6, R14, 0x2168c235, RZ ;  /* 0x2168c2350e067825 */ /* 0x000fe200078e00ff */
[----:B------:R-:W-:-:S03]  /*17440*/  SHF.R.U32.HI R5, RZ, 0x1e, R5 ;  /* 0x0000001eff057819 */ /* 0x000fc60000011605 */
[----:B------:R-:W-:Y:S01]  /*17450*/  IMAD.MOV.U32 R2, RZ, RZ, R7 ;  /* 0x000000ffff027224 */ /* 0x000fe200078e0007 */
[----:B------:R-:W-:Y:S01]  /*17460*/  IADD3 RZ, P1, PT, R6, R6, RZ ;  /* 0x0000000606ff7210 */ /* 0x000fe20007f3e0ff */
[----:B------:R-:W-:Y:S01]  /*17470*/  IMAD.MOV.U32 R3, RZ, RZ, RZ ;  /* 0x000000ffff037224 */ /* 0x000fe200078e00ff */
[----:B------:R-:W-:Y:S01]  /*17480*/  LEA.HI R4, R4, R5, RZ, 0x1 ;  /* 0x0000000504047211 */ /* 0x000fe200078f08ff */
[----:B------:R-:W-:-:S04]  /*17490*/  IMAD.HI.U32 R0, R9, -0x36f0255e, RZ ;  /* 0xc90fdaa209007827 */ /* 0x000fc800078e00ff */
[----:B------:R-:W-:-:S04]  /*174a0*/  IMAD.WIDE.U32 R2, R14, -0x36f0255e, R2 ;  /* 0xc90fdaa20e027825 */ /* 0x000fc800078e0002 */
[----:B------:R-:W-:-:S04]  /*174b0*/  IMAD.WIDE.U32 R2, P2, R9, 0x2168c235, R2 ;  /* 0x2168c23509027825 */ /* 0x000fc80007840002 */
[----:B------:R-:W-:Y:S01]  /*174c0*/  IMAD R9, R9, -0x36f0255e, RZ ;  /* 0xc90fdaa209097824 */ /* 0x000fe200078e02ff */
[----:B------:R-:W-:Y:S01]  /*174d0*/  IADD3.X RZ, P1, PT, R2, R2, RZ, P1, !PT ;  /* 0x0000000202ff7210 */ /* 0x000fe20000f3e4ff */
[----:B------:R-:W-:-:S03]  /*174e0*/  IMAD.X R0, RZ, RZ, R0, P2 ;  /* 0x000000ffff007224 */ /* 0x000fc600010e0600 */
[----:B------:R-:W-:-:S04]  /*174f0*/  IADD3 R3, P2, PT, R9, R3, RZ ;  /* 0x0000000309037210 */ /* 0x000fc80007f5e0ff */
[C---:B------:R-:W-:Y:S01]  /*17500*/  ISETP.GT.U32.AND P3, PT, R3.reuse, RZ, PT ;  /* 0x000000ff0300720c */ /* 0x040fe20003f64070 */
[----:B------:R-:W-:Y:S01]  /*17510*/  IMAD.X R0, RZ, RZ, R0, P2 ;  /* 0x000000ffff007224 */ /* 0x000fe200010e0600 */
[----:B------:R-:W-:-:S04]  /*17520*/  IADD3.X R2, P2, PT, R3, R3, RZ, P1, !PT ;  /* 0x0000000303027210 */ /* 0x000fc80000f5e4ff */
[C---:B------:R-:W-:Y:S02]  /*17530*/  ISETP.GT.AND.EX P1, PT, R0.reuse, RZ, PT, P3 ;  /* 0x000000ff0000720c */ /* 0x040fe40003f24330 */
[-C--:B------:R-:W-:Y:S02]  /*17540*/  IADD3.X R7, PT, PT, R0, R0.reuse, RZ, P2, !PT ;  /* 0x0000000000077210 */ /* 0x080fe400017fe4ff */
[----:B------:R-:W-:Y:S02]  /*17550*/  SEL R2, R2, R3, P1 ;  /* 0x0000000302027207 */ /* 0x000fe40000800000 */
[----:B------:R-:W-:Y:S02]  /*17560*/  SEL R7, R7, R0, P1 ;  /* 0x0000000007077207 */ /* 0x000fe40000800000 */
[----:B------:R-:W-:Y:S02]  /*17570*/  IADD3 R13, P2, PT, R2, 0x1, RZ ;  /* 0x00000001020d7810 */ /* 0x000fe40007f5e0ff */
[----:B------:R-:W-:-:S02]  /*17580*/  SEL R3, RZ, 0xffffffff, !P1 ;  /* 0xffffffffff037807 */ /* 0x000fc40004800000 */
[----:B------:R-:W-:Y:S01]  /*17590*/  LOP3.LUT P1, R0, R10, 0x80000000, RZ, 0xc0, !PT ;  /* 0x800000000a007812 */ /* 0x000fe2000782c0ff */
[----:B------:R-:W-:Y:S02]  /*175a0*/  IMAD.X R2, RZ, RZ, R7, P2 ;  /* 0x000000ffff027224 */ /* 0x000fe400010e0607 */
[----:B------:R-:W-:Y:S01]  /*175b0*/  IMAD.IADD R3, R3, 0x1, -R8 ;  /* 0x0000000103037824 */ /* 0x000fe200078e0a08 */
[----:B------:R-:W-:Y:S02]  /*175c0*/  @!P0 LOP3.LUT R0, R0, 0x80000000, RZ, 0x3c, !PT ;  /* 0x8000000000008812 */ /* 0x000fe400078e3cff */
[----:B------:R-:W-:Y:S01]  /*175d0*/  SHF.R.U64 R13, R13, 0xa, R2 ;  /* 0x0000000a0d0d7819 */ /* 0x000fe20000001202 */
[----:B------:R-:W-:-:S03]  /*175e0*/  IMAD.SHL.U32 R3, R3, 0x100000, RZ ;  /* 0x0010000003037824 */ /* 0x000fc600078e00ff */
[----:B------:R-:W-:-:S03]  /*175f0*/  IADD3 R13, P2, PT, R13, 0x1, RZ ;  /* 0x000000010d0d7810 */ /* 0x000fc60007f5e0ff */
[----:B------:R-:W-:Y:S01]  /*17600*/  @P1 IMAD.MOV R4, RZ, RZ, -R4 ;  /* 0x000000ffff041224 */ /* 0x000fe200078e0a04 */
[----:B------:R-:W-:-:S04]  /*17610*/  LEA.HI.X R2, R2, RZ, RZ, 0x16, P2 ;  /* 0x000000ff02027211 */ /* 0x000fc800010fb4ff */
[--C-:B------:R-:W-:Y:S02]  /*17620*/  SHF.R.U64 R13, R13, 0x1, R2.reuse ;  /* 0x000000010d0d7819 */ /* 0x100fe40000001202 */
[----:B------:R-:W-:Y:S02]  /*17630*/  SHF.R.U32.HI R2, RZ, 0x1, R2 ;  /* 0x00000001ff027819 */ /* 0x000fe40000011602 */
[----:B------:R-:W-:-:S04]  /*17640*/  IADD3 R13, P2, P3, RZ, RZ, R13 ;  /* 0x000000ffff0d7210 */ /* 0x000fc80007b5e00d */
[----:B------:R-:W-:-:S04]  /*17650*/  IADD3.X R3, PT, PT, R3, 0x3fe00000, R2, P2, P3 ;  /* 0x3fe0000003037810 */ /* 0x000fc800017e6402 */
[----:B------:R-:W-:-:S07]  /*17660*/  LOP3.LUT R10, R3, R0, RZ, 0xfc, !PT ;  /* 0x00000000030a7212 */ /* 0x000fce00078efcff */
.L_x_4742:
[----:B------:R-:W-:Y:S01]  /*17670*/  IMAD.MOV.U32 R2, RZ, RZ, R13 ;  /* 0x000000ffff027224 */ /* 0x000fe200078e000d */
[----:B------:R-:W-:Y:S01]  /*17680*/  MOV R0, R4 ;  /* 0x0000000400007202 */ /* 0x000fe20000000f00 */
[----:B------:R-:W-:Y:S02]  /*17690*/  IMAD.MOV.U32 R13, RZ, RZ, 0x0 ;  /* 0x00000000ff0d7424 */ /* 0x000fe400078e00ff */
[----:B------:R-:W-:Y:S02]  /*176a0*/  IMAD.MOV.U32 R3, RZ, RZ, R10 ;  /* 0x000000ffff037224 */ /* 0x000fe400078e000a */
[----:B------:R-:W-:Y:S05]  /*176b0*/  RET.REL.NODEC R12 `(_ZN2at6native18elementwise_kernelILi128ELi4EZNS0_15gpu_kernel_implIZZZNS0_16tanh_kernel_cudaERNS_18TensorIteratorBaseEENKUlvE_clEvENKUlvE_clEvEUlN3c107complexIdEEE_EEvS4_RKT_EUliE_EEviT1_) ;  /* 0xfffffe880c507950 */ /* 0x000fea0003c3ffff */
.L_x_4749:
        /* <DEDUP_REMOVED lines=12> */
.L_x_6992:


//--------------------- .text._ZN2at6native27unrolled_elementwise_kernelIZZZNS0_16tanh_kernel_cudaERNS_18TensorIteratorBaseEENKUlvE_clEvENKUlvE_clEvEUlN3c107complexIdEEE_St5arrayIPcLm2EELi4E23TrivialOffsetCalculatorILi1EjESE_NS0_6memory12LoadWithCastILi1EEENSF_13StoreWithCastILi1EEEEEviT_T0_T2_T3_T4_T5_ --------------------------
	.section	.text._ZN2at6native27unrolled_elementwise_kernelIZZZNS0_16tanh_kernel_cudaERNS_18TensorIteratorBaseEENKUlvE_clEvENKUlvE_clEvEUlN3c107complexIdEEE_St5arrayIPcLm2EELi4E23TrivialOffsetCalculatorILi1EjESE_NS0_6memory12LoadWithCastILi1EEENSF_13StoreWithCastILi1EEEEEviT_T0_T2_T3_T4_T5_,"ax",@progbits
	.align	128
        .global         _ZN2at6native27unrolled_elementwise_kernelIZZZNS0_16tanh_kernel_cudaERNS_18TensorIteratorBaseEENKUlvE_clEvENKUlvE_clEvEUlN3c107complexIdEEE_St5arrayIPcLm2EELi4E23TrivialOffsetCalculatorILi1EjESE_NS0_6memory12LoadWithCastILi1EEENSF_13StoreWithCastILi1EEEEEviT_T0_T2_T3_T4_T5_
        .type           _ZN2at6native27unrolled_elementwise_kernelIZZZNS0_16tanh_kernel_cudaERNS_18TensorIteratorBaseEENKUlvE_clEvENKUlvE_clEvEUlN3c107complexIdEEE_St5arrayIPcLm2EELi4E23TrivialOffsetCalculatorILi1EjESE_NS0_6memory12LoadWithCastILi1EEENSF_13StoreWithCastILi1EEEEEviT_T0_T2_T3_T4_T5_,@function
        .size           _ZN2at6native27unrolled_elementwise_kernelIZZZNS0_16tanh_kernel_cudaERNS_18TensorIteratorBaseEENKUlvE_clEvENKUlvE_clEvEUlN3c107complexIdEEE_St5arrayIPcLm2EELi4E23TrivialOffsetCalculatorILi1EjESE_NS0_6memory12LoadWithCastILi1EEENSF_13StoreWithCastILi1EEEEEviT_T0_T2_T3_T4_T5_,(.L_x_6995 - _ZN2at6native27unrolled_elementwise_kernelIZZZNS0_16tanh_kernel_cudaERNS_18TensorIteratorBaseEENKUlvE_clEvENKUlvE_clEvEUlN3c107complexIdEEE_St5arrayIPcLm2EELi4E23TrivialOffsetCalculatorILi1EjESE_NS0_6memory12LoadWithCastILi1EEENSF_13StoreWithCastILi1EEEEEviT_T0_T2_T3_T4_T5_)
        .other          _ZN2at6native27unrolled_elementwise_kernelIZZZNS0_16tanh_kernel_cudaERNS_18TensorIteratorBaseEENKUlvE_clEvENKUlvE_clEvEUlN3c107complexIdEEE_St5arrayIPcLm2EELi4E23TrivialOffsetCalculatorILi1EjESE_NS0_6memory12LoadWithCastILi1EEENSF_13StoreWithCastILi1EEEEEviT_T0_T2_T3_T4_T5_,@"STO_CUDA_ENTRY STV_DEFAULT"
_ZN2at6native27unrolled_elementwise_kernelIZZZNS0_16tanh_kernel_cudaERNS_18TensorIteratorBaseEENKUlvE_clEvENKUlvE_clEvEUlN3c107complexIdEEE_St5arrayIPcLm2EELi4E23TrivialOffsetCalculatorILi1EjESE_NS0_6memory12LoadWithCastILi1EEENSF_13StoreWithCastILi1EEEEEviT_T0_T2_T3_T4_T5_:
.text._ZN2at6native27unrolled_elementwise_kernelIZZZNS0_16tanh_kernel_cudaERNS_18TensorIteratorBaseEENKUlvE_clEvENKUlvE_clEvEUlN3c107complexIdEEE_St5arrayIPcLm2EELi4E23TrivialOffsetCalculatorILi1EjESE_NS0_6memory12LoadWithCastILi1EEENSF_13StoreWithCastILi1EEEEEviT_T0_T2_T3_T4_T5_:
[----:B------:R-:W0:Y:S01]  /*0000*/  LDC R1, c[0x0][0x37c] ;  /* 0x0000df00ff017b82 */ /* 0x000e220000000800 */
[----:B------:R-:W1:Y:S07]  /*0010*/  S2R R34, SR_CTAID.X ;  /* 0x0000000000227919 */ /* 0x000e6e0000002500 */
[----:B------:R-:W1:Y:S01]  /*0020*/  LDC R3, c[0x0][0x380] ;  /* 0x0000e000ff037b82 */ /* 0x000e620000000800 */
[----:B------:R-:W2:Y:S01]  /*0030*/  LDCU.64 UR36, c[0x0][0x358] ;  /* 0x00006b00ff2477ac */ /* 0x000ea20008000a00 */
[----:B------:R-:W-:Y:S01]  /*0040*/  BSSY.RECONVERGENT B6, `(.L_x_4750) ;  /* 0x0000114000067945 */ /* 0x000fe20003800200 */
[----:B------:R-:W3:Y:S01]  /*0050*/  S2R R41, SR_TID.X ;  /* 0x0000000000297919 */ /* 0x000ee20000002100 */
[----:B0-----:R-:W-:Y:S01]  /*0060*/  VIADD R1, R1, 0xffffffd8 ;  /* 0xffffffd801017836 */ /* 0x001fe20000000000 */
[----:B------:R-:W0:Y:S01]  /*0070*/  LDCU.U8 UR38, c[0x0][0x39c] ;  /* 0x00007380ff2677ac */ /* 0x000e220008000000 */
[----:B------:R-:W-:-:S02]  /*0080*/  CS2R R30, SRZ ;  /* 0x00000000001e7805 */ /* 0x000fc4000001ff00 */
[----:B------:R-:W-:Y:S01]  /*0090*/  CS2R R28, SRZ ;  /* 0x00000000001c7805 */ /* 0x000fe2000001ff00 */
[----:B-1----:R-:W-:Y:S02]  /*00a0*/  IMAD R32, R34, -0x200, R3 ;  /* 0xfffffe0022207824 */ /* 0x002fe400078e0203 */
[----:B---3--:R-:W-:-:S03]  /*00b0*/  IMAD.MOV.U32 R33, RZ, RZ, R41 ;  /* 0x000000ffff217224 */ /* 0x008fc600078e0029 */
[----:B------:R-:W-:-:S13]  /*00c0*/  ISETP.GE.AND P0, PT, R41, R32, PT ;  /* 0x000000202900720c */ /* 0x000fda0003f06270 */
[----:B0-2---:R-:W-:Y:S05]  /*00d0*/  @P0 BRA `(.L_x_4751) ;  /* 0x0000001000280947 */ /* 0x005fea0003800000 */
        /* <DEDUP_REMOVED lines=22> */
.L_x_4756:
[----:B------:R-:W2:Y:S01]  /*0240*/  LDG.E.U8 R2, desc[UR36][R2.64] ;  /* 0x0000002402027981 */ /* 0x000ea2000c1e1100 */
[----:B------:R-:W-:Y:S01]  /*0250*/  CS2R R30, SRZ ;  /* 0x00000000001e7805 */ /* 0x000fe2000001ff00 */
[----:B--2---:R0:W1:Y:S01]  /*0260*/  I2F.F64.U16 R28, R2 ;  /* 0x00000002001c7312 */ /* 0x0040620000101800 */
[----:B------:R-:W-:Y:S05]  /*0270*/  BRA `(.L_x_4758) ;  /* 0x0000000c00b87947 */ /* 0x000fea0003800000 */
.L_x_4755:
        /* <DEDUP_REMOVED lines=8> */
[----:B--2---:R0:W1:Y:S01]  /*0300*/  I2F.F64.S64 R28, R2 ;  /* 0x00000002001c7312 */ /* 0x0040620000301c00 */
[----:B------:R-:W-:Y:S05]  /*0310*/  BRA `(.L_x_4758) ;  /* 0x0000000c00907947 */ /* 0x000fea0003800000 */
.L_x_4760:
[----:B------:R-:W2:Y:S01]  /*0320*/  LDG.E R2, desc[UR36][R2.64] ;  /* 0x0000002402027981 */ /* 0x000ea2000c1e1900 */
[----:B------:R-:W-:Y:S01]  /*0330*/  CS2R R30, SRZ ;  /* 0x00000000001e7805 */ /* 0x000fe2000001ff00 */
[----:B--2---:R2:W3:Y:S01]  /*0340*/  I2F.F64 R28, R2 ;  /* 0x00000002001c7312 */ /* 0x0044e20000201c00 */
[----:B------:R-:W-:Y:S05]  /*0350*/  BRA `(.L_x_4758) ;  /* 0x0000000c00807947 */ /* 0x000fea0003800000 */
.L_x_4759:
[----:B------:R-:W2:Y:S01]  /*0360*/  LDG.E.U16 R2, desc[UR36][R2.64] ;  /* 0x0000002402027981 */ /* 0x000ea2000c1e1500 */
[----:B------:R-:W-:Y:S01]  /*0370*/  CS2R R30, SRZ ;  /* 0x00000000001e7805 */ /* 0x000fe2000001ff00 */
[----:B--2---:R4:W0:Y:S01]  /*0380*/  I2F.F64.S16 R28, R2 ;  /* 0x00000002001c7312 */ /* 0x0048220000101c00 */
[----:B------:R-:W-:Y:S05]  /*0390*/  BRA `(.L_x_4758) ;  /* 0x0000000c00707947 */ /* 0x000fea0003800000 */
.L_x_4754:
        /* <DEDUP_REMOVED lines=11> */
.L_x_4762:
[----:B------:R-:W2:Y:S01]  /*0450*/  LDG.E.U16 R0, desc[UR36][R2.64] ;  /* 0x0000002402007981 */ /* 0x000ea2000c1e1500 */
[----:B------:R-:W-:Y:S01]  /*0460*/  CS2R R30, SRZ ;  /* 0x00000000001e7805 */ /* 0x000fe2000001ff00 */
[----:B--2---:R-:W-:-:S05]  /*0470*/  HADD2.F32 R0, -RZ, R0.H0_H0 ;  /* 0x20000000ff007230 */ /* 0x004fca0000004100 */
[----:B------:R-:W-:-:S04]  /*0480*/  FMUL.FTZ R0, R0, 1 ;  /* 0x3f80000000007820 */ /* 0x000fc80000410000 */
[----:B------:R0:W1:Y:S01]  /*0490*/  F2F.F64.F32 R28, R0 ;  /* 0x00000000001c7310 */ /* 0x0000620000201800 */
[----:B------:R-:W-:Y:S05]  /*04a0*/  BRA `(.L_x_4758) ;  /* 0x0000000c002c7947 */ /* 0x000fea0003800000 */
.L_x_4761:
        /* <DEDUP_REMOVED lines=12> */
.L_x_4764:
        /* <DEDUP_REMOVED lines=8> */
.L_x_4763:
[----:B------:R0:W5:Y:S01]  /*05f0*/  LDG.E.64 R28, desc[UR36][R2.64] ;  /* 0x00000024021c7981 */ /* 0x000162000c1e1b00 */
[----:B------:R-:W-:Y:S01]  /*0600*/  CS2R R30, SRZ ;  /* 0x00000000001e7805 */ /* 0x000fe2000001ff00 */
[----:B------:R-:W-:Y:S06]  /*0610*/  BRA `(.L_x_4758) ;  /* 0x0000000800d07947 */ /* 0x000fec0003800000 */
.L_x_4753:
        /* <DEDUP_REMOVED lines=14> */
.L_x_4767:
[----:B------:R0:W5:Y:S01]  /*0700*/  LDG.E.128 R28, desc[UR36][R2.64] ;  /* 0x00000024021c7981 */ /* 0x000162000c1e1d00 */
[----:B------:R-:W-:Y:S05]  /*0710*/  BRA `(.L_x_4758) ;  /* 0x0000000800907947 */ /* 0x000fea0003800000 */
.L_x_4766:
        /* <DEDUP_REMOVED lines=28> */
.L_x_4769:
[----:B------:R-:W2:Y:S01]  /*08e0*/  LDG.E.U8 R0, desc[UR36][R2.64] ;  /* 0x0000002402007981 */ /* 0x000ea2000c1e1100 */
[----:B------:R-:W-:Y:S01]  /*08f0*/  CS2R R30, SRZ ;  /* 0x00000000001e7805 */ /* 0x000fe2000001ff00 */
        /* <DEDUP_REMOVED lines=13> */
.L_x_4768:
[----:B------:R-:W2:Y:S01]  /*09d0*/  LDG.E.U16 R0, desc[UR36][R2.64] ;  /* 0x0000002402007981 */ /* 0x000ea2000c1e1500 */
[----:B------:R-:W-:Y:S01]  /*09e0*/  CS2R R30, SRZ ;  /* 0x00000000001e7805 */ /* 0x000fe2000001ff00 */
[----:B--2---:R-:W-:-:S04]  /*09f0*/  IMAD.U32 R0, R0, 0x10000, RZ ;  /* 0x0001000000007824 */ /* 0x004fc800078e00ff */
[----:B------:R-:W-:-:S04]  /*0a00*/  FMUL.FTZ R0, R0, 1 ;  /* 0x3f80000000007820 */ /* 0x000fc80000410000 */
[----:B------:R0:W1:Y:S01]  /*0a10*/  F2F.F64.F32 R28, R0 ;  /* 0x00000000001c7310 */ /* 0x0000620000201800 */
[----:B------:R-:W-:Y:S05]  /*0a20*/  BRA `(.L_x_4758) ;  /* 0x0000000400cc7947 */ /* 0x000fea0003800000 */
.L_x_4765:
        /* <DEDUP_REMOVED lines=12> */
.L_x_4772:
        /* <DEDUP_REMOVED lines=22> */
.L_x_4774:
[----:B------:R-:W-:Y:S05]  /*0c50*/  BSYNC.RECONVERGENT B0 ;  /* 0x0000000000007941 */ /* 0x000fea0003800200 */
.L_x_4773:
[----:B------:R-:W-:Y:S01]  /*0c60*/  IMAD.SHL.U32 R0, R0, 0x100000, RZ ;  /* 0x0010000000007824 */ /* 0x000fe200078e00ff */
[----:B------:R-:W-:-:S04]  /*0c70*/  LEA R2, R2, 0x3b800000, 0x17 ;  /* 0x3b80000002027811 */ /* 0x000fc800078eb8ff */
[----:B------:R-:W-:-:S05]  /*0c80*/  LOP3.LUT R0, R2, R0, R7, 0xfe, !PT ;  /* 0x0000000002007212 */ /* 0x000fca00078efe07 */
[----:B------:R-:W-:-:S04]  /*0c90*/  FMUL.FTZ R0, R0, 1 ;  /* 0x3f80000000007820 */ /* 0x000fc80000410000 */
[----:B------:R0:W1:Y:S01]  /*0ca0*/  F2F.F64.F32 R28, R0 ;  /* 0x00000000001c7310 */ /* 0x0000620000201800 */
[----:B------:R-:W-:Y:S05]  /*0cb0*/  BRA `(.L_x_4758) ;  /* 0x0000000400287947 */ /* 0x000fea0003800000 */
.L_x_4771:
        /* <DEDUP_REMOVED lines=22> */
.L_x_4776:
[----:B------:R-:W-:Y:S05]  /*0e20*/  BSYNC.RECONVERGENT B0 ;  /* 0x0000000000007941 */ /* 0x000fea0003800200 */
.L_x_4775:
[----:B------:R-:W-:Y:S01]  /*0e30*/  IMAD.SHL.U32 R0, R0, 0x200000, RZ ;  /* 0x0020000000007824 */ /* 0x000fe200078e00ff */
[----:B------:R-:W-:-:S04]  /*0e40*/  LEA R3, R2, 0x37800000, 0x17 ;  /* 0x3780000002037811 */ /* 0x000fc800078eb8ff */
[----:B------:R-:W-:-:S05]  /*0e50*/  LOP3.LUT R0, R3, R0, R4, 0xfe, !PT ;  /* 0x0000000003007212 */ /* 0x000fca00078efe04 */
[----:B------:R-:W-:-:S04]  /*0e60*/  FMUL.FTZ R0, R0, 1 ;  /* 0x3f80000000007820 */ /* 0x000fc80000410000 */
[----:B------:R0:W1:Y:S01]  /*0e70*/  F2F.F64.F32 R28, R0 ;  /* 0x00000000001c7310 */ /* 0x0000620000201800 */
[----:B------:R-:W-:Y:S05]  /*0e80*/  BRA `(.L_x_4758) ;  /* 0x0000000000b47947 */ /* 0x000fea0003800000 */
.L_x_4770:
[----:B------:R-:W-:-:S09]  /*0e90*/  UISETP.NE.AND UP0, UPT, UR4, 0x1c, UPT ;  /* 0x0000001c0400788c */ /* 0x000fd2000bf05270 */
[----:B------:R-:W-:Y:S05]  /*0ea0*/  BRA.U !UP0, `(.L_x_4777) ;  /* 0x0000000108a07547 */ /* 0x000fea000b800000 */
[----:B------:R-:W-:-:S09]  /*0eb0*/  UISETP.NE.AND UP0, UPT, UR4, 0x1d, UPT ;  /* 0x0000001d0400788c */ /* 0x000fd2000bf05270 */
[----:B------:R-:W-:Y:S05]  /*0ec0*/  BRA.U !UP0, `(.L_x_4778) ;  /* 0x0000000108887547 */ /* 0x000fea000b800000 */
[----:B------:R-:W-:-:S09]  /*0ed0*/  UISETP.NE.AND UP0, UPT, UR4, 0x2c, UPT ;  /* 0x0000002c0400788c */ /* 0x000fd2000bf05270 */
[----:B------:R-:W-:Y:S05]  /*0ee0*/  BRA.U !UP0, `(.L_x_4779) ;  /* 0x00000001084c7547 */ /* 0x000fea000b800000 */
.L_x_4757:
        /* <DEDUP_REMOVED lines=16> */
.L_x_4780:
[----:B------:R-:W-:Y:S02]  /*0ff0*/  CS2R R28, SRZ ;  /* 0x00000000001c7805 */ /* 0x000fe4000001ff00 */
[----:B------:R-:W-:Y:S01]  /*1000*/  CS2R R30, SRZ ;  /* 0x00000000001e7805 */ /* 0x000fe2000001ff00 */
[----:B------:R-:W-:Y:S06]  /*1010*/  BRA `(.L_x_4758) ;  /* 0x0000000000507947 */ /* 0x000fec0003800000 */
.L_x_4779:
[----:B------:R-:W2:Y:S01]  /*1020*/  LDG.E.U8 R2, desc[UR36][R2.64] ;  /* 0x0000002402027981 */ /* 0x000ea2000c1e1100 */
[----:B------:R-:W-:Y:S01]  /*1030*/  CS2R R30, SRZ ;  /* 0x00000000001e7805 */ /* 0x000fe2000001ff00 */
        /* <DEDUP_REMOVED lines=11> */
.L_x_4778:
[----:B------:R-:W2:Y:S01]  /*10f0*/  LDG.E.64 R2, desc[UR36][R2.64] ;  /* 0x0000002402027981 */ /* 0x000ea2000c1e1b00 */
[----:B------:R-:W-:Y:S01]  /*1100*/  CS2R R30, SRZ ;  /* 0x00000000001e7805 */ /* 0x000fe2000001ff00 */
[----:B--2---:R0:W1:Y:S01]  /*1110*/  I2F.F64.U64 R28, R2 ;  /* 0x00000002001c7312 */ /* 0x0040620000301800 */
[----:B------:R-:W-:Y:S05]  /*1120*/  BRA `(.L_x_4758) ;  /* 0x00000000000c7947 */ /* 0x000fea0003800000 */
.L_x_4777:
[----:B------:R-:W2:Y:S01]  /*1130*/  LDG.E R2, desc[UR36][R2.64] ;  /* 0x0000002402027981 */ /* 0x000ea2000c1e1900 */
[----:B------:R-:W-:Y:S01]  /*1140*/  CS2R R30, SRZ ;  /* 0x00000000001e7805 */ /* 0x000fe2000001ff00 */
[----:B--2---:R0:W1:Y:S06]  /*1150*/  I2F.F64.U32 R28, R2 ;  /* 0x00000002001c7312 */ /* 0x00406c0000201800 */
.L_x_4758:
[----:B------:R-:W-:Y:S05]  /*1160*/  BSYNC.RECONVERGENT B7 ;  /* 0x0000000000077941 */ /* 0x000fea0003800200 */
.L_x_4752:
[----:B------:R-:W-:-:S07]  /*1170*/  VIADD R33, R41, 0x80 ;  /* 0x0000008029217836 */ /* 0x000fce0000000000 */
.L_x_4751:
[----:B------:R-:W-:Y:S05]  /*1180*/  BSYNC.RECONVERGENT B6 ;  /* 0x0000000000067941 */ /* 0x000fea0003800200 */
.L_x_4750:
[----:B------:R-:W-:Y:S01]  /*1190*/  ISETP.GE.AND P0, PT, R33, R32, PT ;  /* 0x000000202100720c */ /* 0x000fe20003f06270 */
[----:B------:R-:W-:Y:S01]  /*11a0*/  BSSY.RECONVERGENT B6, `(.L_x_4781) ;  /* 0x000010e000067945 */ /* 0x000fe20003800200 */
[----:B------:R-:W-:Y:S02]  /*11b0*/  CS2R R26, SRZ ;  /* 0x00000000001a7805 */ /* 0x000fe4000001ff00 */
[----:B------:R-:W-:-:S09]  /*11c0*/  CS2R R24, SRZ ;  /* 0x0000000000187805 */ /* 0x000fd2000001ff00 */
        /* <DEDUP_REMOVED lines=21> */
[----:B--2---:R0:W2:Y:S01]  /*1320*/  I2F.F64.S16 R24, R2 ;  /* 0x0000000200187312 */ /* 0x0040a20000101c00 */
[----:B------:R-:W-:Y:S05]  /*1330*/  BRA `(.L_x_4789) ;  /* 0x0000000c00c87947 */ /* 0x000fea0003800000 */
.L_x_4787:
[----:B------:R-:W2:Y:S01]  /*1340*/  LDG.E.U8 R2, desc[UR36][R2.64] ;  /* 0x0000002402027981 */ /* 0x000ea2000c1e1100 */
[----:B------:R-:W-:Y:S01]  /*1350*/  CS2R R26, SRZ ;  /* 0x00000000001a7805 */ /* 0x000fe2000001ff00 */
[----:B--2---:R0:W2:Y:S01]  /*1360*/  I2F.F64.U16 R24, R2 ;  /* 0x0000000200187312 */ /* 0x0040a20000101800 */
[----:B------:R-:W-:Y:S05]  /*1370*/  BRA `(.L_x_4789) ;  /* 0x0000000c00b87947 */ /* 0x000fea0003800000 */
.L_x_4786:
        /* <DEDUP_REMOVED lines=10> */
.L_x_4791:
[----:B------:R-:W2:Y:S01]  /*1420*/  LDG.E R2, desc[UR36][R2.64] ;  /* 0x0000002402027981 */ /* 0x000ea2000c1e1900 */
[----:B------:R-:W-:Y:S01]  /*1430*/  CS2R R26, SRZ ;  /* 0x00000000001a7805 */ /* 0x000fe2000001ff00 */
[----:B--2---:R0:W2:Y:S01]  /*1440*/  I2F.F64 R24, R2 ;  /* 0x0000000200187312 */ /* 0x0040a20000201c00 */
[----:B------:R-:W-:Y:S05]  /*1450*/  BRA `(.L_x_4789) ;  /* 0x0000000c00807947 */ /* 0x000fea0003800000 */
.L_x_4790:
[----:B------:R-:W2:Y:S01]  /*1460*/  LDG.E.U16 R2, desc[UR36][R2.64] ;  /* 0x0000002402027981 */ /* 0x000ea2000c1e1500 */
[----:B------:R-:W-:Y:S01]  /*1470*/  CS2R R26, SRZ ;  /* 0x00000000001a7805 */ /* 0x000fe2000001ff00 */
[----:B--2---:R0:W2:Y:S01]  /*1480*/  I2F.F64.S16 R24, R2 ;  /* 0x0000000200187312 */ /* 0x0040a20000101c00 */
[----:B------:R-:W-:Y:S05]  /*1490*/  BRA `(.L_x_4789) ;  /* 0x0000000c00707947 */ /* 0x000fea0003800000 */
.L_x_4785:
        /* <DEDUP_REMOVED lines=9> */
[----:B------:R-:W4:Y:S01]  /*1530*/  F2F.F64.F32 R24, R24 ;  /* 0x0000001800187310 */ /* 0x000f220000201800 */
[----:B------:R-:W-:Y:S05]  /*1540*/  BRA `(.L_x_4789) ;  /* 0x0000000c00447947 */ /* 0x000fea0003800000 */
.L_x_4793:
[----:B------:R-:W2:Y:S01]  /*1550*/  LDG.E.U16 R0, desc[UR36][R2.64] ;  /* 0x0000002402007981 */ /* 0x000ea2000c1e1500 */
[----:B------:R-:W-:Y:S01]  /*1560*/  CS2R R26, SRZ ;  /* 0x00000000001a7805 */ /* 0x000fe2000001ff00 */
[----:B--2---:R-:W-:-:S05]  /*1570*/  HADD2.F32 R0, -RZ, R0.H0_H0 ;  /* 0x20000000ff007230 */ /* 0x004fca0000004100 */
[----:B------:R-:W-:-:S04]  /*1580*/  FMUL.FTZ R0, R0, 1 ;  /* 0x3f80000000007820 */ /* 0x000fc80000410000 */
[----:B------:R0:W2:Y:S01]  /*1590*/  F2F.F64.F32 R24, R0 ;  /* 0x0000000000187310 */ /* 0x0000a20000201800 */
[----:B------:R-:W-:Y:S05]  /*15a0*/  BRA `(.L_x_4789) ;  /* 0x0000000c002c7947 */ /* 0x000fea0003800000 */
.L_x_4792:
        /* <DEDUP_REMOVED lines=10> */
[----:B------:R-:W2:Y:S01]  /*1650*/  F2F.F64.F32 R26, R26 ;  /* 0x0000001a001a7310 */ /* 0x000ea20000201800 */
[----:B------:R-:W-:Y:S05]  /*1660*/  BRA `(.L_x_4789) ;  /* 0x0000000800fc7947 */ /* 0x000fea0003800000 */
.L_x_4795:
[----:B------:R-:W2:Y:S02]  /*1670*/  LDG.E R2, desc[UR36][R2.64] ;  /* 0x0000002402027981 */ /* 0x000ea4000c1e1900 */
[--C-:B--2---:R-:W-:Y:S02]  /*1680*/  HADD2.F32 R0, -RZ, R2.reuse.H0_H0 ;  /* 0x20000002ff007230 */ /* 0x104fe40000004100 */
[----:B------:R-:W-:-:S03]  /*1690*/  HADD2.F32 R4, -RZ, R2.H1_H1 ;  /* 0x30000002ff047230 */ /* 0x000fc60000004100 */
[----:B------:R-:W-:Y:S02]  /*16a0*/  FMUL.FTZ R0, R0, 1 ;  /* 0x3f80000000007820 */ /* 0x000fe40000410000 */
[----:B------:R-:W-:Y:S02]  /*16b0*/  FMUL.FTZ R4, R4, 1 ;  /* 0x3f80000004047820 */ /* 0x000fe40000410000 */
[----:B------:R0:W2:Y:S08]  /*16c0*/  F2F.F64.F32 R24, R0 ;  /* 0x0000000000187310 */ /* 0x0000b00000201800 */
[----:B------:R0:W4:Y:S01]  /*16d0*/  F2F.F64.F32 R26, R4 ;  /* 0x00000004001a7310 */ /* 0x0001220000201800 */
[----:B------:R-:W-:Y:S05]  /*16e0*/  BRA `(.L_x_4789) ;  /* 0x0000000800dc7947 */ /* 0x000fea0003800000 */
.L_x_4794:
[----:B------:R0:W5:Y:S01]  /*16f0*/  LDG.E.64 R24, desc[UR36][R2.64] ;  /* 0x0000002402187981 */ /* 0x000162000c1e1b00 */
[----:B------:R-:W-:Y:S01]  /*1700*/  CS2R R26, SRZ ;  /* 0x00000000001a7805 */ /* 0x000fe2000001ff00 */
[----:B------:R-:W-:Y:S06]  /*1710*/  BRA `(.L_x_4789) ;  /* 0x0000000800d07947 */ /* 0x000fec0003800000 */
.L_x_4784:
        /* <DEDUP_REMOVED lines=14> */
.L_x_4798:
[----:B------:R0:W5:Y:S01]  /*1800*/  LDG.E.128 R24, desc[UR36][R2.64] ;  /* 0x0000002402187981 */ /* 0x000162000c1e1d00 */
[----:B------:R-:W-:Y:S05]  /*1810*/  BRA `(.L_x_4789) ;  /* 0x0000000800907947 */ /* 0x000fea0003800000 */
.L_x_4797:
        /* <DEDUP_REMOVED lines=26> */
[----:B------:R0:W2:Y:S01]  /*19c0*/  F2F.F64.F32 R24, R5 ;  /* 0x0000000500187310 */ /* 0x0000a20000201800 */
[----:B------:R-:W-:Y:S05]  /*19d0*/  BRA `(.L_x_4789) ;  /* 0x0000000800207947 */ /* 0x000fea0003800000 */
.L_x_4800:
        /* <DEDUP_REMOVED lines=13> */
[----:B------:R0:W2:Y:S01]  /*1ab0*/  F2F.F64.F32 R24, R0 ;  /* 0x0000000000187310 */ /* 0x0000a20000201800 */
[----:B------:R-:W-:Y:S05]  /*1ac0*/  BRA `(.L_x_4789) ;  /* 0x0000000400e47947 */ /* 0x000fea0003800000 */
.L_x_4799:
[----:B------:R-:W2:Y:S01]  /*1ad0*/  LDG.E.U16 R0, desc[UR36][R2.64] ;  /* 0x0000002402007981 */ /* 0x000ea2000c1e1500 */
[----:B------:R-:W-:Y:S01]  /*1ae0*/  CS2R R26, SRZ ;  /* 0x00000000001a7805 */ /* 0x000fe2000001ff00 */
[----:B--2---:R-:W-:-:S04]  /*1af0*/  IMAD.U32 R0, R0, 0x10000, RZ ;  /* 0x0001000000007824 */ /* 0x004fc800078e00ff */
[----:B------:R-:W-:-:S04]  /*1b00*/  FMUL.FTZ R0, R0, 1 ;  /* 0x3f80000000007820 */ /* 0x000fc80000410000 */
[----:B------:R0:W2:Y:S01]  /*1b10*/  F2F.F64.F32 R24, R0 ;  /* 0x0000000000187310 */ /* 0x0000a20000201800 */
[----:B------:R-:W-:Y:S05]  /*1b20*/  BRA `(.L_x_4789) ;  /* 0x0000000400cc7947 */ /* 0x000fea0003800000 */
.L_x_4796:
        /* <DEDUP_REMOVED lines=10> */
[----:B--2---:R0:W2:Y:S01]  /*1bd0*/  I2F.F64.U16 R24, R2 ;  /* 0x0000000200187312 */ /* 0x0040a20000101800 */
[----:B------:R-:W-:Y:S05]  /*1be0*/  BRA `(.L_x_4789) ;  /* 0x00000004009c7947 */ /* 0x000fea0003800000 */
.L_x_4803:
        /* <DEDUP_REMOVED lines=22> */
.L_x_4805:
[----:B------:R-:W-:Y:S05]  /*1d50*/  BSYNC.RECONVERGENT B0 ;  /* 0x0000000000007941 */ /* 0x000fea0003800200 */
.L_x_4804:
[----:B------:R-:W-:Y:S01]  /*1d60*/  IMAD.SHL.U32 R0, R0, 0x100000, RZ ;  /* 0x0010000000007824 */ /* 0x000fe200078e00ff */
[----:B------:R-:W-:-:S04]  /*1d70*/  LEA R2, R2, 0x3b800000, 0x17 ;  /* 0x3b80000002027811 */ /* 0x000fc800078eb8ff */
[----:B------:R-:W-:-:S05]  /*1d80*/  LOP3.LUT R0, R2, R0, R7, 0xfe, !PT ;  /* 0x0000000002007212 */ /* 0x000fca00078efe07 */
[----:B------:R-:W-:-:S04]  /*1d90*/  FMUL.FTZ R0, R0, 1 ;  /* 0x3f80000000007820 */ /* 0x000fc80000410000 */
[----:B------:R0:W2:Y:S01]  /*1da0*/  F2F.F64.F32 R24, R0 ;  /* 0x0000000000187310 */ /* 0x0000a20000201800 */
[----:B------:R-:W-:Y:S05]  /*1db0*/  BRA `(.L_x_4789) ;  /* 0x0000000400287947 */ /* 0x000fea0003800000 */
.L_x_4802:
        /* <DEDUP_REMOVED lines=22> */
.L_x_4807:
[----:B------:R-:W-:Y:S05]  /*1f20*/  BSYNC.RECONVERGENT B0 ;  /* 0x0000000000007941 */ /* 0x000fea0003800200 */
.L_x_4806:
[----:B------:R-:W-:Y:S01]  /*1f30*/  IMAD.SHL.U32 R0, R0, 0x200000, RZ ;  /* 0x0020000000007824 */ /* 0x000fe200078e00ff */
[----:B------:R-:W-:-:S04]  /*1f40*/  LEA R2, R2, 0x37800000, 0x17 ;  /* 0x3780000002027811 */ /* 0x000fc800078eb8ff */
[----:B------:R-:W-:-:S05]  /*1f50*/  LOP3.LUT R0, R2, R0, R7, 0xfe, !PT ;  /* 0x0000000002007212 */ /* 0x000fca00078efe07 */
[----:B------:R-:W-:-:S04]  /*1f60*/  FMUL.FTZ R0, R0, 1 ;  /* 0x3f80000000007820 */ /* 0x000fc80000410000 */
[----:B------:R0:W2:Y:S01]  /*1f70*/  F2F.F64.F32 R24, R0 ;  /* 0x0000000000187310 */ /* 0x0000a20000201800 */
[----:B------:R-:W-:Y:S05]  /*1f80*/  BRA `(.L_x_4789) ;  /* 0x0000000000b47947 */ /* 0x000fea0003800000 */
.L_x_4801:
        /* <DEDUP_REMOVED lines=17> */
[----:B------:R0:W2:Y:S01]  /*20a0*/  @P0 F2F.F64.F32 R24, R0 ;  /* 0x0000000000180310 */ /* 0x0000a20000201800 */
[----:B------:R-:W-:Y:S05]  /*20b0*/  BRA `(.L_x_4789) ;  /* 0x0000000000687947 */ /* 0x000fea0003800000 */
.L_x_4788:
[----:B------:R-:W-:Y:S01]  /*20c0*/  MOV R0, 0x0 ;  /* 0x0000000000007802 */ /* 0x000fe20000000f00 */
[----:B------:R-:W0:Y:S01]  /*20d0*/  LDCU.64 UR4, c[0x4][0x158] ;  /* 0x01002b00ff0477ac */ /* 0x000e220008000a00 */
[----:B------:R-:W-:Y:S02]  /*20e0*/  IMAD.MOV.U32 R8, RZ, RZ, 0x4e ;  /* 0x0000004eff087424 */ /* 0x000fe400078e00ff */
[----:B------:R2:W4:Y:S01]  /*20f0*/  LDC.64 R2, c[0x4][R0] ;  /* 0x0100000000027b82 */ /* 0x0005220000000a00 */
[----:B------:R-:W1:Y:S01]  /*2100*/  LDCU.64 UR6, c[0x4][0x160] ;  /* 0x01002c00ff0677ac */ /* 0x000e620008000a00 */
[----:B------:R-:W-:Y:S02]  /*2110*/  IMAD.MOV.U32 R12, RZ, RZ, 0x1 ;  /* 0x00000001ff0c7424 */ /* 0x000fe400078e00ff */
[----:B------:R-:W-:Y:S01]  /*2120*/  IMAD.MOV.U32 R13, RZ, RZ, RZ ;  /* 0x000000ffff0d7224 */ /* 0x000fe200078e00ff */
[----:B------:R-:W3:Y:S01]  /*2130*/  LDCU.64 UR8, c[0x4][0x8] ;  /* 0x01000100ff0877ac */ /* 0x000ee20008000a00 */
[----:B0-----:R-:W-:-:S02]  /*2140*/  IMAD.U32 R4, RZ, RZ, UR4 ;  /* 0x00000004ff047e24 */ /* 0x001fc4000f8e00ff */
[----:B------:R-:W-:Y:S02]  /*2150*/  IMAD.U32 R5, RZ, RZ, UR5 ;  /* 0x00000005ff057e24 */ /* 0x000fe4000f8e00ff */
[----:B-1----:R-:W-:Y:S02]  /*2160*/  IMAD.U32 R6, RZ, RZ, UR6 ;  /* 0x00000006ff067e24 */ /* 0x002fe4000f8e00ff */
[----:B------:R-:W-:Y:S02]  /*2170*/  IMAD.U32 R7, RZ, RZ, UR7 ;  /* 0x00000007ff077e24 */ /* 0x000fe4000f8e00ff */
[----:B---3--:R-:W-:Y:S02]  /*2180*/  IMAD.U32 R10, RZ, RZ, UR8 ;  /* 0x00000008ff0a7e24 */ /* 0x008fe4000f8e00ff */
[----:B--2---:R-:W-:-:S07]  /*2190*/  IMAD.U32 R11, RZ, RZ, UR9 ;  /* 0x00000009ff0b7e24 */ /* 0x004fce000f8e00ff */
[----:B------:R-:W-:-:S07]  /*21a0*/  LEPC R20, `(.L_x_4810) ;  /* 0x000000001014794e */ /* 0x000fce0000000000 */
[----:B----45:R-:W-:Y:S05]  /*21b0*/  CALL.ABS.NOINC R2 ;  /* 0x0000000002007343 */ /* 0x030fea0003c00000 */
.L_x_4810:
[----:B------:R-:W-:Y:S02]  /*21c0*/  CS2R R24, SRZ ;  /* 0x0000000000187805 */ /* 0x000fe4000001ff00 */
[----:B------:R-:W-:Y:S01]  /*21d0*/  CS2R R26, SRZ ;  /* 0x00000000001a7805 */ /* 0x000fe2000001ff00 */
[----:B------:R-:W-:Y:S06]  /*21e0*/  BRA `(.L_x_4789) ;  /* 0x00000000001c7947 */ /* 0x000fec0003800000 */
.L_x_4809:
[----:B------:R-:W2:Y:S01]  /*21f0*/  LDG.E.64 R24, desc[UR36][R2.64] ;  /* 0x0000002402187981 */ /* 0x000ea2000c1e1b00 */
[----:B------:R-:W-:Y:S01]  /*2200*/  CS2R R26, SRZ ;  /* 0x00000000001a7805 */ /* 0x000fe2000001ff00 */
[----:B--2---:R-:W0:Y:S01]  /*2210*/  I2F.F64.U64 R24, R24 ;  /* 0x0000001800187312 */ /* 0x004e220000301800 */
[----:B------:R-:W-:Y:S05]  /*2220*/  BRA `(.L_x_4789) ;  /* 0x00000000000c7947 */ /* 0x000fea0003800000 */
.L_x_4808:
[----:B------:R-:W2:Y:S01]  /*2230*/  LDG.E R2, desc[UR36][R2.64] ;  /* 0x0000002402027981 */ /* 0x000ea2000c1e1900 */
[----:B------:R-:W-:Y:S01]  /*2240*/  CS2R R26, SRZ ;  /* 0x00000000001a7805 */ /* 0x000fe2000001ff00 */
[----:B--2---:R0:W2:Y:S06]  /*2250*/  I2F.F64.U32 R24, R2 ;  /* 0x0000000200187312 */ /* 0x0040ac0000201800 */
.L_x_4789:
[----:B------:R-:W-:Y:S05]  /*2260*/  BSYNC.RECONVERGENT B7 ;  /* 0x0000000000077941 */ /* 0x000fea0003800200 */
.L_x_4783:
[----:B------:R-:W-:-:S07]  /*2270*/  VIADD R33, R33, 0x80 ;  /* 0x0000008021217836 */ /* 0x000fce0000000000 */
.L_x_4782:
[----:B------:R-:W-:Y:S05]  /*2280*/  BSYNC.RECONVERGENT B6 ;  /* 0x0000000000067941 */ /* 0x000fea0003800200 */
.L_x_4781:
        /* <DEDUP_REMOVED lines=27> */
.L_x_4817:
[----:B------:R-:W2:Y:S01]  /*2440*/  LDG.E.U8 R2, desc[UR36][R2.64] ;  /* 0x0000002402027981 */ /* 0x000ea2000c1e1100 */
[----:B------:R-:W-:Y:S01]  /*2450*/  CS2R R18, SRZ ;  /* 0x0000000000127805 */ /* 0x000fe2000001ff00 */
[----:B--2---:R0:W2:Y:S01]  /*2460*/  I2F.F64.U16 R16, R2 ;  /* 0x0000000200107312 */ /* 0x0040a20000101800 */
[----:B------:R-:W-:Y:S05]  /*2470*/  BRA `(.L_x_4819) ;  /* 0x0000000c00b87947 */ /* 0x000fea0003800000 */
.L_x_4816:
        /* <DEDUP_REMOVED lines=10> */
.L_x_4821:
[----:B------:R-:W2:Y:S01]  /*2520*/  LDG.E R2, desc[UR36][R2.64] ;  /* 0x0000002402027981 */ /* 0x000ea2000c1e1900 */
[----:B------:R-:W-:Y:S01]  /*2530*/  CS2R R18, SRZ ;  /* 0x0000000000127805 */ /* 0x000fe2000001ff00 */
[----:B--2---:R2:W4:Y:S01]  /*2540*/  I2F.F64 R16, R2 ;  /* 0x0000000200107312 */ /* 0x0045220000201c00 */
[----:B------:R-:W-:Y:S05]  /*2550*/  BRA `(.L_x_4819) ;  /* 0x0000000c00807947 */ /* 0x000fea0003800000 */
.L_x_4820:
[----:B------:R-:W2:Y:S01]  /*2560*/  LDG.E.U16 R2, desc[UR36][R2.64] ;  /* 0x0000002402027981 */ /* 0x000ea2000c1e1500 */
[----:B------:R-:W-:Y:S01]  /*2570*/  CS2R R18, SRZ ;  /* 0x0000000000127805 */ /* 0x000fe2000001ff00 */
[----:B--2---:R0:W2:Y:S01]  /*2580*/  I2F.F64.S16 R16, R2 ;  /* 0x0000000200107312 */ /* 0x0040a20000101c00 */
[----:B------:R-:W-:Y:S05]  /*2590*/  BRA `(.L_x_4819) ;  /* 0x0000000c00707947 */ /* 0x000fea0003800000 */
.L_x_4815:
        /* <DEDUP_REMOVED lines=11> */
.L_x_4823:
[----:B------:R-:W2:Y:S01]  /*2650*/  LDG.E.U16 R0, desc[UR36][R2.64] ;  /* 0x0000002402007981 */ /* 0x000ea2000c1e1500 */
[----:B------:R-:W-:Y:S01]  /*2660*/  CS2R R18, SRZ ;  /* 0x0000000000127805 */ /* 0x000fe2000001ff00 */
[----:B--2---:R-:W-:-:S05]  /*2670*/  HADD2.F32 R0, -RZ, R0.H0_H0 ;  /* 0x20000000ff007230 */ /* 0x004fca0000004100 */
[----:B------:R-:W-:-:S04]  /*2680*/  FMUL.FTZ R0, R0, 1 ;  /* 0x3f80000000007820 */ /* 0x000fc80000410000 */
[----:B------:R0:W2:Y:S01]  /*2690*/  F2F.F64.F32 R16, R0 ;  /* 0x0000000000107310 */ /* 0x0000a20000201800 */
[----:B------:R-:W-:Y:S05]  /*26a0*/  BRA `(.L_x_4819) ;  /* 0x0000000c002c7947 */ /* 0x000fea0003800000 */
.L_x_4822:
        /* <DEDUP_REMOVED lines=12> */
.L_x_4825:
        /* <DEDUP_REMOVED lines=8> */
.L_x_4824:
[----:B------:R0:W5:Y:S01]  /*27f0*/  LDG.E.64 R16, desc[UR36][R2.64] ;  /* 0x0000002402107981 */ /* 0x000162000c1e1b00 */
[----:B------:R-:W-:Y:S01]  /*2800*/  CS2R R18, SRZ ;  /* 0x0000000000127805 */ /* 0x000fe2000001ff00 */
[----:B------:R-:W-:Y:S06]  /*2810*/  BRA `(.L_x_4819) ;  /* 0x0000000800d07947 */ /* 0x000fec0003800000 */
.L_x_4814:
        /* <DEDUP_REMOVED lines=14> */
.L_x_4828:
[----:B------:R0:W5:Y:S01]  /*2900*/  LDG.E.128 R16, desc[UR36][R2.64] ;  /* 0x0000002402107981 */ /* 0x000162000c1e1d00 */
[----:B------:R-:W-:Y:S05]  /*2910*/  BRA `(.L_x_4819) ;  /* 0x0000000800907947 */ /* 0x000fea0003800000 */
.L_x_4827:
        /* <DEDUP_REMOVED lines=28> */
.L_x_4830:
        /* <DEDUP_REMOVED lines=15> */
.L_x_4829:
[----:B------:R-:W2:Y:S01]  /*2bd0*/  LDG.E.U16 R0, desc[UR36][R2.64] ;  /* 0x0000002402007981 */ /* 0x000ea2000c1e1500 */
[----:B------:R-:W-:Y:S01]  /*2be0*/  CS2R R18, SRZ ;  /* 0x0000000000127805 */ /* 0x000fe2000001ff00 */
[----:B--2---:R-:W-:-:S04]  /*2bf0*/  IMAD.U32 R0, R0, 0x10000, RZ ;  /* 0x0001000000007824 */ /* 0x004fc800078e00ff */
[----:B------:R-:W-:-:S04]  /*2c00*/  FMUL.FTZ R0, R0, 1 ;  /* 0x3f80000000007820 */ /* 0x000fc80000410000 */
[----:B------:R0:W2:Y:S01]  /*2c10*/  F2F.F64.F32 R16, R0 ;  /* 0x0000000000107310 */ /* 0x0000a20000201800 */
[----:B------:R-:W-:Y:S05]  /*2c20*/  BRA `(.L_x_4819) ;  /* 0x0000000400cc7947 */ /* 0x000fea0003800000 */
.L_x_4826:
        /* <DEDUP_REMOVED lines=12> */
.L_x_4833:
        /* <DEDUP_REMOVED lines=22> */
.L_x_4835:
[----:B------:R-:W-:Y:S05]  /*2e50*/  BSYNC.RECONVERGENT B0 ;  /* 0x0000000000007941 */ /* 0x000fea0003800200 */
.L_x_4834:
[----:B------:R-:W-:Y:S01]  /*2e60*/  IMAD.SHL.U32 R0, R0, 0x100000, RZ ;  /* 0x0010000000007824 */ /* 0x000fe200078e00ff */
[----:B------:R-:W-:-:S04]  /*2e70*/  LEA R2, R2, 0x3b800000, 0x17 ;  /* 0x3b80000002027811 */ /* 0x000fc800078eb8ff */
[----:B------:R-:W-:-:S05]  /*2e80*/  LOP3.LUT R0, R2, R0, R7, 0xfe, !PT ;  /* 0x0000000002007212 */ /* 0x000fca00078efe07 */
[----:B------:R-:W-:-:S04]  /*2e90*/  FMUL.FTZ R0, R0, 1 ;  /* 0x3f80000000007820 */ /* 0x000fc80000410000 */
[----:B------:R0:W2:Y:S01]  /*2ea0*/  F2F.F64.F32 R16, R0 ;  /* 0x0000000000107310 */ /* 0x0000a20000201800 */
[----:B------:R-:W-:Y:S05]  /*2eb0*/  BRA `(.L_x_4819) ;  /* 0x0000000400287947 */ /* 0x000fea0003800000 */
.L_x_4832:
        /* <DEDUP_REMOVED lines=22> */
.L_x_4837:
[----:B------:R-:W-:Y:S05]  /*3020*/  BSYNC.RECONVERGENT B0 ;  /* 0x0000000000007941 */ /* 0x000fea0003800200 */
.L_x_4836:
[----:B------:R-:W-:Y:S01]  /*3030*/  IMAD.SHL.U32 R0, R0, 0x200000, RZ ;  /* 0x0020000000007824 */ /* 0x000fe200078e00ff */
[----:B------:R-:W-:-:S04]  /*3040*/  LEA R2, R2, 0x37800000, 0x17 ;  /* 0x3780000002027811 */ /* 0x000fc800078eb8ff */
[----:B------:R-:W-:-:S05]  /*3050*/  LOP3.LUT R0, R2, R0, R7, 0xfe, !PT ;  /* 0x0000000002007212 */ /* 0x000fca00078efe07 */
[----:B------:R-:W-:-:S04]  /*3060*/  FMUL.FTZ R0, R0, 1 ;  /* 0x3f80000000007820 */ /* 0x000fc80000410000 */
[----:B------:R0:W2:Y:S01]  /*3070*/  F2F.F64.F32 R16, R0 ;  /* 0x0000000000107310 */ /* 0x0000a20000201800 */
[----:B------:R-:W-:Y:S05]  /*3080*/  BRA `(.L_x_4819) ;  /* 0x0000000000b47947 */ /* 0x000fea0003800000 */
.L_x_4831:
        /* <DEDUP_REMOVED lines=19> */
.L_x_4818:
        /* <DEDUP_REMOVED lines=16> */
.L_x_4840:
[----:B------:R-:W-:Y:S02]  /*32c0*/  CS2R R16, SRZ ;  /* 0x0000000000107805 */ /* 0x000fe4000001ff00 */
[----:B------:R-:W-:Y:S01]  /*32d0*/  CS2R R18, SRZ ;  /* 0x0000000000127805 */ /* 0x000fe2000001ff00 */
[----:B------:R-:W-:Y:S06]  /*32e0*/  BRA `(.L_x_4819) ;  /* 0x00000000001c7947 */ /* 0x000fec0003800000 */
.L_x_4839:
[----:B------:R-:W2:Y:S01]  /*32f0*/  LDG.E.64 R16, desc[UR36][R2.64] ;  /* 0x0000002402107981 */ /* 0x000ea2000c1e1b00 */
[----:B------:R-:W-:Y:S01]  /*3300*/  CS2R R18, SRZ ;  /* 0x0000000000127805 */ /* 0x000fe2000001ff00 */
[----:B--2---:R-:W0:Y:S01]  /*3310*/  I2F.F64.U64 R16, R16 ;  /* 0x0000001000107312 */ /* 0x004e220000301800 */
[----:B------:R-:W-:Y:S05]  /*3320*/  BRA `(.L_x_4819) ;  /* 0x00000000000c7947 */ /* 0x000fea0003800000 */
.L_x_4838:
[----:B------:R-:W2:Y:S01]  /*3330*/  LDG.E R2, desc[UR36][R2.64] ;  /* 0x0000002402027981 */ /* 0x000ea2000c1e1900 */
[----:B------:R-:W-:Y:S01]  /*3340*/  CS2R R18, SRZ ;  /* 0x0000000000127805 */ /* 0x000fe2000001ff00 */
[----:B--2---:R0:W2:Y:S06]  /*3350*/  I2F.F64.U32 R16, R2 ;  /* 0x0000000200107312 */ /* 0x0040ac0000201800 */
.L_x_4819:
[----:B------:R-:W-:Y:S05]  /*3360*/  BSYNC.RECONVERGENT B7 ;  /* 0x0000000000077941 */ /* 0x000fea0003800200 */
.L_x_4813:
[----:B------:R-:W-:-:S07]  /*3370*/  VIADD R33, R33, 0x80 ;  /* 0x0000008021217836 */ /* 0x000fce0000000000 */
.L_x_4812:
[----:B------:R-:W-:Y:S05]  /*3380*/  BSYNC.RECONVERGENT B6 ;  /* 0x0000000000067941 */ /* 0x000fea0003800200 */
.L_x_4811:
        /* <DEDUP_REMOVED lines=23> */
[----:B--2---:R0:W2:Y:S01]  /*3500*/  I2F.F64.S16 R20, R2 ;  /* 0x0000000200147312 */ /* 0x0040a20000101c00 */
[----:B------:R-:W-:Y:S05]  /*3510*/  BRA `(.L_x_4842) ;  /* 0x0000000c00807947 */ /* 0x000fea0003800000 */
.L_x_4846:
[----:B------:R-:W2:Y:S02]  /*3520*/  LDG.E.U8 R2, desc[UR36][R2.64] ;  /* 0x0000002402027981 */ /* 0x000ea4000c1e1100 */
[----:B--2---:R0:W2:Y:S01]  /*3530*/  I2F.F64.U16 R20, R2 ;  /* 0x0000000200147312 */ /* 0x0040a20000101800 */
[----:B------:R-:W-:Y:S05]  /*3540*/  BRA `(.L_x_4842) ;  /* 0x0000000c00747947 */ /* 0x000fea0003800000 */
.L_x_4845:
        /* <DEDUP_REMOVED lines=9> */
.L_x_4849:
[----:B------:R-:W2:Y:S02]  /*35e0*/  LDG.E R2, desc[UR36][R2.64] ;  /* 0x0000002402027981 */ /* 0x000ea4000c1e1900 */
[----:B--2---:R0:W2:Y:S01]  /*35f0*/  I2F.F64 R20, R2 ;  /* 0x0000000200147312 */ /* 0x0040a20000201c00 */
[----:B------:R-:W-:Y:S05]  /*3600*/  BRA `(.L_x_4842) ;  /* 0x0000000c00447947 */ /* 0x000fea0003800000 */
.L_x_4848:
[----:B------:R-:W2:Y:S02]  /*3610*/  LDG.E.U16 R2, desc[UR36][R2.64] ;  /* 0x0000002402027981 */ /* 0x000ea4000c1e1500 */
[----:B--2---:R0:W2:Y:S01]  /*3620*/  I2F.F64.S16 R20, R2 ;  /* 0x0000000200147312 */ /* 0x0040a20000101c00 */
[----:B------:R-:W-:Y:S05]  /*3630*/  BRA `(.L_x_4842) ;  /* 0x0000000c00387947 */ /* 0x000fea0003800000 */
.L_x_4844:
        /* <DEDUP_REMOVED lines=10> */
.L_x_4851:
[----:B------:R-:W2:Y:S02]  /*36e0*/  LDG.E.U16 R0, desc[UR36][R2.64] ;  /* 0x0000002402007981 */ /* 0x000ea4000c1e1500 */
[----:B--2---:R-:W-:-:S05]  /*36f0*/  HADD2.F32 R0, -RZ, R0.H0_H0 ;  /* 0x20000000ff007230 */ /* 0x004fca0000004100 */
[----:B------:R-:W-:-:S04]  /*3700*/  FMUL.FTZ R0, R0, 1 ;  /* 0x3f80000000007820 */ /* 0x000fc80000410000 */
[----:B------:R0:W2:Y:S01]  /*3710*/  F2F.F64.F32 R20, R0 ;  /* 0x0000000000147310 */ /* 0x0000a20000201800 */
[----:B------:R-:W-:Y:S05]  /*3720*/  BRA `(.L_x_4842) ;  /* 0x0000000800fc7947 */ /* 0x000fea0003800000 */
.L_x_4850:
        /* <DEDUP_REMOVED lines=12> */
.L_x_4853:
        /* <DEDUP_REMOVED lines=8> */
.L_x_4852:
[----:B------:R0:W5:Y:S01]  /*3870*/  LDG.E.64 R20, desc[UR36][R2.64] ;  /* 0x0000002402147981 */ /* 0x000162000c1e1b00 */
[----:B------:R-:W-:Y:S05]  /*3880*/  BRA `(.L_x_4842) ;  /* 0x0000000800a47947 */ /* 0x000fea0003800000 */
.L_x_4843:
        /* <DEDUP_REMOVED lines=13> */
.L_x_4856:
[----:B------:R0:W5:Y:S01]  /*3960*/  LDG.E.128 R20, desc[UR36][R2.64] ;  /* 0x0000002402147981 */ /* 0x000162000c1e1d00 */
[----:B------:R-:W-:Y:S05]  /*3970*/  BRA `(.L_x_4842) ;  /* 0x0000000800687947 */ /* 0x000fea0003800000 */
.L_x_4855:
        /* <DEDUP_REMOVED lines=27> */
.L_x_4858:
        /* <DEDUP_REMOVED lines=14> */
.L_x_4857:
[----:B------:R-:W2:Y:S02]  /*3c10*/  LDG.E.U16 R0, desc[UR36][R2.64] ;  /* 0x0000002402007981 */ /* 0x000ea4000c1e1500 */
[----:B--2---:R-:W-:-:S04]  /*3c20*/  IMAD.U32 R0, R0, 0x10000, RZ ;  /* 0x0001000000007824 */ /* 0x004fc800078e00ff */
[----:B------:R-:W-:-:S04]  /*3c30*/  FMUL.FTZ R0, R0, 1 ;  /* 0x3f80000000007820 */ /* 0x000fc80000410000 */
[----:B------:R0:W2:Y:S01]  /*3c40*/  F2F.F64.F32 R20, R0 ;  /* 0x0000000000147310 */ /* 0x0000a20000201800 */
[----:B------:R-:W-:Y:S05]  /*3c50*/  BRA `(.L_x_4842) ;  /* 0x0000000400b07947 */ /* 0x000fea0003800000 */
.L_x_4854:
        /* <DEDUP_REMOVED lines=9> */
[----:B--2---:R0:W2:Y:S01]  /*3cf0*/  I2F.F64.U16 R20, R2 ;  /* 0x0000000200147312 */ /* 0x0040a20000101800 */
[----:B------:R-:W-:Y:S05]  /*3d00*/  BRA `(.L_x_4842) ;  /* 0x0000000400847947 */ /* 0x000fea0003800000 */
.L_x_4861:
        /* <DEDUP_REMOVED lines=21> */
.L_x_4863:
[----:B------:R-:W-:Y:S05]  /*3e60*/  BSYNC.RECONVERGENT B0 ;  /* 0x0000000000007941 */ /* 0x000fea0003800200 */
.L_x_4862:
[----:B------:R-:W-:Y:S01]  /*3e70*/  IMAD.SHL.U32 R0, R0, 0x100000, RZ ;  /* 0x0010000000007824 */ /* 0x000fe200078e00ff */
[----:B------:R-:W-:-:S04]  /*3e80*/  LEA R2, R2, 0x3b800000, 0x17 ;  /* 0x3b80000002027811 */ /* 0x000fc800078eb8ff */
[----:B------:R-:W-:-:S05]  /*3e90*/  LOP3.LUT R0, R2, R0, R7, 0xfe, !PT ;  /* 0x0000000002007212 */ /* 0x000fca00078efe07 */
[----:B------:R-:W-:-:S04]  /*3ea0*/  FMUL.FTZ R0, R0, 1 ;  /* 0x3f80000000007820 */ /* 0x000fc80000410000 */
[----:B------:R0:W2:Y:S01]  /*3eb0*/  F2F.F64.F32 R20, R0 ;  /* 0x0000000000147310 */ /* 0x0000a20000201800 */
[----:B------:R-:W-:Y:S05]  /*3ec0*/  BRA `(.L_x_4842) ;  /* 0x0000000400147947 */ /* 0x000fea0003800000 */
.L_x_4860:
        /* <DEDUP_REMOVED lines=21> */
.L_x_4865:
[----:B------:R-:W-:Y:S05]  /*4020*/  BSYNC.RECONVERGENT B0 ;  /* 0x0000000000007941 */ /* 0x000fea0003800200 */
.L_x_4864:
[----:B------:R-:W-:Y:S01]  /*4030*/  IMAD.SHL.U32 R0, R0, 0x200000, RZ ;  /* 0x0020000000007824 */ /* 0x000fe200078e00ff */
[----:B------:R-:W-:-:S04]  /*4040*/  LEA R2, R2, 0x37800000, 0x17 ;  /* 0x3780000002027811 */ /* 0x000fc800078eb8ff */
[----:B------:R-:W-:-:S05]  /*4050*/  LOP3.LUT R0, R2, R0, R7, 0xfe, !PT ;  /* 0x0000000002007212 */ /* 0x000fca00078efe07 */
[----:B------:R-:W-:-:S04]  /*4060*/  FMUL.FTZ R0, R0, 1 ;  /* 0x3f80000000007820 */ /* 0x000fc80000410000 */
[----:B------:R0:W2:Y:S01]  /*4070*/  F2F.F64.F32 R20, R0 ;  /* 0x0000000000147310 */ /* 0x0000a20000201800 */
[----:B------:R-:W-:Y:S05]  /*4080*/  BRA `(.L_x_4842) ;  /* 0x0000000000a47947 */ /* 0x000fea0003800000 */
.L_x_4859:
        /* <DEDUP_REMOVED lines=18> */
.L_x_4847:
        /* <DEDUP_REMOVED lines=16> */
.L_x_4868:
[----:B------:R-:W-:Y:S01]  /*42b0*/  CS2R R20, SRZ ;  /* 0x0000000000147805 */ /* 0x000fe2000001ff00 */
[----:B------:R-:W-:Y:S06]  /*42c0*/  BRA `(.L_x_4842) ;  /* 0x0000000000147947 */ /* 0x000fec0003800000 */
.L_x_4867:
[----:B------:R-:W2:Y:S02]  /*42d0*/  LDG.E.64 R20, desc[UR36][R2.64] ;  /* 0x0000002402147981 */ /* 0x000ea4000c1e1b00 */
[----:B--2---:R-:W0:Y:S01]  /*42e0*/  I2F.F64.U64 R20, R20 ;  /* 0x0000001400147312 */ /* 0x004e220000301800 */
[----:B------:R-:W-:Y:S05]  /*42f0*/  BRA `(.L_x_4842) ;  /* 0x0000000000087947 */ /* 0x000fea0003800000 */
.L_x_4866:
[----:B------:R-:W2:Y:S02]  /*4300*/  LDG.E R2, desc[UR36][R2.64] ;  /* 0x0000002402027981 */ /* 0x000ea4000c1e1900 */
[----:B--2---:R0:W2:Y:S02]  /*4310*/  I2F.F64.U32 R20, R2 ;  /* 0x0000000200147312 */ /* 0x0040a40000201800 */
.L_x_4842:
[----:B------:R-:W-:Y:S05]  /*4320*/  BSYNC.RECONVERGENT B6 ;  /* 0x0000000000067941 */ /* 0x000fea0003800200 */
.L_x_4841:
[----:B------:R-:W-:Y:S01]  /*4330*/  ISETP.GE.AND P0, PT, R41, R32, PT ;  /* 0x000000202900720c */ /* 0x000fe20003f06270 */
[----:B------:R-:W-:Y:S01]  /*4340*/  BSSY.RECONVERGENT B0, `(.L_x_4869) ;  /* 0x0000245000007945 */ /* 0x000fe20003800200 */
[----:B------:R-:W-:Y:S02]  /*4350*/  CS2R R6, SRZ ;  /* 0x0000000000067805 */ /* 0x000fe4000001ff00 */
[----:B0-----:R-:W-:-:S09]  /*4360*/  CS2R R4, SRZ ;  /* 0x0000000000047805 */ /* 0x001fd2000001ff00 */
[----:B------:R-:W-:Y:S05]  /*4370*/  @P0 BRA `(.L_x_4870) ;  /* 0x0000002400040947 */ /* 0x000fea0003800000 */
[----:B-1-3-5:R-:W-:-:S04]  /*4380*/  LOP3.LUT R0, R29, 0x7fffffff, RZ, 0xc0, !PT ;  /* 0x7fffffff1d007812 */ /* 0x02afc800078ec0ff */
[----:B------:R-:W-:-:S13]  /*4390*/  ISETP.GE.U32.AND P0, PT, R0, 0x7ff00000, PT ;  /* 0x7ff000000000780c */ /* 0x000fda0003f06070 */
[----:B------:R-:W-:Y:S05]  /*43a0*/  @!P0 BRA `(.L_x_4871) ;  /* 0x0000000400c08947 */ /* 0x000fea0003800000 */
[----:B------:R-:W-:-:S13]  /*43b0*/  LOP3.LUT P0, RZ, R28, 0xfffff, R29, 0xf8, !PT ;  /* 0x000fffff1cff7812 */ /* 0x000fda000780f81d */
[C---:B--2-4-:R-:W-:Y:S01]  /*43c0*/  @P0 DMUL R2, R30.reuse, R28 ;  /* 0x0000001c1e020228 */ /* 0x054fe20000000000 */
[----:B------:R-:W-:Y:S01]  /*43d0*/  @P0 IMAD.MOV.U32 R4, RZ, RZ, R28 ;  /* 0x000000ffff040224 */ /* 0x000fe200078e001c */
[----:B------:R-:W-:Y:S01]  /*43e0*/  @P0 DSETP.NEU.AND P1, PT, R30, RZ, PT ;  /* 0x000000ff1e00022a */ /* 0x000fe20003f2d000 */
[----:B------:R-:W-:-:S07]  /*43f0*/  @P0 IMAD.MOV.U32 R5, RZ, RZ, R29 ;  /* 0x000000ffff050224 */ /* 0x000fce00078e001d */
[----:B------:R-:W-:Y:S02]  /*4400*/  @P0 FSEL R6, R30, R2, !P1 ;  /* 0x000000021e060208 */ /* 0x000fe40004800000 */
[----:B------:R-:W-:Y:S01]  /*4410*/  @P0 FSEL R7, R31, R3, !P1 ;  /* 0x000000031f070208 */ /* 0x000fe20004800000 */
[----:B------:R-:W-:Y:S06]  /*4420*/  @P0 BRA `(.L_x_4870) ;  /* 0x0000002000d80947 */ /* 0x000fec0003800000 */
[----:B------:R-:W-:Y:S01]  /*4430*/  DSETP.NEU.AND P0, PT, |R30|, +INF , PT ;  /* 0x7ff000001e00742a */ /* 0x000fe20003f0d200 */
[----:B------:R-:W-:-:S13]  /*4440*/  BSSY.RECONVERGENT B3, `(.L_x_4872) ;  /* 0x0000061000037945 */ /* 0x000fda0003800200 */
        /* <DEDUP_REMOVED lines=22> */
[----:B------:R-:W-:Y:S01]  /*45b0*/  MOV R11, 0x45e0 ;  /* 0x000045e0000b7802 */ /* 0x000fe20000000f00 */
[----:B------:R-:W-:-:S07]  /*45c0*/  IMAD.MOV.U32 R0, RZ, RZ, R31 ;  /* 0x000000ffff007224 */ /* 0x000fce00078e001f */
[----:B------:R-:W-:Y:S05]  /*45d0*/  CALL.REL.NOINC `($_ZN2at6native27unrolled_elementwise_kernelIZZZNS0_16tanh_kernel_cudaERNS_18TensorIteratorBaseEENKUlvE_clEvENKUlvE_clEvEUlN3c107complexIdEEE_St5arrayIPcLm2EELi4E23TrivialOffsetCalculatorILi1EjESE_NS0_6memory12LoadWithCastILi1EEENSF_13StoreWithCastILi1EEEEEviT_T0_T2_T3_T4_T5_$__internal_trig_reduction_slowpathd) ;  /* 0x000000dc00f07944 */ /* 0x000fea0003c00000 */
.L_x_4875:
[----:B------:R-:W-:Y:S05]  /*45e0*/  BSYNC.RECONVERGENT B4 ;  /* 0x0000000000047941 */ /* 0x000fea0003800200 */
.L_x_4874:
        /* <DEDUP_REMOVED lines=10> */
[----:B------:R-:W-:Y:S01]  /*4690*/  BSSY.RECONVERGENT B4, `(.L_x_4876) ;  /* 0x000001c000047945 */ /* 0x000fe20003800200 */
[----:B------:R-:W-:Y:S01]  /*46a0*/  IMAD.MOV.U32 R35, RZ, RZ, 0x3da8ff83 ;  /* 0x3da8ff83ff237424 */ /* 0x000fe200078e00ff */
[----:B------:R-:W-:Y:S01]  /*46b0*/  ISETP.NE.U32.AND P0, PT, R6, 0x1, PT ;  /* 0x000000010600780c */ /* 0x000fe20003f05070 */
[----:B------:R-:W-:-:S03]  /*46c0*/  DMUL R6, R2, R2 ;  /* 0x0000000202067228 */ /* 0x000fc60000000000 */
[----:B------:R-:W-:Y:S02]  /*46d0*/  FSEL R42, R42, -8.06006814911005101289e+34, !P0 ;  /* 0xf9785eba2a2a7808 */ /* 0x000fe40004000000 */
        /* <DEDUP_REMOVED lines=19> */
[----:B------:R-:W-:Y:S05]  /*4810*/  CALL.REL.NOINC `($_ZN2at6native27unrolled_elementwise_kernelIZZZNS0_16tanh_kernel_cudaERNS_18TensorIteratorBaseEENKUlvE_clEvENKUlvE_clEvEUlN3c107complexIdEEE_St5arrayIPcLm2EELi4E23TrivialOffsetCalculatorILi1EjESE_NS0_6memory12LoadWithCastILi1EEENSF_13StoreWithCastILi1EEEEEviT_T0_T2_T3_T4_T5_$__internal_trig_reduction_slowpathd) ;  /* 0x000000dc00607944 */ /* 0x000fea0003c00000 */
[----:B------:R-:W-:Y:S02]  /*4820*/  IMAD.MOV.U32 R34, RZ, RZ, R0 ;  /* 0x000000ffff227224 */ /* 0x000fe400078e0000 */
[----:B------:R-:W-:Y:S02]  /*4830*/  IMAD.MOV.U32 R4, RZ, RZ, R2 ;  /* 0x000000ffff047224 */ /* 0x000fe400078e0002 */
[----:B------:R-:W-:-:S07]  /*4840*/  IMAD.MOV.U32 R5, RZ, RZ, R3 ;  /* 0x000000ffff057224 */ /* 0x000fce00078e0003 */
.L_x_4877:
[----:B------:R-:W-:Y:S05]  /*4850*/  BSYNC.RECONVERGENT B4 ;  /* 0x0000000000047941 */ /* 0x000fea0003800200 */
.L_x_4876:
        /* <DEDUP_REMOVED lines=31> */
.L_x_4873:
[----:B------:R-:W-:Y:S05]  /*4a50*/  BSYNC.RECONVERGENT B3 ;  /* 0x0000000000037941 */ /* 0x000fea0003800200 */
.L_x_4872:
[----:B------:R-:W-:Y:S01]  /*4a60*/  VIADD R5, R29, 0xc0000000 ;  /* 0xc00000001d057836 */ /* 0x000fe20000000000 */
[----:B------:R-:W-:Y:S01]  /*4a70*/  LOP3.LUT R7, RZ, 0x80000000, R31, 0xb8, !PT ;  /* 0x80000000ff077812 */ /* 0x000fe200078eb81f */
[----:B------:R-:W-:Y:S02]  /*4a80*/  IMAD.MOV.U32 R4, RZ, RZ, R28 ;  /* 0x000000ffff047224 */ /* 0x000fe400078e001c */
[----:B------:R-:W-:Y:S01]  /*4a90*/  IMAD.MOV.U32 R6, RZ, RZ, RZ ;  /* 0x000000ffff067224 */ /* 0x000fe200078e00ff */
[----:B------:R-:W-:Y:S06]  /*4aa0*/  BRA `(.L_x_4870) ;  /* 0x0000001c00387947 */ /* 0x000fec0003800000 */
.L_x_4871:
[----:B--2---:R-:W-:-:S14]  /*4ab0*/  DSETP.NE.AND P0, PT, |R30|, +INF , PT ;  /* 0x7ff000001e00742a */ /* 0x004fdc0003f05200 */
[----:B------:R-:W-:-:S10]  /*4ac0*/  @!P0 DADD R6, R30, -R30 ;  /* 0x000000001e068229 */ /* 0x000fd4000000081e */
[----:B------:R-:W-:Y:S02]  /*4ad0*/  @!P0 IMAD.MOV.U32 R4, RZ, RZ, R6 ;  /* 0x000000ffff048224 */ /* 0x000fe400078e0006 */
[----:B------:R-:W-:Y:S01]  /*4ae0*/  @!P0 IMAD.MOV.U32 R5, RZ, RZ, R7 ;  /* 0x000000ffff058224 */ /* 0x000fe200078e0007 */
[----:B------:R-:W-:Y:S06]  /*4af0*/  @!P0 BRA `(.L_x_4870) ;  /* 0x0000001c00248947 */ /* 0x000fec0003800000 */
[----:B------:R-:W-:-:S13]  /*4b00*/  ISETP.GE.U32.AND P0, PT, R0, 0x40360000, PT ;  /* 0x403600000000780c */ /* 0x000fda0003f06070 */
[----:B------:R-:W-:Y:S05]  /*4b10*/  @!P0 BRA `(.L_x_4878) ;  /* 0x00000008008c8947 */ /* 0x000fea0003800000 */
[----:B----4-:R-:W-:Y:S01]  /*4b20*/  IMAD.MOV.U32 R2, RZ, RZ, 0x652b82fe ;  /* 0x652b82feff027424 */ /* 0x010fe200078e00ff */
        /* <DEDUP_REMOVED lines=56> */
[----:B------:R-:W-:Y:S02]  /*4eb0*/  @!P1 IMAD.MOV.U32 R2, RZ, RZ, R4 ;  /* 0x000000ffff029224 */ /* 0x000fe400078e0004 */
[----:B------:R-:W-:-:S06]  /*4ec0*/  @!P1 IMAD.MOV.U32 R4, RZ, RZ, RZ ;  /* 0x000000ffff049224 */ /* 0x000fcc00078e00ff */
[----:B------:R-:W-:-:S11]  /*4ed0*/  @!P1 DMUL R6, R2, R4 ;  /* 0x0000000402069228 */ /* 0x000fd60000000000 */
.L_x_4880:
[----:B------:R-:W-:Y:S05]  /*4ee0*/  BSYNC.RECONVERGENT B1 ;  /* 0x0000000000017941 */ /* 0x000fea0003800200 */
.L_x_4879:
        /* <DEDUP_REMOVED lines=24> */
.L_x_4882:
[----:B------:R-:W-:Y:S05]  /*5070*/  BSYNC.RECONVERGENT B3 ;  /* 0x0000000000037941 */ /* 0x000fea0003800200 */
.L_x_4881:
        /* <DEDUP_REMOVED lines=10> */
[----:B------:R-:W-:Y:S02]  /*5120*/  BSSY.RECONVERGENT B3, `(.L_x_4883) ;  /* 0x000001c000037945 */ /* 0x000fe40003800200 */
[----:B------:R-:W-:Y:S01]  /*5130*/  ISETP.NE.U32.AND P0, PT, R36, 0x1, PT ;  /* 0x000000012400780c */ /* 0x000fe20003f05070 */
[----:B------:R-:W-:-:S03]  /*5140*/  IMAD.MOV.U32 R36, RZ, RZ, 0x3da8ff83 ;  /* 0x3da8ff83ff247424 */ /* 0x000fc600078e00ff */
[----:B------:R-:W-:Y:S02]  /*5150*/  FSEL R38, R38, -8.06006814911005101289e+34, !P0 ;  /* 0xf9785eba26267808 */ /* 0x000fe40004000000 */
[----:B------:R-:W-:Y:S01]  /*5160*/  FSEL R39, -R36, 0.11223486810922622681, !P0 ;  /* 0x3de5db6524277808 */ /* 0x000fe20004000100 */
[----:B------:R-:W-:-:S08]  /*5170*/  DMUL R36, R2, R2 ;  /* 0x0000000202247228 */ /* 0x000fd00000000000 */
        /* <DEDUP_REMOVED lines=22> */
.L_x_4884:
[----:B------:R-:W-:Y:S05]  /*52e0*/  BSYNC.RECONVERGENT B3 ;  /* 0x0000000000037941 */ /* 0x000fea0003800200 */
.L_x_4883:
        /* <DEDUP_REMOVED lines=29> */
[----:B------:R-:W-:Y:S01]  /*54c0*/  FSEL R2, R4, R2, !P0 ;  /* 0x0000000204027208 */ /* 0x000fe20004000000 */
[----:B------:R-:W-:Y:S01]  /*54d0*/  IMAD.MOV.U32 R4, RZ, RZ, RZ ;  /* 0x000000ffff047224 */ /* 0x000fe200078e00ff */
[----:B------:R-:W-:Y:S01]  /*54e0*/  FSEL R3, R5, R3, !P0 ;  /* 0x0000000305037208 */ /* 0x000fe20004000000 */
[----:B------:R-:W-:-:S05]  /*54f0*/  IMAD.MOV.U32 R5, RZ, RZ, 0x3ff00000 ;  /* 0x3ff00000ff057424 */ /* 0x000fca00078e00ff */
[----:B------:R-:W-:Y:S01]  /*5500*/  DMUL R34, R34, R2 ;  /* 0x0000000222227228 */ /* 0x000fe20000000000 */
[----:B------:R-:W-:-:S07]  /*5510*/  LOP3.LUT R5, R5, 0x80000000, R29, 0xb8, !PT ;  /* 0x8000000005057812 */ /* 0x000fce00078eb81d */
[----:B------:R-:W-:-:S08]  /*5520*/  DMUL R34, R34, R6 ;  /* 0x0000000622227228 */ /* 0x000fd00000000000 */
[----:B------:R-:W-:Y:S01]  /*5530*/  DMUL R6, R34, R6 ;  /* 0x0000000622067228 */ /* 0x000fe20000000000 */
[----:B------:R-:W-:Y:S10]  /*5540*/  BRA `(.L_x_4870) ;  /* 0x0000001000907947 */ /* 0x000ff40003800000 */
.L_x_4878:
[----:B------:R-:W-:Y:S01]  /*5550*/  UMOV UR4, 0x6dc9c883 ;  /* 0x6dc9c88300047882 */ /* 0x000fe20000000000 */
[----:B------:R-:W-:Y:S01]  /*5560*/  UMOV UR5, 0x3fe45f30 ;  /* 0x3fe45f3000057882 */ /* 0x000fe20000000000 */
[C---:B------:R-:W-:Y:S01]  /*5570*/  DSETP.GE.AND P0, PT, |R30|.reuse, 2.14748364800000000000e+09, PT ;  /* 0x41e000001e00742a */ /* 0x040fe20003f06200 */
[----:B------:R-:W-:Y:S01]  /*5580*/  BSSY.RECONVERGENT B3, `(.L_x_4885) ;  /* 0x0000012000037945 */ /* 0x000fe20003800200 */
[----:B------:R-:W-:Y:S01]  /*5590*/  DMUL R4, R30, UR4 ;  /* 0x000000041e047c28 */ /* 0x000fe20008000000 */
[----:B------:R-:W-:Y:S01]  /*55a0*/  UMOV UR4, 0x54442d18 ;  /* 0x54442d1800047882 */ /* 0x000fe20000000000 */
[----:B------:R-:W-:-:S04]  /*55b0*/  UMOV UR5, 0x3ff921fb ;  /* 0x3ff921fb00057882 */ /* 0x000fc80000000000 */
[----:B------:R-:W4:Y:S08]  /*55c0*/  F2I.F64 R0, R4 ;  /* 0x0000000400007311 */ /* 0x000f300000301100 */
[----:B----4-:R-:W0:Y:S02]  /*55d0*/  I2F.F64 R2, R0 ;  /* 0x0000000000027312 */ /* 0x010e240000201c00 */
        /* <DEDUP_REMOVED lines=11> */
[----:B------:R-:W-:Y:S05]  /*5690*/  CALL.REL.NOINC `($_ZN2at6native27unrolled_elementwise_kernelIZZZNS0_16tanh_kernel_cudaERNS_18TensorIteratorBaseEENKUlvE_clEvENKUlvE_clEvEUlN3c107complexIdEEE_St5arrayIPcLm2EELi4E23TrivialOffsetCalculatorILi1EjESE_NS0_6memory12LoadWithCastILi1EEENSF_13StoreWithCastILi1EEEEEviT_T0_T2_T3_T4_T5_$__internal_trig_reduction_slowpathd) ;  /* 0x000000cc00c07944 */ /* 0x000fea0003c00000 */
.L_x_4886:
[----:B------:R-:W-:Y:S05]  /*56a0*/  BSYNC.RECONVERGENT B3 ;  /* 0x0000000000037941 */ /* 0x000fea0003800200 */
.L_x_4885:
        /* <DEDUP_REMOVED lines=63> */
.L_x_4888:
[----:B------:R-:W-:Y:S05]  /*5aa0*/  BSYNC.RECONVERGENT B1 ;  /* 0x0000000000017941 */ /* 0x000fea0003800200 */
.L_x_4887:
[----:B------:R-:W-:Y:S01]  /*5ab0*/  BSSY.RECONVERGENT B2, `(.L_x_4889) ;  /* 0x0000078000027945 */ /* 0x000fe20003800200 */
[----:B------:R-:W-:Y:S01]  /*5ac0*/  DFMA R38, R6, R6, 1 ;  /* 0x3ff000000626742b */ /* 0x000fe20000000006 */
[----:B------:R-:W-:Y:S02]  /*5ad0*/  IMAD.MOV.U32 R4, RZ, RZ, R28 ;  /* 0x000000ffff047224 */ /* 0x000fe400078e001c */
[----:B------:R-:W-:Y:S01]  /*5ae0*/  IMAD.MOV.U32 R5, RZ, RZ, R31 ;  /* 0x000000ffff057224 */ /* 0x000fe200078e001f */
[----:B------:R-:W-:Y:S07]  /*5af0*/  @P1 BRA `(.L_x_4890) ;  /* 0x0000000000601947 */ /* 0x000fee0003800000 */
        /* <DEDUP_REMOVED lines=24> */
.L_x_4890:
[----:B------:R-:W-:Y:S01]  /*5c80*/  IMAD.MOV.U32 R2, RZ, RZ, 0x652b82fe ;  /* 0x652b82feff027424 */ /* 0x000fe200078e00ff */
[----:B------:R-:W-:Y:S01]  /*5c90*/  UMOV UR4, 0xfefa39ef ;  /* 0xfefa39ef00047882 */ /* 0x000fe20000000000 */
[----:B------:R-:W-:Y:S01]  /*5ca0*/  IMAD.MOV.U32 R3, RZ, RZ, 0x3ff71547 ;  /* 0x3ff71547ff037424 */ /* 0x000fe200078e00ff */
[----:B------:R-:W-:Y:S01]  /*5cb0*/  UMOV UR5, 0x3fe62e42 ;  /* 0x3fe62e4200057882 */ /* 0x000fe20000000000 */
[----:B------:R-:W-:Y:S01]  /*5cc0*/  IMAD.SHL.U32 R0, R31, 0x2, RZ ;  /* 0x000000021f007824 */ /* 0x000fe200078e00ff */
[----:B------:R-:W-:Y:S01]  /*5cd0*/  BSSY.RECONVERGENT B3, `(.L_x_4892) ;  /* 0x000004f000037945 */ /* 0x000fe20003800200 */
[----:B------:R-:W-:Y:S02]  /*5ce0*/  IMAD.MOV.U32 R12, RZ, RZ, -0x7142ec33 ;  /* 0x8ebd13cdff0c7424 */ /* 0x000fe400078e00ff */
[----:B------:R-:W-:Y:S01]  /*5cf0*/  DFMA R2, R4, R2, 6.75539944105574400000e+15 ;  /* 0x433800000402742b */ /* 0x000fe20000000002 */
[C---:B------:R-:W-:Y:S01]  /*5d00*/  ISETP.GE.U32.AND P0, PT, R0.reuse, 0x7fb3e647, PT ;  /* 0x7fb3e6470000780c */ /* 0x040fe20003f06070 */
[----:B------:R-:W-:Y:S01]  /*5d10*/  IMAD.MOV.U32 R13, RZ, RZ, 0x3e5af86d ;  /* 0x3e5af86dff0d7424 */ /* 0x000fe200078e00ff */
        /* <DEDUP_REMOVED lines=45> */
[----:B------:R-:W-:Y:S02]  /*5ff0*/  IMAD.MOV.U32 R8, RZ, RZ, 0x0 ;  /* 0x00000000ff087424 */ /* 0x000fe400078e00ff */
[----:B------:R-:W-:-:S05]  /*6000*/  IMAD.MOV.U32 R9, RZ, RZ, 0x3ff00000 ;  /* 0x3ff00000ff097424 */ /* 0x000fca00078e00ff */
        /* <DEDUP_REMOVED lines=24> */
[----:B------:R-:W-:Y:S05]  /*6190*/  CALL.REL.NOINC `($__internal_2_$__cuda_sm20_div_rn_f64_full) ;  /* 0x000000b800a87944 */ /* 0x000fea0003c00000 */
[----:B------:R-:W-:Y:S02]  /*61a0*/  IMAD.MOV.U32 R3, RZ, RZ, R2 ;  /* 0x000000ffff037224 */ /* 0x000fe400078e0002 */
[----:B------:R-:W-:-:S07]  /*61b0*/  IMAD.MOV.U32 R2, RZ, RZ, R0 ;  /* 0x000000ffff027224 */ /* 0x000fce00078e0000 */
.L_x_4893:
[----:B------:R-:W-:Y:S05]  /*61c0*/  BSYNC.RECONVERGENT B3 ;  /* 0x0000000000037941 */ /* 0x000fea0003800200 */
.L_x_4892:
[----:B------:R-:W-:Y:S01]  /*61d0*/  DADD R2, R30, R2 ;  /* 0x000000001e027229 */ /* 0x000fe20000000002 */
[----:B------:R-:W-:Y:S01]  /*61e0*/  UMOV UR4, 0x8fb9f87e ;  /* 0x8fb9f87e00047882 */ /* 0x000fe20000000000 */
[----:B------:R-:W-:Y:S02]  /*61f0*/  UMOV UR5, 0x408633ce ;  /* 0x408633ce00057882 */ /* 0x000fe40000000000 */
[----:B------:R-:W-:-:S06]  /*6200*/  DSETP.GE.AND P0, PT, R4, UR4, PT ;  /* 0x0000000404007e2a */ /* 0x000fcc000bf06000 */
[----:B------:R-:W-:Y:S02]  /*6210*/  FSEL R4, R2, RZ, !P0 ;  /* 0x000000ff02047208 */ /* 0x000fe40004000000 */
[----:B------:R-:W-:-:S07]  /*6220*/  FSEL R5, R3, +QNAN , !P0 ;  /* 0x7ff0000003057808 */ /* 0x000fce0004000000 */
.L_x_4891:
[----:B------:R-:W-:Y:S05]  /*6230*/  BSYNC.RECONVERGENT B2 ;  /* 0x0000000000027941 */ /* 0x000fea0003800200 */
.L_x_4889:
[----:B------:R-:W-:Y:S01]  /*6240*/  LOP3.LUT R5, R5, 0x80000000, R29, 0xb8, !PT ;  /* 0x8000000005057812 */ /* 0x000fe200078eb81d */
[----:B------:R-:W-:Y:S01]  /*6250*/  IMAD.MOV.U32 R12, RZ, RZ, 0x0 ;  /* 0x00000000ff0c7424 */ /* 0x000fe200078e00ff */
[----:B------:R-:W-:Y:S01]  /*6260*/  BSSY.RECONVERGENT B1, `(.L_x_4894) ;  /* 0x000001c000017945 */ /* 0x000fe20003800200 */
[----:B------:R-:W-:-:S03]  /*6270*/  IMAD.MOV.U32 R13, RZ, RZ, 0x3fd80000 ;  /* 0x3fd80000ff0d7424 */ /* 0x000fc600078e00ff */
        /* <DEDUP_REMOVED lines=16> */
[----:B------:R-:W-:Y:S01]  /*6380*/  MOV R34, 0x6400 ;  /* 0x0000640000227802 */ /* 0x000fe20000000f00 */
[----:B------:R-:W-:Y:S02]  /*6390*/  IMAD.MOV.U32 R9, RZ, RZ, R3 ;  /* 0x000000ffff097224 */ /* 0x000fe400078e0003 */
[----:B------:R-:W-:Y:S02]  /*63a0*/  IMAD.MOV.U32 R14, RZ, RZ, R28 ;  /* 0x000000ffff0e7224 */ /* 0x000fe400078e001c */
[----:B------:R-:W-:Y:S02]  /*63b0*/  IMAD.MOV.U32 R15, RZ, RZ, R33 ;  /* 0x000000ffff0f7224 */ /* 0x000fe400078e0021 */
[----:B------:R-:W-:Y:S02]  /*63c0*/  IMAD.MOV.U32 R3, RZ, RZ, R12 ;  /* 0x000000ffff037224 */ /* 0x000fe400078e000c */
[----:B------:R-:W-:-:S02]  /*63d0*/  IMAD.MOV.U32 R2, RZ, RZ, R13 ;  /* 0x000000ffff027224 */ /* 0x000fc400078e000d */
[----:B------:R-:W-:-:S07]  /*63e0*/  IMAD.MOV.U32 R0, RZ, RZ, R11 ;  /* 0x000000ffff007224 */ /* 0x000fce00078e000b */
[----:B------:R-:W-:Y:S05]  /*63f0*/  CALL.REL.NOINC `($__internal_3_$__cuda_sm20_dsqrt_rn_f64_mediumpath_v1) ;  /* 0x000000bc00a47944 */ /* 0x000fea0003c00000 */
[----:B------:R-:W-:Y:S02]  /*6400*/  IMAD.MOV.U32 R14, RZ, RZ, R0 ;  /* 0x000000ffff0e7224 */ /* 0x000fe400078e0000 */
[----:B------:R-:W-:-:S07]  /*6410*/  IMAD.MOV.U32 R15, RZ, RZ, R8 ;  /* 0x000000ffff0f7224 */ /* 0x000fce00078e0008 */
.L_x_4895:
[----:B------:R-:W-:Y:S05]  /*6420*/  BSYNC.RECONVERGENT B1 ;  /* 0x0000000000017941 */ /* 0x000fea0003800200 */
.L_x_4894:
        /* <DEDUP_REMOVED lines=24> */
[----:B------:R-:W-:Y:S05]  /*65b0*/  CALL.REL.NOINC `($__internal_2_$__cuda_sm20_div_rn_f64_full) ;  /* 0x000000b400a07944 */ /* 0x000fea0003c00000 */
[----:B------:R-:W-:Y:S02]  /*65c0*/  IMAD.MOV.U32 R4, RZ, RZ, R0 ;  /* 0x000000ffff047224 */ /* 0x000fe400078e0000 */
[----:B------:R-:W-:-:S07]  /*65d0*/  IMAD.MOV.U32 R5, RZ, RZ, R2 ;  /* 0x000000ffff057224 */ /* 0x000fce00078e0002 */
.L_x_4897:
[----:B------:R-:W-:Y:S05]  /*65e0*/  BSYNC.RECONVERGENT B2 ;  /* 0x0000000000027941 */ /* 0x000fea0003800200 */
.L_x_4896:
[----:B------:R-:W0:Y:S01]  /*65f0*/  MUFU.RCP64H R3, R29 ;  /* 0x0000001d00037308 */ /* 0x000e220000001800 */
[----:B------:R-:W-:Y:S01]  /*6600*/  IMAD.MOV.U32 R2, RZ, RZ, 0x1 ;  /* 0x00000001ff027424 */ /* 0x000fe200078e00ff */
[----:B------:R-:W-:Y:S01]  /*6610*/  FSETP.GEU.AND P1, PT, |R7|, 6.5827683646048100446e-37, PT ;  /* 0x036000000700780b */ /* 0x000fe20003f2e200 */
[----:B------:R-:W-:Y:S04]  /*6620*/  BSSY.RECONVERGENT B2, `(.L_x_4898) ;  /* 0x0000014000027945 */ /* 0x000fe80003800200 */
        /* <DEDUP_REMOVED lines=19> */
.L_x_4899:
[----:B------:R-:W-:Y:S05]  /*6760*/  BSYNC.RECONVERGENT B2 ;  /* 0x0000000000027941 */ /* 0x000fea0003800200 */
.L_x_4898:
[----:B------:R-:W-:Y:S02]  /*6770*/  IMAD.MOV.U32 R6, RZ, RZ, R2 ;  /* 0x000000ffff067224 */ /* 0x000fe400078e0002 */
[----:B------:R-:W-:-:S07]  /*6780*/  IMAD.MOV.U32 R7, RZ, RZ, R3 ;  /* 0x000000ffff077224 */ /* 0x000fce00078e0003 */
.L_x_4870:
[----:B------:R-:W-:Y:S05]  /*6790*/  BSYNC.RECONVERGENT B0 ;  /* 0x0000000000007941 */ /* 0x000fea0003800200 */
.L_x_4869:
[----:B------:R-:W0:Y:S01]  /*67a0*/  S2UR UR4, SR_CTAID.X ;  /* 0x00000000000479c3 */ /* 0x000e220000002500 */
[----:B------:R-:W0:Y:S01]  /*67b0*/  LDCU UR5, c[0x0][0x380] ;  /* 0x00007000ff0577ac */ /* 0x000e220008000800 */
[----:B------:R-:W-:Y:S01]  /*67c0*/  VIADD R0, R41, 0x80 ;  /* 0x0000008029007836 */ /* 0x000fe20000000000 */
[----:B------:R-:W-:Y:S01]  /*67d0*/  BSSY.RECONVERGENT B0, `(.L_x_4900) ;  /* 0x0000246000007945 */ /* 0x000fe20003800200 */
[----:B-12--5:R-:W-:Y:S02]  /*67e0*/  CS2R R30, SRZ ;  /* 0x00000000001e7805 */ /* 0x026fe4000001ff00 */
[----:B---3--:R-:W-:Y:S01]  /*67f0*/  CS2R R28, SRZ ;  /* 0x00000000001c7805 */ /* 0x008fe2000001ff00 */
[----:B0-----:R-:W-:-:S06]  /*6800*/  UIMAD UR4, UR4, -0x200, UR5 ;  /* 0xfffffe00040478a4 */ /* 0x001fcc000f8e0205 */
[----:B------:R-:W-:-:S13]  /*6810*/  ISETP.GE.AND P0, PT, R0, UR4, PT ;  /* 0x0000000400007c0c */ /* 0x000fda000bf06270 */
[----:B------:R-:W-:Y:S05]  /*6820*/  @P0 BRA `(.L_x_4901) ;  /* 0x0000002400000947 */ /* 0x000fea0003800000 */
[----:B----4-:R-:W-:-:S04]  /*6830*/  LOP3.LUT R0, R25, 0x7fffffff, RZ, 0xc0, !PT ;  /* 0x7fffffff19007812 */ /* 0x010fc800078ec0ff */
[----:B------:R-:W-:-:S13]  /*6840*/  ISETP.GT.U32.AND P0, PT, R0, 0x7fefffff, PT ;  /* 0x7fefffff0000780c */ /* 0x000fda0003f04070 */
[----:B------:R-:W-:Y:S05]  /*6850*/  @P0 BRA `(.L_x_4902) ;  /* 0x0000001c00380947 */ /* 0x000fea0003800000 */
[----:B------:R-:W-:-:S14]  /*6860*/  DSETP.NE.AND P0, PT, |R26|, +INF , PT ;  /* 0x7ff000001a00742a */ /* 0x000fdc0003f05200 */
        /* <DEDUP_REMOVED lines=24> */
.L_x_4906:
[----:B------:R-:W-:Y:S05]  /*69f0*/  BSYNC.RECONVERGENT B3 ;  /* 0x0000000000037941 */ /* 0x000fea0003800200 */
.L_x_4905:
        /* <DEDUP_REMOVED lines=63> */
.L_x_4908:
[----:B------:R-:W-:Y:S05]  /*6df0*/  BSYNC.RECONVERGENT B1 ;  /* 0x0000000000017941 */ /* 0x000fea0003800200 */
.L_x_4907:
        /* <DEDUP_REMOVED lines=89> */
.L_x_4912:
[----:B------:R-:W-:Y:S05]  /*7390*/  BSYNC.RECONVERGENT B3 ;  /* 0x0000000000037941 */ /* 0x000fea0003800200 */
.L_x_4911:
[----:B------:R-:W-:Y:S01]  /*73a0*/  DADD R2, R30, R2 ;  /* 0x000000001e027229 */ /* 0x000fe20000000002 */
[----:B------:R-:W-:Y:S01]  /*73b0*/  UMOV UR4, 0x8fb9f87e ;  /* 0x8fb9f87e00047882 */ /* 0x000fe20000000000 */
[----:B------:R-:W-:Y:S02]  /*73c0*/  UMOV UR5, 0x408633ce ;  /* 0x408633ce00057882 */ /* 0x000fe40000000000 */
[----:B------:R-:W-:-:S06]  /*73d0*/  DSETP.GE.AND P0, PT, R28, UR4, PT ;  /* 0x000000041c007e2a */ /* 0x000fcc000bf06000 */
[----:B------:R-:W-:Y:S02]  /*73e0*/  FSEL R12, R2, RZ, !P0 ;  /* 0x000000ff020c7208 */ /* 0x000fe40004000000 */
[----:B------:R-:W-:Y:S01]  /*73f0*/  FSEL R13, R3, +QNAN , !P0 ;  /* 0x7ff00000030d7808 */ /* 0x000fe20004000000 */
[----:B------:R-:W-:Y:S06]  /*7400*/  BRA `(.L_x_4913) ;  /* 0x00000000005c7947 */ /* 0x000fec0003800000 */
.L_x_4910:
        /* <DEDUP_REMOVED lines=23> */
.L_x_4913:
[----:B------:R-:W-:Y:S05]  /*7580*/  BSYNC.RECONVERGENT B2 ;  /* 0x0000000000027941 */ /* 0x000fea0003800200 */
.L_x_4909:
        /* <DEDUP_REMOVED lines=30> */
.L_x_4915:
[----:B------:R-:W-:Y:S05]  /*7770*/  BSYNC.RECONVERGENT B1 ;  /* 0x0000000000017941 */ /* 0x000fea0003800200 */
.L_x_4914:
        /* <DEDUP_REMOVED lines=27> */
.L_x_4917:
[----:B------:R-:W-:Y:S05]  /*7930*/  BSYNC.RECONVERGENT B2 ;  /* 0x0000000000027941 */ /* 0x000fea0003800200 */
.L_x_4916:
        /* <DEDUP_REMOVED lines=23> */
.L_x_4919:
[----:B------:R-:W-:Y:S05]  /*7ab0*/  BSYNC.RECONVERGENT B2 ;  /* 0x0000000000027941 */ /* 0x000fea0003800200 */
.L_x_4918:
[----:B------:R-:W-:Y:S05]  /*7ac0*/  BRA `(.L_x_4901) ;  /* 0x0000001000587947 */ /* 0x000fea0003800000 */
.L_x_4904:
        /* <DEDUP_REMOVED lines=52> */
[----:B------:R-:W-:Y:S01]  /*7e10*/  FSEL R30, R8, RZ, !P0 ;  /* 0x000000ff081e7208 */ /* 0x000fe20004000000 */
[----:B------:R-:W-:Y:S01]  /*7e20*/  @!P1 IMAD.MOV.U32 R8, RZ, RZ, RZ ;  /* 0x000000ffff089224 */ /* 0x000fe200078e00ff */
[----:B------:R-:W-:-:S05]  /*7e30*/  @!P1 SHF.R.S32.HI R3, RZ, 0x1, R0 ;  /* 0x00000001ff039819 */ /* 0x000fca0000011400 */
[----:B------:R-:W-:Y:S02]  /*7e40*/  @!P1 IMAD.IADD R2, R2, 0x1, -R3 ;  /* 0x0000000102029824 */ /* 0x000fe400078e0a03 */
[----:B------:R-:W-:-:S03]  /*7e50*/  @!P1 IMAD R3, R3, 0x100000, R11 ;  /* 0x0010000003039824 */ /* 0x000fc600078e020b */
[----:B------:R-:W-:Y:S01]  /*7e60*/  @!P1 LEA R9, R2, 0x3ff00000, 0x14 ;  /* 0x3ff0000002099811 */ /* 0x000fe200078ea0ff */
[----:B------:R-:W-:-:S06]  /*7e70*/  @!P1 IMAD.MOV.U32 R2, RZ, RZ, R10 ;  /* 0x000000ffff029224 */ /* 0x000fcc00078e000a */
[----:B------:R-:W-:-:S11]  /*7e80*/  @!P1 DMUL R30, R2, R8 ;  /* 0x00000008021e9228 */ /* 0x000fd60000000000 */
.L_x_4921:
[----:B------:R-:W-:Y:S05]  /*7e90*/  BSYNC.RECONVERGENT B1 ;  /* 0x0000000000017941 */ /* 0x000fea0003800200 */
.L_x_4920:
        /* <DEDUP_REMOVED lines=24> */
.L_x_4923:
[----:B------:R-:W-:Y:S05]  /*8020*/  BSYNC.RECONVERGENT B3 ;  /* 0x0000000000037941 */ /* 0x000fea0003800200 */
.L_x_4922:
        /* <DEDUP_REMOVED lines=38> */
.L_x_4925:
[----:B------:R-:W-:Y:S05]  /*8290*/  BSYNC.RECONVERGENT B3 ;  /* 0x0000000000037941 */ /* 0x000fea0003800200 */
.L_x_4924:
        /* <DEDUP_REMOVED lines=25> */
[----:B------:R-:W-:Y:S01]  /*8430*/  FSEL R8, R28, R2, !P0 ;  /* 0x000000021c087208 */ /* 0x000fe20004000000 */
[----:B------:R-:W-:Y:S01]  /*8440*/  IMAD.MOV.U32 R28, RZ, RZ, RZ ;  /* 0x000000ffff1c7224 */ /* 0x000fe200078e00ff */
[----:B------:R-:W-:Y:S01]  /*8450*/  FSEL R9, R29, R3, !P0 ;  /* 0x000000031d097208 */ /* 0x000fe20004000000 */
[----:B------:R-:W-:Y:S01]  /*8460*/  IMAD.MOV.U32 R29, RZ, RZ, 0x3ff00000 ;  /* 0x3ff00000ff1d7424 */ /* 0x000fe200078e00ff */
[----:B------:R-:W-:-:S04]  /*8470*/  LOP3.LUT P0, RZ, R0, 0x2, RZ, 0xc0, !PT ;  /* 0x0000000200ff7812 */ /* 0x000fc8000780c0ff */
[----:B------:R-:W-:Y:S01]  /*8480*/  DADD R2, RZ, -R8 ;  /* 0x00000000ff027229 */ /* 0x000fe20000000808 */
[----:B------:R-:W-:-:S09]  /*8490*/  LOP3.LUT R29, R29, 0x80000000, R25, 0xb8, !PT ;  /* 0x800000001d1d7812 */ /* 0x000fd200078eb819 */
[----:B------:R-:W-:Y:S02]  /*84a0*/  FSEL R2, R8, R2, !P0 ;  /* 0x0000000208027208 */ /* 0x000fe40004000000 */
[----:B------:R-:W-:-:S06]  /*84b0*/  FSEL R3, R9, R3, !P0 ;  /* 0x0000000309037208 */ /* 0x000fcc0004000000 */
[----:B------:R-:W-:-:S08]  /*84c0*/  DMUL R34, R34, R2 ;  /* 0x0000000222227228 */ /* 0x000fd00000000000 */
[----:B------:R-:W-:-:S08]  /*84d0*/  DMUL R34, R34, R30 ;  /* 0x0000001e22227228 */ /* 0x000fd00000000000 */
[----:B------:R-:W-:Y:S01]  /*84e0*/  DMUL R30, R34, R30 ;  /* 0x0000001e221e7228 */ /* 0x000fe20000000000 */
[----:B------:R-:W-:Y:S10]  /*84f0*/  BRA `(.L_x_4901) ;  /* 0x0000000400cc7947 */ /* 0x000ff40003800000 */
.L_x_4903:
[----:B------:R-:W-:-:S10]  /*8500*/  DADD R30, R26, -R26 ;  /* 0x000000001a1e7229 */ /* 0x000fd4000000081a */
[----:B------:R-:W-:Y:S02]  /*8510*/  IMAD.MOV.U32 R28, RZ, RZ, R30 ;  /* 0x000000ffff1c7224 */ /* 0x000fe400078e001e */
[----:B------:R-:W-:Y:S01]  /*8520*/  IMAD.MOV.U32 R29, RZ, RZ, R31 ;  /* 0x000000ffff1d7224 */ /* 0x000fe200078e001f */
[----:B------:R-:W-:Y:S06]  /*8530*/  BRA `(.L_x_4901) ;  /* 0x0000000400bc7947 */ /* 0x000fec0003800000 */
.L_x_4902:
[----:B------:R-:W-:-:S13]  /*8540*/  LOP3.LUT P0, RZ, R24, 0xfffff, R25, 0xf8, !PT ;  /* 0x000fffff18ff7812 */ /* 0x000fda000780f819 */
[C---:B------:R-:W-:Y:S01]  /*8550*/  @P0 DMUL R2, R26.reuse, R24 ;  /* 0x000000181a020228 */ /* 0x040fe20000000000 */
        /* <DEDUP_REMOVED lines=33> */
.L_x_4929:
[----:B------:R-:W-:Y:S05]  /*8770*/  BSYNC.RECONVERGENT B4 ;  /* 0x0000000000047941 */ /* 0x000fea0003800200 */
.L_x_4928:
        /* <DEDUP_REMOVED lines=38> */
.L_x_4931:
[----:B------:R-:W-:Y:S05]  /*89e0*/  BSYNC.RECONVERGENT B4 ;  /* 0x0000000000047941 */ /* 0x000fea0003800200 */
.L_x_4930:
        /* <DEDUP_REMOVED lines=31> */
.L_x_4927:
[----:B------:R-:W-:Y:S05]  /*8be0*/  BSYNC.RECONVERGENT B3 ;  /* 0x0000000000037941 */ /* 0x000fea0003800200 */
.L_x_4926:
[----:B------:R-:W-:Y:S01]  /*8bf0*/  LOP3.LUT R31, RZ, 0x80000000, R27, 0xb8, !PT ;  /* 0x80000000ff1f7812 */ /* 0x000fe200078eb81b */
[----:B------:R-:W-:Y:S02]  /*8c00*/  VIADD R29, R25, 0xc0000000 ;  /* 0xc0000000191d7836 */ /* 0x000fe40000000000 */
[----:B------:R-:W-:Y:S02]  /*8c10*/  IMAD.MOV.U32 R28, RZ, RZ, R24 ;  /* 0x000000ffff1c7224 */ /* 0x000fe400078e0018 */
[----:B------:R-:W-:-:S07]  /*8c20*/  IMAD.MOV.U32 R30, RZ, RZ, RZ ;  /* 0x000000ffff1e7224 */ /* 0x000fce00078e00ff */
.L_x_4901:
[----:B------:R-:W-:Y:S05]  /*8c30*/  BSYNC.RECONVERGENT B0 ;  /* 0x0000000000007941 */ /* 0x000fea0003800200 */
.L_x_4900:
[----:B------:R-:W0:Y:S01]  /*8c40*/  S2UR UR4, SR_CTAID.X ;  /* 0x00000000000479c3 */ /* 0x000e220000002500 */
[----:B------:R-:W0:Y:S01]  /*8c50*/  LDCU UR5, c[0x0][0x380] ;  /* 0x00007000ff0577ac */ /* 0x000e220008000800 */
[----:B------:R-:W-:Y:S01]  /*8c60*/  VIADD R0, R41, 0x100 ;  /* 0x0000010029007836 */ /* 0x000fe20000000000 */
[----:B------:R-:W-:Y:S01]  /*8c70*/  BSSY.RECONVERGENT B0, `(.L_x_4932) ;  /* 0x0000246000007945 */ /* 0x000fe20003800200 */
[----:B----4-:R-:W-:Y:S02]  /*8c80*/  CS2R R26, SRZ ;  /* 0x00000000001a7805 */ /* 0x010fe4000001ff00 */
[----:B------:R-:W-:Y:S01]  /*8c90*/  CS2R R24, SRZ ;  /* 0x0000000000187805 */ /* 0x000fe2000001ff00 */
[----:B0-----:R-:W-:-:S06]  /*8ca0*/  UIMAD UR4, UR4, -0x200, UR5 ;  /* 0xfffffe00040478a4 */ /* 0x001fcc000f8e0205 */
[----:B------:R-:W-:-:S13]  /*8cb0*/  ISETP.GE.AND P0, PT, R0, UR4, PT ;  /* 0x0000000400007c0c */ /* 0x000fda000bf06270 */
[----:B------:R-:W-:Y:S05]  /*8cc0*/  @P0 BRA `(.L_x_4933) ;  /* 0x0000002400000947 */ /* 0x000fea0003800000 */
[----:B------:R-:W-:-:S04]  /*8cd0*/  LOP3.LUT R0, R17, 0x7fffffff, RZ, 0xc0, !PT ;  /* 0x7fffffff11007812 */ /* 0x000fc800078ec0ff */
        /* <DEDUP_REMOVED lines=27> */
.L_x_4938:
[----:B------:R-:W-:Y:S05]  /*8e90*/  BSYNC.RECONVERGENT B3 ;  /* 0x0000000000037941 */ /* 0x000fea0003800200 */
.L_x_4937:
        /* <DEDUP_REMOVED lines=63> */
.L_x_4940:
[----:B------:R-:W-:Y:S05]  /*9290*/  BSYNC.RECONVERGENT B1 ;  /* 0x0000000000017941 */ /* 0x000fea0003800200 */
.L_x_4939:
        /* <DEDUP_REMOVED lines=89> */
.L_x_4944:
[----:B------:R-:W-:Y:S05]  /*9830*/  BSYNC.RECONVERGENT B3 ;  /* 0x0000000000037941 */ /* 0x000fea0003800200 */
.L_x_4943:
[----:B------:R-:W-:Y:S01]  /*9840*/  DADD R2, R26, R2 ;  /* 0x000000001a027229 */ /* 0x000fe20000000002 */
[----:B------:R-:W-:Y:S01]  /*9850*/  UMOV UR4, 0x8fb9f87e ;  /* 0x8fb9f87e00047882 */ /* 0x000fe20000000000 */
[----:B------:R-:W-:Y:S02]  /*9860*/  UMOV UR5, 0x408633ce ;  /* 0x408633ce00057882 */ /* 0x000fe40000000000 */
[----:B------:R-:W-:-:S06]  /*9870*/  DSETP.GE.AND P0, PT, R24, UR4, PT ;  /* 0x0000000418007e2a */ /* 0x000fcc000bf06000 */
[----:B------:R-:W-:Y:S02]  /*9880*/  FSEL R12, R2, RZ, !P0 ;  /* 0x000000ff020c7208 */ /* 0x000fe40004000000 */
[----:B------:R-:W-:Y:S01]  /*9890*/  FSEL R13, R3, +QNAN , !P0 ;  /* 0x7ff00000030d7808 */ /* 0x000fe20004000000 */
[----:B------:R-:W-:Y:S06]  /*98a0*/  BRA `(.L_x_4945) ;  /* 0x00000000005c7947 */ /* 0x000fec0003800000 */
.L_x_4942:
        /* <DEDUP_REMOVED lines=23> */
.L_x_4945:
[----:B------:R-:W-:Y:S05]  /*9a20*/  BSYNC.RECONVERGENT B2 ;  /* 0x0000000000027941 */ /* 0x000fea0003800200 */
.L_x_4941:
        /* <DEDUP_REMOVED lines=30> */
.L_x_4947:
[----:B------:R-:W-:Y:S05]  /*9c10*/  BSYNC.RECONVERGENT B1 ;  /* 0x0000000000017941 */ /* 0x000fea0003800200 */
.L_x_4946:
        /* <DEDUP_REMOVED lines=27> */
.L_x_4949:
[----:B------:R-:W-:Y:S05]  /*9dd0*/  BSYNC.RECONVERGENT B2 ;  /* 0x0000000000027941 */ /* 0x000fea0003800200 */
.L_x_4948:
        /* <DEDUP_REMOVED lines=23> */
.L_x_4951:
[----:B------:R-:W-:Y:S05]  /*9f50*/  BSYNC.RECONVERGENT B2 ;  /* 0x0000000000027941 */ /* 0x000fea0003800200 */
.L_x_4950:
[----:B------:R-:W-:Y:S05]  /*9f60*/  BRA `(.L_x_4933) ;  /* 0x0000001000587947 */ /* 0x000fea0003800000 */
.L_x_4936:
        /* <DEDUP_REMOVED lines=60> */
.L_x_4953:
[----:B------:R-:W-:Y:S05]  /*a330*/  BSYNC.RECONVERGENT B1 ;  /* 0x0000000000017941 */ /* 0x000fea0003800200 */
.L_x_4952:
        /* <DEDUP_REMOVED lines=24> */
.L_x_4955:
[----:B------:R-:W-:Y:S05]  /*a4c0*/  BSYNC.RECONVERGENT B3 ;  /* 0x0000000000037941 */ /* 0x000fea0003800200 */
.L_x_4954:
        /* <DEDUP_REMOVED lines=38> */
.L_x_4957:
[----:B------:R-:W-:Y:S05]  /*a730*/  BSYNC.RECONVERGENT B3 ;  /* 0x0000000000037941 */ /* 0x000fea0003800200 */
.L_x_4956:
        /* <DEDUP_REMOVED lines=38> */
.L_x_4935:
[----:B------:R-:W-:-:S10]  /*a9a0*/  DADD R26, R18, -R18 ;  /* 0x00000000121a7229 */ /* 0x000fd40000000812 */
[----:B------:R-:W-:Y:S02]  /*a9b0*/  IMAD.MOV.U32 R24, RZ, RZ, R26 ;  /* 0x000000ffff187224 */ /* 0x000fe400078e001a */
[----:B------:R-:W-:Y:S01]  /*a9c0*/  IMAD.MOV.U32 R25, RZ, RZ, R27 ;  /* 0x000000ffff197224 */ /* 0x000fe200078e001b */
[----:B------:R-:W-:Y:S06]  /*a9d0*/  BRA `(.L_x_4933) ;  /* 0x0000000400bc7947 */ /* 0x000fec0003800000 */
.L_x_4934:
        /* <DEDUP_REMOVED lines=35> */
.L_x_4961:
[----:B------:R-:W-:Y:S05]  /*ac10*/  BSYNC.RECONVERGENT B4 ;  /* 0x0000000000047941 */ /* 0x000fea0003800200 */
.L_x_4960:
        /* <DEDUP_REMOVED lines=38> */
.L_x_4963:
[----:B------:R-:W-:Y:S05]  /*ae80*/  BSYNC.RECONVERGENT B4 ;  /* 0x0000000000047941 */ /* 0x000fea0003800200 */
.L_x_4962:
        /* <DEDUP_REMOVED lines=31> */
.L_x_4959:
[----:B------:R-:W-:Y:S05]  /*b080*/  BSYNC.RECONVERGENT B3 ;  /* 0x0000000000037941 */ /* 0x000fea0003800200 */
.L_x_4958:
[----:B------:R-:W-:Y:S01]  /*b090*/  LOP3.LUT R27, RZ, 0x80000000, R19, 0xb8, !PT ;  /* 0x80000000ff1b7812 */ /* 0x000fe200078eb813 */
[----:B------:R-:W-:Y:S02]  /*b0a0*/  VIADD R25, R17, 0xc0000000 ;  /* 0xc000000011197836 */ /* 0x000fe40000000000 */
[----:B------:R-:W-:Y:S02]  /*b0b0*/  IMAD.MOV.U32 R24, RZ, RZ, R16 ;  /* 0x000000ffff187224 */ /* 0x000fe400078e0010 */
[----:B------:R-:W-:-:S07]  /*b0c0*/  IMAD.MOV.U32 R26, RZ, RZ, RZ ;  /* 0x000000ffff1a7224 */ /* 0x000fce00078e00ff */
.L_x_4933:
[----:B------:R-:W-:Y:S05]  /*b0d0*/  BSYNC.RECONVERGENT B0 ;  /* 0x0000000000007941 */ /* 0x000fea0003800200 */
.L_x_4932:
[----:B------:R-:W0:Y:S01]  /*b0e0*/  S2UR UR4, SR_CTAID.X ;  /* 0x00000000000479c3 */ /* 0x000e220000002500 */
[----:B------:R-:W0:Y:S01]  /*b0f0*/  LDCU UR5, c[0x0][0x380] ;  /* 0x00007000ff0577ac */ /* 0x000e220008000800 */
[----:B------:R-:W-:Y:S01]  /*b100*/  VIADD R41, R41, 0x180 ;  /* 0x0000018029297836 */ /* 0x000fe20000000000 */
[----:B------:R-:W-:Y:S01]  /*b110*/  BSSY.RECONVERGENT B0, `(.L_x_4964) ;  /* 0x0000249000007945 */ /* 0x000fe20003800200 */
[----:B------:R-:W-:Y:S02]  /*b120*/  CS2R R18, SRZ ;  /* 0x0000000000127805 */ /* 0x000fe4000001ff00 */
        /* <DEDUP_REMOVED lines=32> */
.L_x_4970:
[----:B------:R-:W-:Y:S05]  /*b330*/  BSYNC.RECONVERGENT B3 ;  /* 0x0000000000037941 */ /* 0x000fea0003800200 */
.L_x_4969:
        /* <DEDUP_REMOVED lines=63> */
.L_x_4972:
[----:B------:R-:W-:Y:S05]  /*b730*/  BSYNC.RECONVERGENT B1 ;  /* 0x0000000000017941 */ /* 0x000fea0003800200 */
.L_x_4971:
        /* <DEDUP_REMOVED lines=89> */
.L_x_4976:
[----:B------:R-:W-:Y:S05]  /*bcd0*/  BSYNC.RECONVERGENT B3 ;  /* 0x0000000000037941 */ /* 0x000fea0003800200 */
.L_x_4975:
[----:B------:R-:W-:Y:S01]  /*bce0*/  DADD R2, R22, R2 ;  /* 0x0000000016027229 */ /* 0x000fe20000000002 */
[----:B------:R-:W-:Y:S01]  /*bcf0*/  UMOV UR4, 0x8fb9f87e ;  /* 0x8fb9f87e00047882 */ /* 0x000fe20000000000 */
[----:B------:R-:W-:Y:S02]  /*bd00*/  UMOV UR5, 0x408633ce ;  /* 0x408633ce00057882 */ /* 0x000fe40000000000 */
[----:B------:R-:W-:-:S06]  /*bd10*/  DSETP.GE.AND P0, PT, R16, UR4, PT ;  /* 0x0000000410007e2a */ /* 0x000fcc000bf06000 */
[----:B------:R-:W-:Y:S02]  /*bd20*/  FSEL R12, R2, RZ, !P0 ;  /* 0x000000ff020c7208 */ /* 0x000fe40004000000 */
[----:B------:R-:W-:Y:S01]  /*bd30*/  FSEL R13, R3, +QNAN , !P0 ;  /* 0x7ff00000030d7808 */ /* 0x000fe20004000000 */
[----:B------:R-:W-:Y:S06]  /*bd40*/  BRA `(.L_x_4977) ;  /* 0x00000000005c7947 */ /* 0x000fec0003800000 */
.L_x_4974:
        /* <DEDUP_REMOVED lines=23> */
.L_x_4977:
[----:B------:R-:W-:Y:S05]  /*bec0*/  BSYNC.RECONVERGENT B2 ;  /* 0x0000000000027941 */ /* 0x000fea0003800200 */
.L_x_4973:
        /* <DEDUP_REMOVED lines=30> */
.L_x_4979:
[----:B------:R-:W-:Y:S05]  /*c0b0*/  BSYNC.RECONVERGENT B1 ;  /* 0x0000000000017941 */ /* 0x000fea0003800200 */
.L_x_4978:
        /* <DEDUP_REMOVED lines=27> */
.L_x_4981:
[----:B------:R-:W-:Y:S05]  /*c270*/  BSYNC.RECONVERGENT B2 ;  /* 0x0000000000027941 */ /* 0x000fea0003800200 */
.L_x_4980:
        /* <DEDUP_REMOVED lines=23> */
.L_x_4983:
[----:B------:R-:W-:Y:S05]  /*c3f0*/  BSYNC.RECONVERGENT B2 ;  /* 0x0000000000027941 */ /* 0x000fea0003800200 */
.L_x_4982:
[----:B------:R-:W-:Y:S02]  /*c400*/  IMAD.MOV.U32 R18, RZ, RZ, R2 ;  /* 0x000000ffff127224 */ /* 0x000fe400078e0002 */
[----:B------:R-:W-:Y:S01]  /*c410*/  IMAD.MOV.U32 R19, RZ, RZ, R3 ;  /* 0x000000ffff137224 */ /* 0x000fe200078e0003 */
[----:B------:R-:W-:Y:S06]  /*c420*/  BRA `(.L_x_4965) ;  /* 0x00000010005c7947 */ /* 0x000fec0003800000 */
.L_x_4968:
        /* <DEDUP_REMOVED lines=60> */
.L_x_4985:
[----:B------:R-:W-:Y:S05]  /*c7f0*/  BSYNC.RECONVERGENT B1 ;  /* 0x0000000000017941 */ /* 0x000fea0003800200 */
.L_x_4984:
        /* <DEDUP_REMOVED lines=24> */
.L_x_4987:
[----:B------:R-:W-:Y:S05]  /*c980*/  BSYNC.RECONVERGENT B3 ;  /* 0x0000000000037941 */ /* 0x000fea0003800200 */
.L_x_4986:
        /* <DEDUP_REMOVED lines=38> */
.L_x_4989:
[----:B------:R-:W-:Y:S05]  /*cbf0*/  BSYNC.RECONVERGENT B3 ;  /* 0x0000000000037941 */ /* 0x000fea0003800200 */
.L_x_4988:
        /* <DEDUP_REMOVED lines=38> */
.L_x_4967:
[----:B------:R-:W-:-:S10]  /*ce60*/  DADD R18, R22, -R22 ;  /* 0x0000000016127229 */ /* 0x000fd40000000816 */
[----:B------:R-:W-:Y:S02]  /*ce70*/  IMAD.MOV.U32 R16, RZ, RZ, R18 ;  /* 0x000000ffff107224 */ /* 0x000fe400078e0012 */
[----:B------:R-:W-:Y:S01]  /*ce80*/  IMAD.MOV.U32 R17, RZ, RZ, R19 ;  /* 0x000000ffff117224 */ /* 0x000fe200078e0013 */
[----:B------:R-:W-:Y:S06]  /*ce90*/  BRA `(.L_x_4965) ;  /* 0x0000000400c07947 */ /* 0x000fec0003800000 */
.L_x_4966:
        /* <DEDUP_REMOVED lines=35> */
.L_x_4993:
[----:B------:R-:W-:Y:S05]  /*d0d0*/  BSYNC.RECONVERGENT B4 ;  /* 0x0000000000047941 */ /* 0x000fea0003800200 */
.L_x_4992:
        /* <DEDUP_REMOVED lines=39> */
.L_x_4995:
[----:B------:R-:W-:Y:S05]  /*d350*/  BSYNC.RECONVERGENT B4 ;  /* 0x0000000000047941 */ /* 0x000fea0003800200 */
.L_x_4994:
        /* <DEDUP_REMOVED lines=31> */
.L_x_4991:
[----:B------:R-:W-:Y:S05]  /*d550*/  BSYNC.RECONVERGENT B3 ;  /* 0x0000000000037941 */ /* 0x000fea0003800200 */
.L_x_4990:
[----:B------:R-:W-:Y:S01]  /*d560*/  LOP3.LUT R19, RZ, 0x80000000, R23, 0xb8, !PT ;  /* 0x80000000ff137812 */ /* 0x000fe200078eb817 */
[----:B------:R-:W-:Y:S02]  /*d570*/  VIADD R17, R21, 0xc0000000 ;  /* 0xc000000015117836 */ /* 0x000fe40000000000 */
[----:B------:R-:W-:Y:S02]  /*d580*/  IMAD.MOV.U32 R16, RZ, RZ, R20 ;  /* 0x000000ffff107224 */ /* 0x000fe400078e0014 */
[----:B------:R-:W-:-:S07]  /*d590*/  IMAD.MOV.U32 R18, RZ, RZ, RZ ;  /* 0x000000ffff127224 */ /* 0x000fce00078e00ff */
.L_x_4965:
[----:B------:R-:W-:Y:S05]  /*d5a0*/  BSYNC.RECONVERGENT B0 ;  /* 0x0000000000007941 */ /* 0x000fea0003800200 */
.L_x_4964:
[----:B------:R-:W0:Y:S01]  /*d5b0*/  S2R R33, SR_CTAID.X ;  /* 0x0000000000217919 */ /* 0x000e220000002500 */
[----:B------:R-:W0:Y:S01]  /*d5c0*/  LDC R0, c[0x0][0x380] ;  /* 0x0000e000ff007b82 */ /* 0x000e220000000800 */
[----:B------:R-:W-:Y:S01]  /*d5d0*/  BSSY.RECONVERGENT B6, `(.L_x_4996) ;  /* 0x000011d000067945 */ /* 0x000fe20003800200 */
[----:B------:R-:W1:Y:S06]  /*d5e0*/  S2R R22, SR_TID.X ;  /* 0x0000000000167919 */ /* 0x000e6c0000002100 */
[----:B------:R-:W2:Y:S01]  /*d5f0*/  LDC.U8 R32, c[0x0][0x3a4] ;  /* 0x0000e900ff207b82 */ /* 0x000ea20000000000 */
[----:B0-----:R-:W-:-:S05]  /*d600*/  IMAD R23, R33, -0x200, R0 ;  /* 0xfffffe0021177824 */ /* 0x001fca00078e0200 */
[----:B-1----:R-:W-:-:S13]  /*d610*/  ISETP.GE.AND P0, PT, R22, R23, PT ;  /* 0x000000171600720c */ /* 0x002fda0003f06270 */
[----:B--2---:R-:W-:Y:S05]  /*d620*/  @P0 BRA `(.L_x_4997) ;  /* 0x00000010005c0947 */ /* 0x004fea0003800000 */
[----:B------:R-:W0:Y:S01]  /*d630*/  LDCU UR4, c[0x0][0x3a8] ;  /* 0x00007500ff0477ac */ /* 0x000e220008000800 */
[----:B------:R-:W1:Y:S01]  /*d640*/  LDC.64 R2, c[0x0][0x388] ;  /* 0x0000e200ff027b82 */ /* 0x000e620000000a00 */
[----:B------:R-:W-:Y:S01]  /*d650*/  IMAD R0, R33, 0x200, R22 ;  /* 0x0000020021007824 */ /* 0x000fe200078e0216 */
[----:B------:R-:W-:Y:S01]  /*d660*/  PRMT R8, R32, 0x9910, RZ ;  /* 0x0000991020087816 */ /* 0x000fe200000000ff */
[----:B------:R-:W-:Y:S02]  /*d670*/  VIADD R22, R22, 0x80 ;  /* 0x0000008016167836 */ /* 0x000fe40000000000 */
[----:B0-----:R-:W-:Y:S02]  /*d680*/  IMAD R9, R0, UR4, RZ ;  /* 0x0000000400097c24 */ /* 0x001fe4000f8e02ff */
[----:B------:R-:W-:-:S05]  /*d690*/  IMAD.MOV.U32 R0, RZ, RZ, R8 ;  /* 0x000000ffff007224 */ /* 0x000fca00078e0008 */
[----:B------:R-:W-:Y:S02]  /*d6a0*/  ISETP.GT.AND P0, PT, R0, 0x9, PT ;  /* 0x000000090000780c */ /* 0x000fe40003f04270 */
[----:B-1----:R-:W-:-:S05]  /*d6b0*/  IADD3 R2, P1, PT, R9, R2, RZ ;  /* 0x0000000209027210 */ /* 0x002fca0007f3e0ff */
        /* <DEDUP_REMOVED lines=13> */
.L_x_5001:
[----:B------:R-:W0:Y:S02]  /*d790*/  F2I.S64.F64.TRUNC R4, R4 ;  /* 0x0000000400047311 */ /* 0x000e24000030d900 */
[----:B0-----:R-:W-:-:S05]  /*d7a0*/  IMAD.MOV.U32 R7, RZ, RZ, R4 ;  /* 0x000000ffff077224 */ /* 0x001fca00078e0004 */
[----:B------:R0:W-:Y:S01]  /*d7b0*/  STG.E.U8 desc[UR36][R2.64], R7 ;  /* 0x0000000702007986 */ /* 0x0001e2000c101124 */
[----:B------:R-:W-:Y:S05]  /*d7c0*/  BRA `(.L_x_4997) ;  /* 0x0000000c00f47947 */ /* 0x000fea0003800000 */
.L_x_5000:
        /* <DEDUP_REMOVED lines=9> */
.L_x_5004:
[----:B------:R-:W0:Y:S02]  /*d860*/  F2I.F64.TRUNC R5, R4 ;  /* 0x0000000400057311 */ /* 0x000e24000030d100 */
[----:B0-----:R0:W-:Y:S01]  /*d870*/  STG.E desc[UR36][R2.64], R5 ;  /* 0x0000000502007986 */ /* 0x0011e2000c101924 */
[----:B------:R-:W-:Y:S05]  /*d880*/  BRA `(.L_x_4997) ;  /* 0x0000000c00c47947 */ /* 0x000fea0003800000 */
.L_x_5003:
[----:B------:R-:W0:Y:S02]  /*d890*/  F2I.F64.TRUNC R5, R4 ;  /* 0x0000000400057311 */ /* 0x000e24000030d100 */
[----:B0-----:R0:W-:Y:S01]  /*d8a0*/  STG.E.U16 desc[UR36][R2.64], R5 ;  /* 0x0000000502007986 */ /* 0x0011e2000c101524 */
[----:B------:R-:W-:Y:S05]  /*d8b0*/  BRA `(.L_x_4997) ;  /* 0x0000000c00b87947 */ /* 0x000fea0003800000 */
.L_x_4999:
        /* <DEDUP_REMOVED lines=13> */
.L_x_5006:
        /* <DEDUP_REMOVED lines=8> */
.L_x_5005:
        /* <DEDUP_REMOVED lines=16> */
.L_x_5008:
        /* <DEDUP_REMOVED lines=11> */
.L_x_5007:
[----:B------:R0:W-:Y:S01]  /*dbc0*/  STG.E.64 desc[UR36][R2.64], R4 ;  /* 0x0000000402007986 */ /* 0x0001e2000c101b24 */
[----:B------:R-:W-:Y:S05]  /*dbd0*/  BRA `(.L_x_4997) ;  /* 0x0000000800f07947 */ /* 0x000fea0003800000 */
.L_x_4998:
        /* <DEDUP_REMOVED lines=8> */
[----:B------:R-:W-:-:S06]  /*dc60*/  DSETP.NEU.AND P0, PT, R6, RZ, PT ;  /* 0x000000ff0600722a */ /* 0x000fcc0003f0d000 */
[----:B------:R-:W-:-:S06]  /*dc70*/  DSETP.NEU.OR P0, PT, R4, RZ, P0 ;  /* 0x000000ff0400722a */ /* 0x000fcc000070d400 */
[----:B------:R-:W-:-:S05]  /*dc80*/  SEL R5, RZ, 0x1, !P0 ;  /* 0x00000001ff057807 */ /* 0x000fca0004000000 */
[----:B------:R0:W-:Y:S01]  /*dc90*/  STG.E.U8 desc[UR36][R2.64], R5 ;  /* 0x0000000502007986 */ /* 0x0001e2000c101124 */
[----:B------:R-:W-:Y:S05]  /*dca0*/  BRA `(.L_x_4997) ;  /* 0x0000000800bc7947 */ /* 0x000fea0003800000 */
.L_x_5011:
[----:B------:R0:W-:Y:S01]  /*dcb0*/  STG.E.128 desc[UR36][R2.64], R4 ;  /* 0x0000000402007986 */ /* 0x0001e2000c101d24 */
[----:B------:R-:W-:Y:S05]  /*dcc0*/  BRA `(.L_x_4997) ;  /* 0x0000000800b47947 */ /* 0x000fea0003800000 */
.L_x_5010:
        /* <DEDUP_REMOVED lines=23> */
.L_x_5015:
[----:B------:R-:W-:Y:S05]  /*de40*/  BSYNC.RECONVERGENT B0 ;  /* 0x0000000000007941 */ /* 0x000fea0003800200 */
.L_x_5014:
[----:B------:R-:W-:-:S05]  /*de50*/  LOP3.LUT R7, R0, 0x80, R7, 0xf8, !PT ;  /* 0x0000008000077812 */ /* 0x000fca00078ef807 */
[----:B------:R0:W-:Y:S01]  /*de60*/  STG.E.U8 desc[UR36][R2.64], R7 ;  /* 0x0000000702007986 */ /* 0x0001e2000c101124 */
[----:B------:R-:W-:Y:S05]  /*de70*/  BRA `(.L_x_4997) ;  /* 0x0000000800487947 */ /* 0x000fea0003800000 */
.L_x_5013:
        /* <DEDUP_REMOVED lines=19> */
.L_x_5017:
[----:B------:R-:W-:Y:S05]  /*dfb0*/  BSYNC.RECONVERGENT B0 ;  /* 0x0000000000007941 */ /* 0x000fea0003800200 */
.L_x_5016:
[----:B------:R-:W-:-:S05]  /*dfc0*/  LOP3.LUT R7, R0, 0x80, R7, 0xf8, !PT ;  /* 0x0000008000077812 */ /* 0x000fca00078ef807 */
[----:B------:R0:W-:Y:S01]  /*dfd0*/  STG.E.U8 desc[UR36][R2.64], R7 ;  /* 0x0000000702007986 */ /* 0x0001e2000c101124 */
[----:B------:R-:W-:Y:S05]  /*dfe0*/  BRA `(.L_x_4997) ;  /* 0x0000000400ec7947 */ /* 0x000fea0003800000 */
.L_x_5012:
        /* <DEDUP_REMOVED lines=8> */
.L_x_5009:
        /* <DEDUP_REMOVED lines=11> */
.L_x_5020:
        /* <DEDUP_REMOVED lines=17> */
.L_x_5023:
[----:B------:R-:W-:-:S04]  /*e230*/  SHF.R.U32.HI R0, RZ, 0x14, R7 ;  /* 0x00000014ff007819 */ /* 0x000fc80000011607 */
[----:B------:R-:W-:-:S04]  /*e240*/  LOP3.LUT R0, R0, 0x1, RZ, 0xc0, !PT ;  /* 0x0000000100007812 */ /* 0x000fc800078ec0ff */
[----:B------:R-:W-:-:S04]  /*e250*/  IADD3 R0, PT, PT, R7, 0x487ffff, R0 ;  /* 0x0487ffff07007810 */ /* 0x000fc80007ffe000 */
[----:B------:R-:W-:-:S04]  /*e260*/  SHF.R.U32.HI R0, RZ, 0x14, R0 ;  /* 0x00000014ff007819 */ /* 0x000fc80000011600 */
[----:B------:R-:W-:-:S07]  /*e270*/  LOP3.LUT R4, R0, 0xff, RZ, 0xc0, !PT ;  /* 0x000000ff00047812 */ /* 0x000fce00078ec0ff */
.L_x_5024:
[----:B------:R-:W-:-:S04]  /*e280*/  SHF.R.U32.HI R5, RZ, 0x18, R7 ;  /* 0x00000018ff057819 */ /* 0x000fc80000011607 */
[----:B------:R-:W-:-:S04]  /*e290*/  LOP3.LUT R4, R4, 0x80, R5, 0xf8, !PT ;  /* 0x0000008004047812 */ /* 0x000fc800078ef805 */
[----:B------:R-:W-:-:S07]  /*e2a0*/  PRMT R0, R4, 0x7610, R0 ;  /* 0x0000761004007816 */ /* 0x000fce0000000000 */
.L_x_5022:
[----:B------:R-:W-:Y:S05]  /*e2b0*/  BSYNC.RECONVERGENT B0 ;  /* 0x0000000000007941 */ /* 0x000fea0003800200 */
.L_x_5021:
[----:B------:R2:W-:Y:S01]  /*e2c0*/  STG.E.U8 desc[UR36][R2.64], R0 ;  /* 0x0000000002007986 */ /* 0x0005e2000c101124 */
[----:B------:R-:W-:Y:S05]  /*e2d0*/  BRA `(.L_x_4997) ;  /* 0x0000000400307947 */ /* 0x000fea0003800000 */
.L_x_5019:
        /* <DEDUP_REMOVED lines=17> */
.L_x_5027:
[----:B------:R-:W-:-:S04]  /*e3f0*/  SHF.R.U32.HI R0, RZ, 0x15, R7 ;  /* 0x00000015ff007819 */ /* 0x000fc80000011607 */
[----:B------:R-:W-:-:S04]  /*e400*/  LOP3.LUT R0, R0, 0x1, RZ, 0xc0, !PT ;  /* 0x0000000100007812 */ /* 0x000fc800078ec0ff */
[----:B------:R-:W-:-:S04]  /*e410*/  IADD3 R0, PT, PT, R7, 0x88fffff, R0 ;  /* 0x088fffff07007810 */ /* 0x000fc80007ffe000 */
[----:B------:R-:W-:-:S04]  /*e420*/  SHF.R.U32.HI R0, RZ, 0x15, R0 ;  /* 0x00000015ff007819 */ /* 0x000fc80000011600 */
[----:B------:R-:W-:-:S07]  /*e430*/  LOP3.LUT R4, R0, 0xff, RZ, 0xc0, !PT ;  /* 0x000000ff00047812 */ /* 0x000fce00078ec0ff */
.L_x_5028:
[----:B------:R-:W-:-:S04]  /*e440*/  SHF.R.U32.HI R5, RZ, 0x18, R7 ;  /* 0x00000018ff057819 */ /* 0x000fc80000011607 */
[----:B------:R-:W-:-:S04]  /*e450*/  LOP3.LUT R4, R4, 0x80, R5, 0xf8, !PT ;  /* 0x0000008004047812 */ /* 0x000fc800078ef805 */
[----:B------:R-:W-:-:S07]  /*e460*/  PRMT R0, R4, 0x7610, R0 ;  /* 0x0000761004007816 */ /* 0x000fce0000000000 */
.L_x_5026:
[----:B------:R-:W-:Y:S05]  /*e470*/  BSYNC.RECONVERGENT B0 ;  /* 0x0000000000007941 */ /* 0x000fea0003800200 */
.L_x_5025:
[----:B------:R0:W-:Y:S01]  /*e480*/  STG.E.U8 desc[UR36][R2.64], R0 ;  /* 0x0000000002007986 */ /* 0x0001e2000c101124 */
[----:B------:R-:W-:Y:S05]  /*e490*/  BRA `(.L_x_4997) ;  /* 0x0000000000c07947 */ /* 0x000fea0003800000 */
.L_x_5018:
[----:B------:R-:W-:-:S13]  /*e4a0*/  ISETP.NE.AND P0, PT, R0, 0x1c, PT ;  /* 0x0000001c0000780c */ /* 0x000fda0003f05270 */
[----:B------:R-:W-:Y:S05]  /*e4b0*/  @!P0 BRA `(.L_x_5029) ;  /* 0x0000000000b08947 */ /* 0x000fea0003800000 */
[----:B------:R-:W-:-:S13]  /*e4c0*/  ISETP.NE.AND P0, PT, R0, 0x1d, PT ;  /* 0x0000001d0000780c */ /* 0x000fda0003f05270 */
[----:B------:R-:W-:Y:S05]  /*e4d0*/  @!P0 BRA `(.L_x_5030) ;  /* 0x00000000009c8947 */ /* 0x000fea0003800000 */
[----:B------:R-:W-:-:S13]  /*e4e0*/  ISETP.NE.AND P0, PT, R0, 0x2c, PT ;  /* 0x0000002c0000780c */ /* 0x000fda0003f05270 */
[----:B------:R-:W-:Y:S05]  /*e4f0*/  @!P0 BRA `(.L_x_5031) ;  /* 0x0000000000448947 */ /* 0x000fea0003800000 */
.L_x_5002:
        /* <DEDUP_REMOVED lines=16> */
.L_x_5032:
[----:B------:R-:W-:Y:S05]  /*e600*/  BRA `(.L_x_4997) ;  /* 0x0000000000647947 */ /* 0x000fea0003800000 */
.L_x_5031:
        /* <DEDUP_REMOVED lines=20> */
.L_x_5030:
[----:B------:R-:W0:Y:S02]  /*e750*/  F2I.U64.F64.TRUNC R4, R4 ;  /* 0x0000000400047311 */ /* 0x000e24000030d800 */
[----:B0-----:R4:W-:Y:S01]  /*e760*/  STG.E.64 desc[UR36][R2.64], R4 ;  /* 0x0000000402007986 */ /* 0x0019e2000c101b24 */
[----:B------:R-:W-:Y:S05]  /*e770*/  BRA `(.L_x_4997) ;  /* 0x0000000000087947 */ /* 0x000fea0003800000 */
.L_x_5029:
[----:B------:R-:W0:Y:S02]  /*e780*/  F2I.U32.F64.TRUNC R5, R4 ;  /* 0x0000000400057311 */ /* 0x000e24000030d000 */
[----:B0-----:R3:W-:Y:S02]  /*e790*/  STG.E desc[UR36][R2.64], R5 ;  /* 0x0000000502007986 */ /* 0x0017e4000c101924 */
.L_x_4997:
[----:B------:R-:W-:Y:S05]  /*e7a0*/  BSYNC.RECONVERGENT B6 ;  /* 0x0000000000067941 */ /* 0x000fea0003800200 */
.L_x_4996:
        /* <DEDUP_REMOVED lines=24> */
.L_x_5038:
[----:B------:R-:W0:Y:S02]  /*e930*/  F2I.S64.F64.TRUNC R28, R28 ;  /* 0x0000001c001c7311 */ /* 0x000e24000030d900 */
[----:B0-----:R-:W-:-:S05]  /*e940*/  IMAD.MOV.U32 R5, RZ, RZ, R28 ;  /* 0x000000ffff057224 */ /* 0x001fca00078e001c */
[----:B------:R0:W-:Y:S01]  /*e950*/  STG.E.U8 desc[UR36][R2.64], R5 ;  /* 0x0000000502007986 */ /* 0x0001e2000c101124 */
[----:B------:R-:W-:Y:S05]  /*e960*/  BRA `(.L_x_5040) ;  /* 0x0000000c00f07947 */ /* 0x000fea0003800000 */
.L_x_5037:
        /* <DEDUP_REMOVED lines=9> */
.L_x_5042:
[----:B------:R-:W0:Y:S02]  /*ea00*/  F2I.F64.TRUNC R29, R28 ;  /* 0x0000001c001d7311 */ /* 0x000e24000030d100 */
[----:B0-----:R0:W-:Y:S01]  /*ea10*/  STG.E desc[UR36][R2.64], R29 ;  /* 0x0000001d02007986 */ /* 0x0011e2000c101924 */
[----:B------:R-:W-:Y:S05]  /*ea20*/  BRA `(.L_x_5040) ;  /* 0x0000000c00c07947 */ /* 0x000fea0003800000 */
.L_x_5041:
[----:B------:R-:W0:Y:S02]  /*ea30*/  F2I.F64.TRUNC R29, R28 ;  /* 0x0000001c001d7311 */ /* 0x000e24000030d100 */
[----:B0-----:R0:W-:Y:S01]  /*ea40*/  STG.E.U16 desc[UR36][R2.64], R29 ;  /* 0x0000001d02007986 */ /* 0x0011e2000c101524 */
[----:B------:R-:W-:Y:S05]  /*ea50*/  BRA `(.L_x_5040) ;  /* 0x0000000c00b47947 */ /* 0x000fea0003800000 */
.L_x_5036:
        /* <DEDUP_REMOVED lines=13> */
.L_x_5044:
        /* <DEDUP_REMOVED lines=8> */
.L_x_5043:
        /* <DEDUP_REMOVED lines=16> */
.L_x_5046:
        /* <DEDUP_REMOVED lines=11> */
.L_x_5045:
[----:B------:R0:W-:Y:S01]  /*ed60*/  STG.E.64 desc[UR36][R2.64], R28 ;  /* 0x0000001c02007986 */ /* 0x0001e2000c101b24 */
[----:B------:R-:W-:Y:S05]  /*ed70*/  BRA `(.L_x_5040) ;  /* 0x0000000800ec7947 */ /* 0x000fea0003800000 */
.L_x_5035:
        /* <DEDUP_REMOVED lines=13> */
.L_x_5050:
        /* <DEDUP_REMOVED lines=22> */
.L_x_5053:
[----:B------:R-:W-:-:S04]  /*efb0*/  SHF.R.U32.HI R5, RZ, 0x18, R5 ;  /* 0x00000018ff057819 */ /* 0x000fc80000011605 */
[----:B------:R-:W-:-:S07]  /*efc0*/  LOP3.LUT R0, R0, 0x80, R5, 0xf8, !PT ;  /* 0x0000008000007812 */ /* 0x000fce00078ef805 */
.L_x_5052:
[----:B------:R-:W-:Y:S05]  /*efd0*/  BSYNC.RECONVERGENT B0 ;  /* 0x0000000000007941 */ /* 0x000fea0003800200 */
.L_x_5051:
[----:B------:R0:W-:Y:S01]  /*efe0*/  STG.E.U8 desc[UR36][R2.64], R0 ;  /* 0x0000000002007986 */ /* 0x0001e2000c101124 */
[----:B------:R-:W-:Y:S05]  /*eff0*/  BRA `(.L_x_5040) ;  /* 0x00000008004c7947 */ /* 0x000fea0003800000 */
.L_x_5049:
        /* <DEDUP_REMOVED lines=22> */
.L_x_5056:
[----:B------:R-:W-:-:S04]  /*f160*/  SHF.R.U32.HI R5, RZ, 0x18, R5 ;  /* 0x00000018ff057819 */ /* 0x000fc80000011605 */
[----:B------:R-:W-:-:S07]  /*f170*/  LOP3.LUT R0, R0, 0x80, R5, 0xf8, !PT ;  /* 0x0000008000007812 */ /* 0x000fce00078ef805 */
.L_x_5055:
[----:B------:R-:W-:Y:S05]  /*f180*/  BSYNC.RECONVERGENT B0 ;  /* 0x0000000000007941 */ /* 0x000fea0003800200 */
.L_x_5054:
[----:B------:R0:W-:Y:S01]  /*f190*/  STG.E.U8 desc[UR36][R2.64], R0 ;  /* 0x0000000002007986 */ /* 0x0001e2000c101124 */
[----:B------:R-:W-:Y:S05]  /*f1a0*/  BRA `(.L_x_5040) ;  /* 0x0000000400e07947 */ /* 0x000fea0003800000 */
.L_x_5048:
        /* <DEDUP_REMOVED lines=26> */
.L_x_5058:
[----:B------:R-:W0:Y:S02]  /*f350*/  F2I.U64.F64.TRUNC R28, R28 ;  /* 0x0000001c001c7311 */ /* 0x000e24000030d800 */
[----:B0-----:R0:W-:Y:S01]  /*f360*/  STG.E.64 desc[UR36][R2.64], R28 ;  /* 0x0000001c02007986 */ /* 0x0011e2000c101b24 */
[----:B------:R-:W-:Y:S05]  /*f370*/  BRA `(.L_x_5040) ;  /* 0x00000004006c7947 */ /* 0x000fea0003800000 */
.L_x_5057:
[----:B------:R-:W0:Y:S02]  /*f380*/  F2I.U32.F64.TRUNC R29, R28 ;  /* 0x0000001c001d7311 */ /* 0x000e24000030d000 */
[----:B0-----:R0:W-:Y:S01]  /*f390*/  STG.E desc[UR36][R2.64], R29 ;  /* 0x0000001d02007986 */ /* 0x0011e2000c101924 */
[----:B------:R-:W-:Y:S05]  /*f3a0*/  BRA `(.L_x_5040) ;  /* 0x0000000400607947 */ /* 0x000fea0003800000 */
.L_x_5047:
        /* <DEDUP_REMOVED lines=11> */
.L_x_5060:
[----:B------:R1:W-:Y:S01]  /*f460*/  STG.E.128 desc[UR36][R2.64], R28 ;  /* 0x0000001c02007986 */ /* 0x0003e2000c101d24 */
[----:B------:R-:W-:Y:S05]  /*f470*/  BRA `(.L_x_5040) ;  /* 0x00000004002c7947 */ /* 0x000fea0003800000 */
.L_x_5059:
[----:B------:R-:W-:-:S13]  /*f480*/  ISETP.NE.AND P0, PT, R0, 0xf, PT ;  /* 0x0000000f0000780c */ /* 0x000fda0003f05270 */
[----:B------:R-:W-:Y:S05]  /*f490*/  @!P0 BRA `(.L_x_5061) ;  /* 0x0000000400088947 */ /* 0x000fea0003800000 */
[----:B------:R-:W-:-:S13]  /*f4a0*/  ISETP.NE.AND P0, PT, R0, 0x17, PT ;  /* 0x000000170000780c */ /* 0x000fda0003f05270 */
[----:B------:R-:W-:Y:S05]  /*f4b0*/  @!P0 BRA `(.L_x_5062) ;  /* 0x0000000000a08947 */ /* 0x000fea0003800000 */
[----:B------:R-:W-:-:S13]  /*f4c0*/  ISETP.NE.AND P0, PT, R0, 0x18, PT ;  /* 0x000000180000780c */ /* 0x000fda0003f05270 */
[----:B------:R-:W-:Y:S05]  /*f4d0*/  @!P0 BRA `(.L_x_5063) ;  /* 0x0000000000448947 */ /* 0x000fea0003800000 */
.L_x_5039:
        /* <DEDUP_REMOVED lines=16> */
.L_x_5064:
[----:B------:R-:W-:Y:S05]  /*f5e0*/  BRA `(.L_x_5040) ;  /* 0x0000000000d07947 */ /* 0x000fea0003800000 */
.L_x_5063:
        /* <DEDUP_REMOVED lines=17> */
.L_x_5066:
[----:B------:R-:W-:Y:S05]  /*f700*/  BSYNC.RECONVERGENT B0 ;  /* 0x0000000000007941 */ /* 0x000fea0003800200 */
.L_x_5065:
[----:B------:R-:W-:-:S05]  /*f710*/  LOP3.LUT R5, R0, 0x80, R5, 0xf8, !PT ;  /* 0x0000008000057812 */ /* 0x000fca00078ef805 */
[----:B------:R3:W-:Y:S01]  /*f720*/  STG.E.U8 desc[UR36][R2.64], R5 ;  /* 0x0000000502007986 */ /* 0x0007e2000c101124 */
[----:B------:R-:W-:Y:S05]  /*f730*/  BRA `(.L_x_5040) ;  /* 0x00000000007c7947 */ /* 0x000fea0003800000 */
.L_x_5062:
        /* <DEDUP_REMOVED lines=16> */
.L_x_5068:
[----:B------:R-:W-:Y:S01]  /*f840*/  IMAD.MOV.U32 R0, RZ, RZ, 0x7f ;  /* 0x0000007fff007424 */ /* 0x000fe200078e00ff */
[----:B------:R-:W-:-:S04]  /*f850*/  ISETP.GT.U32.AND P0, PT, R4, 0x7f800000, PT ;  /* 0x7f8000000400780c */ /* 0x000fc80003f04070 */
[----:B------:R-:W-:-:S09]  /*f860*/  SEL R0, R0, 0x7c, P0 ;  /* 0x0000007c00007807 */ /* 0x000fd20000000000 */
.L_x_5069:
[----:B------:R-:W-:Y:S05]  /*f870*/  BSYNC.RECONVERGENT B0 ;  /* 0x0000000000007941 */ /* 0x000fea0003800200 */
.L_x_5067:
[----:B------:R-:W-:-:S04]  /*f880*/  SHF.R.U32.HI R5, RZ, 0x18, R5 ;  /* 0x00000018ff057819 */ /* 0x000fc80000011605 */
[----:B------:R-:W-:-:S05]  /*f890*/  LOP3.LUT R5, R0, 0x80, R5, 0xf8, !PT ;  /* 0x0000008000057812 */ /* 0x000fca00078ef805 */
[----:B------:R2:W-:Y:S01]  /*f8a0*/  STG.E.U8 desc[UR36][R2.64], R5 ;  /* 0x0000000502007986 */ /* 0x0005e2000c101124 */
[----:B------:R-:W-:Y:S05]  /*f8b0*/  BRA `(.L_x_5040) ;  /* 0x00000000001c7947 */ /* 0x000fea0003800000 */
.L_x_5061:
[----:B------:R-:W-:Y:S01]  /*f8c0*/  UMOV UR4, 0xf0000000 ;  /* 0xf000000000047882 */ /* 0x000fe20000000000 */
[----:B------:R-:W-:Y:S01]  /*f8d0*/  UMOV UR5, 0x380fffff ;  /* 0x380fffff00057882 */ /* 0x000fe20000000000 */
[----:B------:R-:W0:Y:S01]  /*f8e0*/  F2F.F32.F64 R0, R28 ;  /* 0x0000001c00007310 */ /* 0x000e220000301000 */
[----:B------:R-:W-:-:S14]  /*f8f0*/  DSETP.GEU.AND P0, PT, |R28|, UR4, PT ;  /* 0x000000041c007e2a */ /* 0x000fdc000bf0e200 */
[----:B0-----:R-:W-:-:S05]  /*f900*/  @!P0 FMUL R0, R0, 1.175494350822287508e-38 ;  /* 0x0080000000008820 */ /* 0x001fca0000400000 */
[----:B------:R-:W-:-:S05]  /*f910*/  F2FP.BF16.F32.PACK_AB R0, RZ, R0 ;  /* 0x00000000ff00723e */ /* 0x000fca00000010ff */
[----:B------:R4:W-:Y:S02]  /*f920*/  STG.E.U16 desc[UR36][R2.64], R0 ;  /* 0x0000000002007986 */ /* 0x0009e4000c101524 */
.L_x_5040:
        /* <DEDUP_REMOVED lines=24> */
.L_x_5073:
[----:B------:R-:W0:Y:S02]  /*fab0*/  F2I.S64.F64.TRUNC R24, R24 ;  /* 0x0000001800187311 */ /* 0x000e24000030d900 */
[----:B0-----:R-:W-:-:S05]  /*fac0*/  IMAD.MOV.U32 R5, RZ, RZ, R24 ;  /* 0x000000ffff057224 */ /* 0x001fca00078e0018 */
[----:B------:R4:W-:Y:S01]  /*fad0*/  STG.E.U8 desc[UR36][R2.64], R5 ;  /* 0x0000000502007986 */ /* 0x0009e2000c101124 */
[----:B------:R-:W-:Y:S05]  /*fae0*/  BRA `(.L_x_5075) ;  /* 0x0000000c00f07947 */ /* 0x000fea0003800000 */
.L_x_5072:
        /* <DEDUP_REMOVED lines=9> */
.L_x_5077:
[----:B------:R-:W0:Y:S02]  /*fb80*/  F2I.F64.TRUNC R25, R24 ;  /* 0x0000001800197311 */ /* 0x000e24000030d100 */
[----:B0-----:R2:W-:Y:S01]  /*fb90*/  STG.E desc[UR36][R2.64], R25 ;  /* 0x0000001902007986 */ /* 0x0015e2000c101924 */
[----:B------:R-:W-:Y:S05]  /*fba0*/  BRA `(.L_x_5075) ;  /* 0x0000000c00c07947 */ /* 0x000fea0003800000 */
.L_x_5076:
[----:B------:R-:W0:Y:S02]  /*fbb0*/  F2I.F64.TRUNC R25, R24 ;  /* 0x0000001800197311 */ /* 0x000e24000030d100 */
[----:B0-----:R0:W-:Y:S01]  /*fbc0*/  STG.E.U16 desc[UR36][R2.64], R25 ;  /* 0x0000001902007986 */ /* 0x0011e2000c101524 */
[----:B------:R-:W-:Y:S05]  /*fbd0*/  BRA `(.L_x_5075) ;  /* 0x0000000c00b47947 */ /* 0x000fea0003800000 */
.L_x_5071:
        /* <DEDUP_REMOVED lines=13> */
.L_x_5079:
        /* <DEDUP_REMOVED lines=8> */
.L_x_5078:
        /* <DEDUP_REMOVED lines=16> */
.L_x_5081:
        /* <DEDUP_REMOVED lines=11> */
.L_x_5080:
[----:B------:R0:W-:Y:S01]  /*fee0*/  STG.E.64 desc[UR36][R2.64], R24 ;  /* 0x0000001802007986 */ /* 0x0001e2000c101b24 */
[----:B------:R-:W-:Y:S05]  /*fef0*/  BRA `(.L_x_5075) ;  /* 0x0000000800ec7947 */ /* 0x000fea0003800000 */
.L_x_5070:
        /* <DEDUP_REMOVED lines=13> */
.L_x_5085:
        /* <DEDUP_REMOVED lines=22> */
.L_x_5088:
[----:B------:R-:W-:-:S04]  /*10130*/  SHF.R.U32.HI R5, RZ, 0x18, R5 ;  /* 0x00000018ff057819 */ /* 0x000fc80000011605 */
[----:B------:R-:W-:-:S07]  /*10140*/  LOP3.LUT R0, R0, 0x80, R5, 0xf8, !PT ;  /* 0x0000008000007812 */ /* 0x000fce00078ef805 */
.L_x_5087:
[----:B------:R-:W-:Y:S05]  /*10150*/  BSYNC.RECONVERGENT B0 ;  /* 0x0000000000007941 */ /* 0x000fea0003800200 */
.L_x_5086:
[----:B------:R0:W-:Y:S01]  /*10160*/  STG.E.U8 desc[UR36][R2.64], R0 ;  /* 0x0000000002007986 */ /* 0x0001e2000c101124 */
[----:B------:R-:W-:Y:S05]  /*10170*/  BRA `(.L_x_5075) ;  /* 0x00000008004c7947 */ /* 0x000fea0003800000 */
.L_x_5084:
        /* <DEDUP_REMOVED lines=22> */
.L_x_5091:
[----:B------:R-:W-:-:S04]  /*102e0*/  SHF.R.U32.HI R5, RZ, 0x18, R5 ;  /* 0x00000018ff057819 */ /* 0x000fc80000011605 */
[----:B------:R-:W-:-:S07]  /*102f0*/  LOP3.LUT R0, R0, 0x80, R5, 0xf8, !PT ;  /* 0x0000008000007812 */ /* 0x000fce00078ef805 */
.L_x_5090:
[----:B------:R-:W-:Y:S05]  /*10300*/  BSYNC.RECONVERGENT B0 ;  /* 0x0000000000007941 */ /* 0x000fea0003800200 */
.L_x_5089:
[----:B------:R0:W-:Y:S01]  /*10310*/  STG.E.U8 desc[UR36][R2.64], R0 ;  /* 0x0000000002007986 */ /* 0x0001e2000c101124 */
[----:B------:R-:W-:Y:S05]  /*10320*/  BRA `(.L_x_5075) ;  /* 0x0000000400e07947 */ /* 0x000fea0003800000 */
.L_x_5083:
        /* <DEDUP_REMOVED lines=26> */
.L_x_5093:
[----:B------:R-:W0:Y:S02]  /*104d0*/  F2I.U64.F64.TRUNC R24, R24 ;  /* 0x0000001800187311 */ /* 0x000e24000030d800 */
[----:B0-----:R0:W-:Y:S01]  /*104e0*/  STG.E.64 desc[UR36][R2.64], R24 ;  /* 0x0000001802007986 */ /* 0x0011e2000c101b24 */
[----:B------:R-:W-:Y:S05]  /*104f0*/  BRA `(.L_x_5075) ;  /* 0x00000004006c7947 */ /* 0x000fea0003800000 */
.L_x_5092:
[----:B------:R-:W0:Y:S02]  /*10500*/  F2I.U32.F64.TRUNC R25, R24 ;  /* 0x0000001800197311 */ /* 0x000e24000030d000 */
[----:B0-----:R0:W-:Y:S01]  /*10510*/  STG.E desc[UR36][R2.64], R25 ;  /* 0x0000001902007986 */ /* 0x0011e2000c101924 */
[----:B------:R-:W-:Y:S05]  /*10520*/  BRA `(.L_x_5075) ;  /* 0x0000000400607947 */ /* 0x000fea0003800000 */
.L_x_5082:
        /* <DEDUP_REMOVED lines=11> */
.L_x_5095:
[----:B------:R0:W-:Y:S01]  /*105e0*/  STG.E.128 desc[UR36][R2.64], R24 ;  /* 0x0000001802007986 */ /* 0x0001e2000c101d24 */
[----:B------:R-:W-:Y:S05]  /*105f0*/  BRA `(.L_x_5075) ;  /* 0x00000004002c7947 */ /* 0x000fea0003800000 */
.L_x_5094:
[----:B------:R-:W-:-:S13]  /*10600*/  ISETP.NE.AND P0, PT, R0, 0xf, PT ;  /* 0x0000000f0000780c */ /* 0x000fda0003f05270 */
[----:B------:R-:W-:Y:S05]  /*10610*/  @!P0 BRA `(.L_x_5096) ;  /* 0x0000000400088947 */ /* 0x000fea0003800000 */
[----:B------:R-:W-:-:S13]  /*10620*/  ISETP.NE.AND P0, PT, R0, 0x17, PT ;  /* 0x000000170000780c */ /* 0x000fda0003f05270 */
[----:B------:R-:W-:Y:S05]  /*10630*/  @!P0 BRA `(.L_x_5097) ;  /* 0x0000000000a08947 */ /* 0x000fea0003800000 */
[----:B------:R-:W-:-:S13]  /*10640*/  ISETP.NE.AND P0, PT, R0, 0x18, PT ;  /* 0x000000180000780c */ /* 0x000fda0003f05270 */
[----:B------:R-:W-:Y:S05]  /*10650*/  @!P0 BRA `(.L_x_5098) ;  /* 0x0000000000448947 */ /* 0x000fea0003800000 */
.L_x_5074:
        /* <DEDUP_REMOVED lines=16> */
.L_x_5099:
[----:B------:R-:W-:Y:S05]  /*10760*/  BRA `(.L_x_5075) ;  /* 0x0000000000d07947 */ /* 0x000fea0003800000 */
.L_x_5098:
        /* <DEDUP_REMOVED lines=17> */
.L_x_5101:
[----:B------:R-:W-:Y:S05]  /*10880*/  BSYNC.RECONVERGENT B0 ;  /* 0x0000000000007941 */ /* 0x000fea0003800200 */
.L_x_5100:
[----:B------:R-:W-:-:S05]  /*10890*/  LOP3.LUT R5, R0, 0x80, R5, 0xf8, !PT ;  /* 0x0000008000057812 */ /* 0x000fca00078ef805 */
[----:B------:R0:W-:Y:S01]  /*108a0*/  STG.E.U8 desc[UR36][R2.64], R5 ;  /* 0x0000000502007986 */ /* 0x0001e2000c101124 */
[----:B------:R-:W-:Y:S05]  /*108b0*/  BRA `(.L_x_5075) ;  /* 0x00000000007c7947 */ /* 0x000fea0003800000 */
.L_x_5097:
        /* <DEDUP_REMOVED lines=16> */
.L_x_5103:
[----:B------:R-:W-:Y:S01]  /*109c0*/  IMAD.MOV.U32 R0, RZ, RZ, 0x7f ;  /* 0x0000007fff007424 */ /* 0x000fe200078e00ff */
[----:B------:R-:W-:-:S04]  /*109d0*/  ISETP.GT.U32.AND P0, PT, R4, 0x7f800000, PT ;  /* 0x7f8000000400780c */ /* 0x000fc80003f04070 */
[----:B------:R-:W-:-:S09]  /*109e0*/  SEL R0, R0, 0x7c, P0 ;  /* 0x0000007c00007807 */ /* 0x000fd20000000000 */
.L_x_5104:
[----:B------:R-:W-:Y:S05]  /*109f0*/  BSYNC.RECONVERGENT B0 ;  /* 0x0000000000007941 */ /* 0x000fea0003800200 */
.L_x_5102:
[----:B------:R-:W-:-:S04]  /*10a00*/  SHF.R.U32.HI R5, RZ, 0x18, R5 ;  /* 0x00000018ff057819 */ /* 0x000fc80000011605 */
[----:B------:R-:W-:-:S05]  /*10a10*/  LOP3.LUT R5, R0, 0x80, R5, 0xf8, !PT ;  /* 0x0000008000057812 */ /* 0x000fca00078ef805 */
[----:B------:R0:W-:Y:S01]  /*10a20*/  STG.E.U8 desc[UR36][R2.64], R5 ;  /* 0x0000000502007986 */ /* 0x0001e2000c101124 */
[----:B------:R-:W-:Y:S05]  /*10a30*/  BRA `(.L_x_5075) ;  /* 0x00000000001c7947 */ /* 0x000fea0003800000 */
.L_x_5096:
[----:B------:R-:W-:Y:S01]  /*10a40*/  UMOV UR4, 0xf0000000 ;  /* 0xf000000000047882 */ /* 0x000fe20000000000 */
[----:B------:R-:W-:Y:S01]  /*10a50*/  UMOV UR5, 0x380fffff ;  /* 0x380fffff00057882 */ /* 0x000fe20000000000 */
[----:B------:R-:W0:Y:S01]  /*10a60*/  F2F.F32.F64 R0, R24 ;  /* 0x0000001800007310 */ /* 0x000e220000301000 */
[----:B------:R-:W-:-:S14]  /*10a70*/  DSETP.GEU.AND P0, PT, |R24|, UR4, PT ;  /* 0x0000000418007e2a */ /* 0x000fdc000bf0e200 */
[----:B0-----:R-:W-:-:S05]  /*10a80*/  @!P0 FMUL R0, R0, 1.175494350822287508e-38 ;  /* 0x0080000000008820 */ /* 0x001fca0000400000 */
[----:B------:R-:W-:-:S05]  /*10a90*/  F2FP.BF16.F32.PACK_AB R0, RZ, R0 ;  /* 0x00000000ff00723e */ /* 0x000fca00000010ff */
[----:B------:R0:W-:Y:S02]  /*10aa0*/  STG.E.U16 desc[UR36][R2.64], R0 ;  /* 0x0000000002007986 */ /* 0x0001e4000c101524 */
.L_x_5075:
[----:B------:R-:W-:-:S07]  /*10ab0*/  VIADD R22, R22, 0x80 ;  /* 0x0000008016167836 */ /* 0x000fce0000000000 */
.L_x_5034:
[----:B------:R-:W-:Y:S05]  /*10ac0*/  BSYNC.RECONVERGENT B6 ;  /* 0x0000000000067941 */ /* 0x000fea0003800200 */
.L_x_5033:
        /* <DEDUP_REMOVED lines=20> */
[----:B0-----:R-:W-:Y:S01]  /*10c10*/  STG.E.U8 desc[UR36][R2.64], R17 ;  /* 0x0000001102007986 */ /* 0x001fe2000c101124 */
[----:B------:R-:W-:Y:S05]  /*10c20*/  EXIT ;  /* 0x000000000000794d */ /* 0x000fea0003800000 */
.L_x_5108:
[----:B------:R-:W0:Y:S02]  /*10c30*/  F2I.S64.F64.TRUNC R16, R16 ;  /* 0x0000001000107311 */ /* 0x000e24000030d900 */
[----:B0-----:R-:W-:-:S05]  /*10c40*/  IMAD.MOV.U32 R5, RZ, RZ, R16 ;  /* 0x000000ffff057224 */ /* 0x001fca00078e0010 */
[----:B------:R-:W-:Y:S01]  /*10c50*/  STG.E.U8 desc[UR36][R2.64], R5 ;  /* 0x0000000502007986 */ /* 0x000fe2000c101124 */
[----:B------:R-:W-:Y:S05]  /*10c60*/  EXIT ;  /* 0x000000000000794d */ /* 0x000fea0003800000 */
.L_x_5107:
[----:B------:R-:W-:-:S13]  /*10c70*/  ISETP.NE.AND P0, PT, R0, 0x2, PT ;  /* 0x000000020000780c */ /* 0x000fda0003f05270 */
[----:B------:R-:W-:Y:S05]  /*10c80*/  @!P0 BRA `(.L_x_5110) ;  /* 0x0000000000288947 */ /* 0x000fea0003800000 */
[----:B------:R-:W-:-:S13]  /*10c90*/  ISETP.NE.AND P0, PT, R0, 0x3, PT ;  /* 0x000000030000780c */ /* 0x000fda0003f05270 */
[----:B------:R-:W-:Y:S05]  /*10ca0*/  @!P0 BRA `(.L_x_5111) ;  /* 0x0000000000148947 */ /* 0x000fea0003800000 */
[----:B------:R-:W-:-:S13]  /*10cb0*/  ISETP.NE.AND P0, PT, R0, 0x4, PT ;  /* 0x000000040000780c */ /* 0x000fda0003f05270 */
[----:B------:R-:W-:Y:S05]  /*10cc0*/  @P0 BRA `(.L_x_5109) ;  /* 0x0000000800c40947 */ /* 0x000fea0003800000 */
[----:B------:R-:W0:Y:S02]  /*10cd0*/  F2I.S64.F64.TRUNC R16, R16 ;  /* 0x0000001000107311 */ /* 0x000e24000030d900 */
[----:B0-----:R-:W-:Y:S01]  /*10ce0*/  STG.E.64 desc[UR36][R2.64], R16 ;  /* 0x0000001002007986 */ /* 0x001fe2000c101b24 */
[----:B------:R-:W-:Y:S05]  /*10cf0*/  EXIT ;  /* 0x000000000000794d */ /* 0x000fea0003800000 */
.L_x_5111:
[----:B------:R-:W0:Y:S02]  /*10d00*/  F2I.F64.TRUNC R17, R16 ;  /* 0x0000001000117311 */ /* 0x000e24000030d100 */
[----:B0-----:R-:W-:Y:S01]  /*10d10*/  STG.E desc[UR36][R2.64], R17 ;  /* 0x0000001102007986 */ /* 0x001fe2000c101924 */
[----:B------:R-:W-:Y:S05]  /*10d20*/  EXIT ;  /* 0x000000000000794d */ /* 0x000fea0003800000 */
.L_x_5110:
[----:B------:R-:W0:Y:S02]  /*10d30*/  F2I.F64.TRUNC R17, R16 ;  /* 0x0000001000117311 */ /* 0x000e24000030d100 */
[----:B0-----:R-:W-:Y:S01]  /*10d40*/  STG.E.U16 desc[UR36][R2.64], R17 ;  /* 0x0000001102007986 */ /* 0x001fe2000c101524 */
[----:B------:R-:W-:Y:S05]  /*10d50*/  EXIT ;  /* 0x000000000000794d */ /* 0x000fea0003800000 */
.L_x_5106:
        /* <DEDUP_REMOVED lines=11> */
[----:B------:R-:W-:Y:S01]  /*10e10*/  STG.E desc[UR36][R2.64], R5 ;  /* 0x0000000502007986 */ /* 0x000fe2000c101924 */
[----:B------:R-:W-:Y:S05]  /*10e20*/  EXIT ;  /* 0x000000000000794d */ /* 0x000fea0003800000 */
.L_x_5113:
        /* <DEDUP_REMOVED lines=8> */
.L_x_5112:
        /* <DEDUP_REMOVED lines=16> */
.L_x_5115:
        /* <DEDUP_REMOVED lines=11> */
.L_x_5114:
[----:B------:R-:W-:Y:S01]  /*11060*/  STG.E.64 desc[UR36][R2.64], R16 ;  /* 0x0000001002007986 */ /* 0x000fe2000c101b24 */
[----:B------:R-:W-:Y:S05]  /*11070*/  EXIT ;  /* 0x000000000000794d */ /* 0x000fea0003800000 */
.L_x_5105:
        /* <DEDUP_REMOVED lines=11> */
[----:B0-----:R-:W-:Y:S01]  /*11130*/  STG.E.U16 desc[UR36][R2.64], R17 ;  /* 0x0000001102007986 */ /* 0x001fe2000c101524 */
[----:B------:R-:W-:Y:S05]  /*11140*/  EXIT ;  /* 0x000000000000794d */ /* 0x000fea0003800000 */
.L_x_5119:
        /* <DEDUP_REMOVED lines=22> */
.L_x_5122:
[----:B------:R-:W-:-:S04]  /*112b0*/  SHF.R.U32.HI R5, RZ, 0x18, R5 ;  /* 0x00000018ff057819 */ /* 0x000fc80000011605 */
[----:B------:R-:W-:-:S07]  /*112c0*/  LOP3.LUT R0, R0, 0x80, R5, 0xf8, !PT ;  /* 0x0000008000007812 */ /* 0x000fce00078ef805 */
.L_x_5121:
[----:B------:R-:W-:Y:S05]  /*112d0*/  BSYNC.RECONVERGENT B0 ;  /* 0x0000000000007941 */ /* 0x000fea0003800200 */
.L_x_5120:
[----:B------:R-:W-:Y:S01]  /*112e0*/  STG.E.U8 desc[UR36][R2.64], R0 ;  /* 0x0000000002007986 */ /* 0x000fe2000c101124 */
[----:B------:R-:W-:Y:S05]  /*112f0*/  EXIT ;  /* 0x000000000000794d */ /* 0x000fea0003800000 */
.L_x_5118:
        /* <DEDUP_REMOVED lines=22> */
.L_x_5125:
[----:B------:R-:W-:-:S04]  /*11460*/  SHF.R.U32.HI R5, RZ, 0x18, R5 ;  /* 0x00000018ff057819 */ /* 0x000fc80000011605 */
[----:B------:R-:W-:-:S07]  /*11470*/  LOP3.LUT R0, R0, 0x80, R5, 0xf8, !PT ;  /* 0x0000008000007812 */ /* 0x000fce00078ef805 */
.L_x_5124:
[----:B------:R-:W-:Y:S05]  /*11480*/  BSYNC.RECONVERGENT B0 ;  /* 0x0000000000007941 */ /* 0x000fea0003800200 */
.L_x_5123:
[----:B------:R-:W-:Y:S01]  /*11490*/  STG.E.U8 desc[UR36][R2.64], R0 ;  /* 0x0000000002007986 */ /* 0x000fe2000c101124 */
[----:B------:R-:W-:Y:S05]  /*114a0*/  EXIT ;  /* 0x000000000000794d */ /* 0x000fea0003800000 */
.L_x_5117:
        /* <DEDUP_REMOVED lines=26> */
.L_x_5127:
[----:B------:R-:W0:Y:S02]  /*11650*/  F2I.U64.F64.TRUNC R16, R16 ;  /* 0x0000001000107311 */ /* 0x000e24000030d800 */
[----:B0-----:R-:W-:Y:S01]  /*11660*/  STG.E.64 desc[UR36][R2.64], R16 ;  /* 0x0000001002007986 */ /* 0x001fe2000c101b24 */
[----:B------:R-:W-:Y:S05]  /*11670*/  EXIT ;  /* 0x000000000000794d */ /* 0x000fea0003800000 */
.L_x_5126:
[----:B------:R-:W0:Y:S02]  /*11680*/  F2I.U32.F64.TRUNC R17, R16 ;  /* 0x0000001000117311 */ /* 0x000e24000030d000 */
[----:B0-----:R-:W-:Y:S01]  /*11690*/  STG.E desc[UR36][R2.64], R17 ;  /* 0x0000001102007986 */ /* 0x001fe2000c101924 */
[----:B------:R-:W-:Y:S05]  /*116a0*/  EXIT ;  /* 0x000000000000794d */ /* 0x000fea0003800000 */
.L_x_5116:
        /* <DEDUP_REMOVED lines=9> */
[----:B------:R-:W-:Y:S01]  /*11740*/  STG.E.U8 desc[UR36][R2.64], R5 ;  /* 0x0000000502007986 */ /* 0x000fe2000c101124 */
[----:B------:R-:W-:Y:S05]  /*11750*/  EXIT ;  /* 0x000000000000794d */ /* 0x000fea0003800000 */
.L_x_5129:
[----:B------:R-:W-:Y:S01]  /*11760*/  STG.E.128 desc[UR36][R2.64], R16 ;  /* 0x0000001002007986 */ /* 0x000fe2000c101d24 */
[----:B------:R-:W-:Y:S05]  /*11770*/  EXIT ;  /* 0x000000000000794d */ /* 0x000fea0003800000 */
.L_x_5128:
[----:B------:R-:W-:-:S13]  /*11780*/  ISETP.NE.AND P0, PT, R0, 0xf, PT ;  /* 0x0000000f0000780c */ /* 0x000fda0003f05270 */
[----:B------:R-:W-:Y:S05]  /*11790*/  @!P0 BRA `(.L_x_5130) ;  /* 0x0000000400088947 */ /* 0x000fea0003800000 */
[----:B------:R-:W-:-:S13]  /*117a0*/  ISETP.NE.AND P0, PT, R0, 0x17, PT ;  /* 0x000000170000780c */ /* 0x000fda0003f05270 */
[----:B------:R-:W-:Y:S05]  /*117b0*/  @!P0 BRA `(.L_x_5131) ;  /* 0x0000000000a08947 */ /* 0x000fea0003800000 */
[----:B------:R-:W-:-:S13]  /*117c0*/  ISETP.NE.AND P0, PT, R0, 0x18, PT ;  /* 0x000000180000780c */ /* 0x000fda0003f05270 */
[----:B------:R-:W-:Y:S05]  /*117d0*/  @!P0 BRA `(.L_x_5132) ;  /* 0x0000000000448947 */ /* 0x000fea0003800000 */
.L_x_5109:
        /* <DEDUP_REMOVED lines=16> */
.L_x_5133:
[----:B------:R-:W-:Y:S05]  /*118e0*/  EXIT ;  /* 0x000000000000794d */ /* 0x000fea0003800000 */
.L_x_5132:
        /* <DEDUP_REMOVED lines=17> */
.L_x_5135:
[----:B------:R-:W-:Y:S05]  /*11a00*/  BSYNC.RECONVERGENT B0 ;  /* 0x0000000000007941 */ /* 0x000fea0003800200 */
.L_x_5134:
[----:B------:R-:W-:-:S05]  /*11a10*/  LOP3.LUT R5, R0, 0x80, R5, 0xf8, !PT ;  /* 0x0000008000057812 */ /* 0x000fca00078ef805 */
[----:B------:R-:W-:Y:S01]  /*11a20*/  STG.E.U8 desc[UR36][R2.64], R5 ;  /* 0x0000000502007986 */ /* 0x000fe2000c101124 */
[----:B------:R-:W-:Y:S05]  /*11a30*/  EXIT ;  /* 0x000000000000794d */ /* 0x000fea0003800000 */
.L_x_5131:
        /* <DEDUP_REMOVED lines=16> */
.L_x_5137:
[----:B------:R-:W-:Y:S01]  /*11b40*/  IMAD.MOV.U32 R0, RZ, RZ, 0x7f ;  /* 0x0000007fff007424 */ /* 0x000fe200078e00ff */
[----:B------:R-:W-:-:S04]  /*11b50*/  ISETP.GT.U32.AND P0, PT, R4, 0x7f800000, PT ;  /* 0x7f8000000400780c */ /* 0x000fc80003f04070 */
[----:B------:R-:W-:-:S09]  /*11b60*/  SEL R0, R0, 0x7c, P0 ;  /* 0x0000007c00007807 */ /* 0x000fd20000000000 */
.L_x_5138:
[----:B------:R-:W-:Y:S05]  /*11b70*/  BSYNC.RECONVERGENT B0 ;  /* 0x0000000000007941 */ /* 0x000fea0003800200 */
.L_x_5136:
[----:B------:R-:W-:-:S04]  /*11b80*/  SHF.R.U32.HI R5, RZ, 0x18, R5 ;  /* 0x00000018ff057819 */ /* 0x000fc80000011605 */
[----:B------:R-:W-:-:S05]  /*11b90*/  LOP3.LUT R5, R0, 0x80, R5, 0xf8, !PT ;  /* 0x0000008000057812 */ /* 0x000fca00078ef805 */
[----:B------:R-:W-:Y:S01]  /*11ba0*/  STG.E.U8 desc[UR36][R2.64], R5 ;  /* 0x0000000502007986 */ /* 0x000fe2000c101124 */
[----:B------:R-:W-:Y:S05]  /*11bb0*/  EXIT ;  /* 0x000000000000794d */ /* 0x000fea0003800000 */
.L_x_5130:
        /* <DEDUP_REMOVED lines=8> */
        .weak           $__internal_2_$__cuda_sm20_div_rn_f64_full
        .type           $__internal_2_$__cuda_sm20_div_rn_f64_full,@function
        .size           $__internal_2_$__cuda_sm20_div_rn_f64_full,($__internal_3_$__cuda_sm20_dsqrt_rn_f64_mediumpath_v1 - $__internal_2_$__cuda_sm20_div_rn_f64_full)
$__internal_2_$__cuda_sm20_div_rn_f64_full:
[C---:B------:R-:W-:Y:S01]  /*11c40*/  FSETP.GEU.AND P0, PT, |R0|.reuse, 1.469367938527859385e-39, PT ;  /* 0x001000000000780b */ /* 0x040fe20003f0e200 */
[----:B------:R-:W-:Y:S01]  /*11c50*/  IMAD.MOV.U32 R9, RZ, RZ, R0 ;  /* 0x000000ffff097224 */ /* 0x000fe200078e0000 */
[----:B------:R-:W-:Y:S01]  /*11c60*/  LOP3.LUT R10, R0, 0x800fffff, RZ, 0xc0, !PT ;  /* 0x800fffff000a7812 */ /* 0x000fe200078ec0ff */
[----:B------:R-:W-:Y:S01]  /*11c70*/  IMAD.MOV.U32 R12, RZ, RZ, 0x1 ;  /* 0x00000001ff0c7424 */ /* 0x000fe200078e00ff */
[-C--:B------:R-:W-:Y:S01]  /*11c80*/  LOP3.LUT R3, R3, R2.reuse, RZ, 0x3c, !PT ;  /* 0x0000000203037212 */ /* 0x080fe200078e3cff */
[----:B------:R-:W-:Y:S01]  /*11c90*/  IMAD.MOV.U32 R42, RZ, RZ, 0x1ca00000 ;  /* 0x1ca00000ff2a7424 */ /* 0x000fe200078e00ff */
[----:B------:R-:W-:Y:S01]  /*11ca0*/  LOP3.LUT R11, R10, 0x3ff00000, RZ, 0xfc, !PT ;  /* 0x3ff000000a0b7812 */ /* 0x000fe200078efcff */
[----:B------:R-:W-:Y:S01]  /*11cb0*/  IMAD.MOV.U32 R10, RZ, RZ, R8 ;  /* 0x000000ffff0a7224 */ /* 0x000fe200078e0008 */
[----:B------:R-:W-:Y:S01]  /*11cc0*/  LOP3.LUT R2, R3, R2, RZ, 0x3c, !PT ;  /* 0x0000000203027212 */ /* 0x000fe200078e3cff */
[----:B------:R-:W-:Y:S01]  /*11cd0*/  BSSY.RECONVERGENT B1, `(.L_x_5139) ;  /* 0x0000057000017945 */ /* 0x000fe20003800200 */
[----:B------:R-:W-:-:S02]  /*11ce0*/  LOP3.LUT R33, R0, 0x7ff00000, RZ, 0xc0, !PT ;  /* 0x7ff0000000217812 */ /* 0x000fc400078ec0ff */
[----:B------:R-:W-:Y:S01]  /*11cf0*/  LOP3.LUT R3, R3, R2, RZ, 0x3c, !PT ;  /* 0x0000000203037212 */ /* 0x000fe200078e3cff */
[----:B------:R-:W-:-:S03]  /*11d00*/  @!P0 DMUL R10, R8, 8.98846567431157953865e+307 ;  /* 0x7fe00000080a8828 */ /* 0x000fc60000000000 */
[C---:B------:R-:W-:Y:S02]  /*11d10*/  FSETP.GEU.AND P2, PT, |R3|.reuse, 1.469367938527859385e-39, PT ;  /* 0x001000000300780b */ /* 0x040fe40003f4e200 */
[----:B------:R-:W-:Y:S01]  /*11d20*/  LOP3.LUT R40, R3, 0x7ff00000, RZ, 0xc0, !PT ;  /* 0x7ff0000003287812 */ /* 0x000fe200078ec0ff */
[----:B------:R-:W0:Y:S03]  /*11d30*/  MUFU.RCP64H R13, R11 ;  /* 0x0000000b000d7308 */ /* 0x000e260000001800 */
[----:B------:R-:W-:Y:S02]  /*11d40*/  ISETP.GE.U32.AND P1, PT, R40, R33, PT ;  /* 0x000000212800720c */ /* 0x000fe40003f26070 */
[----:B------:R-:W-:-:S05]  /*11d50*/  @!P0 LOP3.LUT R33, R11, 0x7ff00000, RZ, 0xc0, !PT ;  /* 0x7ff000000b218812 */ /* 0x000fca00078ec0ff */
[----:B------:R-:W-:-:S04]  /*11d60*/  @!P2 LOP3.LUT R14, R9, 0x7ff00000, RZ, 0xc0, !PT ;  /* 0x7ff00000090ea812 */ /* 0x000fc800078ec0ff */
[----:B------:R-:W-:Y:S02]  /*11d70*/  @!P2 ISETP.GE.U32.AND P3, PT, R40, R14, PT ;  /* 0x0000000e2800a20c */ /* 0x000fe40003f66070 */
[C---:B------:R-:W-:Y:S01]  /*11d80*/  SEL R14, R42.reuse, 0x63400000, !P1 ;  /* 0x634000002a0e7807 */ /* 0x040fe20004800000 */
[----:B0-----:R-:W-:Y:S01]  /*11d90*/  DFMA R34, R12, -R10, 1 ;  /* 0x3ff000000c22742b */ /* 0x001fe2000000080a */
[----:B------:R-:W-:Y:S02]  /*11da0*/  @!P2 SEL R0, R42, 0x63400000, !P3 ;  /* 0x634000002a00a807 */ /* 0x000fe40005800000 */
[--C-:B------:R-:W-:Y:S01]  /*11db0*/  LOP3.LUT R15, R14, 0x800fffff, R3.reuse, 0xf8, !PT ;  /* 0x800fffff0e0f7812 */ /* 0x100fe200078ef803 */
[----:B------:R-:W-:Y:S01]  /*11dc0*/  IMAD.MOV.U32 R14, RZ, RZ, R2 ;  /* 0x000000ffff0e7224 */ /* 0x000fe200078e0002 */
[----:B------:R-:W-:-:S03]  /*11dd0*/  @!P2 LOP3.LUT R0, R0, 0x80000000, R3, 0xf8, !PT ;  /* 0x800000000000a812 */ /* 0x000fc600078ef803 */
[----:B------:R-:W-:-:S08]  /*11de0*/  DFMA R34, R34, R34, R34 ;  /* 0x000000222222722b */ /* 0x000fd00000000022 */
[----:B------:R-:W-:Y:S01]  /*11df0*/  DFMA R34, R12, R34, R12 ;  /* 0x000000220c22722b */ /* 0x000fe2000000000c */
[----:B------:R-:W-:Y:S01]  /*11e00*/  @!P2 LOP3.LUT R13, R0, 0x100000, RZ, 0xfc, !PT ;  /* 0x00100000000da812 */ /* 0x000fe200078efcff */
[----:B------:R-:W-:Y:S02]  /*11e10*/  @!P2 IMAD.MOV.U32 R12, RZ, RZ, RZ ;  /* 0x000000ffff0ca224 */ /* 0x000fe400078e00ff */
[----:B------:R-:W-:-:S04]  /*11e20*/  IMAD.MOV.U32 R0, RZ, RZ, R40 ;  /* 0x000000ffff007224 */ /* 0x000fc800078e0028 */
[----:B------:R-:W-:Y:S02]  /*11e30*/  DFMA R36, R34, -R10, 1 ;  /* 0x3ff000002224742b */ /* 0x000fe4000000080a */
[----:B------:R-:W-:-:S06]  /*11e40*/  @!P2 DFMA R14, R14, 2, -R12 ;  /* 0x400000000e0ea82b */ /* 0x000fcc000000080c */
[----:B------:R-:W-:-:S04]  /*11e50*/  DFMA R12, R34, R36, R34 ;  /* 0x00000024220c722b */ /* 0x000fc80000000022 */
[----:B------:R-:W-:-:S04]  /*11e60*/  @!P2 LOP3.LUT R0, R15, 0x7ff00000, RZ, 0xc0, !PT ;  /* 0x7ff000000f00a812 */ /* 0x000fc800078ec0ff */
[----:B------:R-:W-:-:S08]  /*11e70*/  DMUL R34, R12, R14 ;  /* 0x0000000e0c227228 */ /* 0x000fd00000000000 */
[----:B------:R-:W-:-:S08]  /*11e80*/  DFMA R36, R34, -R10, R14 ;  /* 0x8000000a2224722b */ /* 0x000fd0000000000e */
[----:B------:R-:W-:Y:S01]  /*11e90*/  DFMA R34, R12, R36, R34 ;  /* 0x000000240c22722b */ /* 0x000fe20000000022 */
[----:B------:R-:W-:Y:S02]  /*11ea0*/  VIADD R13, R0, 0xffffffff ;  /* 0xffffffff000d7836 */ /* 0x000fe40000000000 */
[----:B------:R-:W-:-:S03]  /*11eb0*/  VIADD R12, R33, 0xffffffff ;  /* 0xffffffff210c7836 */ /* 0x000fc60000000000 */
[----:B------:R-:W-:-:S04]  /*11ec0*/  ISETP.GT.U32.AND P0, PT, R13, 0x7feffffe, PT ;  /* 0x7feffffe0d00780c */ /* 0x000fc80003f04070 */
[----:B------:R-:W-:-:S13]  /*11ed0*/  ISETP.GT.U32.OR P0, PT, R12, 0x7feffffe, P0 ;  /* 0x7feffffe0c00780c */ /* 0x000fda0000704470 */
        /* <DEDUP_REMOVED lines=18> */
[----:B------:R-:W-:Y:S01]  /*12000*/  IMAD.MOV R3, RZ, RZ, -R0 ;  /* 0x000000ffff037224 */ /* 0x000fe200078e0a00 */
[----:B------:R-:W-:Y:S01]  /*12010*/  DMUL.RP R8, R34, R8 ;  /* 0x0000000822087228 */ /* 0x000fe20000008000 */
[----:B------:R-:W-:Y:S01]  /*12020*/  IMAD.MOV.U32 R2, RZ, RZ, RZ ;  /* 0x000000ffff027224 */ /* 0x000fe200078e00ff */
[----:B------:R-:W-:-:S05]  /*12030*/  IADD3 R0, PT, PT, -R0, -0x43300000, RZ ;  /* 0xbcd0000000007810 */ /* 0x000fca0007ffe1ff */
[----:B------:R-:W-:-:S03]  /*12040*/  DFMA R2, R12, -R2, R34 ;  /* 0x800000020c02722b */ /* 0x000fc60000000022 */
[----:B------:R-:W-:-:S07]  /*12050*/  LOP3.LUT R10, R9, R10, RZ, 0x3c, !PT ;  /* 0x0000000a090a7212 */ /* 0x000fce00078e3cff */
[----:B------:R-:W-:-:S04]  /*12060*/  FSETP.NEU.AND P0, PT, |R3|, R0, PT ;  /* 0x000000000300720b */ /* 0x000fc80003f0d200 */
[----:B------:R-:W-:Y:S02]  /*12070*/  FSEL R8, R8, R12, !P0 ;  /* 0x0000000c08087208 */ /* 0x000fe40004000000 */
[----:B------:R-:W-:-:S05]  /*12080*/  FSEL R12, R10, R13, !P0 ;  /* 0x0000000d0a0c7208 */ /* 0x000fca0004000000 */
[----:B------:R-:W-:Y:S02]  /*12090*/  IMAD.MOV.U32 R13, RZ, RZ, R12 ;  /* 0x000000ffff0d7224 */ /* 0x000fe400078e000c */
[----:B------:R-:W-:Y:S01]  /*120a0*/  IMAD.MOV.U32 R12, RZ, RZ, R8 ;  /* 0x000000ffff0c7224 */ /* 0x000fe200078e0008 */
[----:B------:R-:W-:Y:S06]  /*120b0*/  BRA `(.L_x_5141) ;  /* 0x0000000000607947 */ /* 0x000fec0003800000 */
.L_x_5140:
        /* <DEDUP_REMOVED lines=12> */
[----:B------:R-:W-:Y:S02]  /*12180*/  @!P0 IMAD.MOV.U32 R12, RZ, RZ, RZ ;  /* 0x000000ffff0c8224 */ /* 0x000fe400078e00ff */
[----:B------:R-:W-:Y:S02]  /*12190*/  @!P0 IMAD.MOV.U32 R13, RZ, RZ, R2 ;  /* 0x000000ffff0d8224 */ /* 0x000fe400078e0002 */
[----:B------:R-:W-:Y:S02]  /*121a0*/  @P0 IMAD.MOV.U32 R12, RZ, RZ, RZ ;  /* 0x000000ffff0c0224 */ /* 0x000fe400078e00ff */
[----:B------:R-:W-:Y:S01]  /*121b0*/  @P0 IMAD.MOV.U32 R13, RZ, RZ, R0 ;  /* 0x000000ffff0d0224 */ /* 0x000fe200078e0000 */
[----:B------:R-:W-:Y:S06]  /*121c0*/  BRA `(.L_x_5141) ;  /* 0x00000000001c7947 */ /* 0x000fec0003800000 */
.L_x_5143:
[----:B------:R-:W-:-:S05]  /*121d0*/  LOP3.LUT R12, R9, 0x80000, RZ, 0xfc, !PT ;  /* 0x00080000090c7812 */ /* 0x000fca00078efcff */
[----:B------:R-:W-:Y:S02]  /*121e0*/  IMAD.MOV.U32 R13, RZ, RZ, R12 ;  /* 0x000000ffff0d7224 */ /* 0x000fe400078e000c */
[----:B------:R-:W-:Y:S01]  /*121f0*/  IMAD.MOV.U32 R12, RZ, RZ, R8 ;  /* 0x000000ffff0c7224 */ /* 0x000fe200078e0008 */
[----:B------:R-:W-:Y:S06]  /*12200*/  BRA `(.L_x_5141) ;  /* 0x00000000000c7947 */ /* 0x000fec0003800000 */
.L_x_5142:
[----:B------:R-:W-:-:S05]  /*12210*/  LOP3.LUT R12, R3, 0x80000, RZ, 0xfc, !PT ;  /* 0x00080000030c7812 */ /* 0x000fca00078efcff */
[----:B------:R-:W-:Y:S02]  /*12220*/  IMAD.MOV.U32 R13, RZ, RZ, R12 ;  /* 0x000000ffff0d7224 */ /* 0x000fe400078e000c */
[----:B------:R-:W-:-:S07]  /*12230*/  IMAD.MOV.U32 R12, RZ, RZ, R2 ;  /* 0x000000ffff0c7224 */ /* 0x000fce00078e0002 */
.L_x_5141:
[----:B------:R-:W-:Y:S05]  /*12240*/  BSYNC.RECONVERGENT B1 ;  /* 0x0000000000017941 */ /* 0x000fea0003800200 */
.L_x_5139:
[----:B------:R-:W-:Y:S02]  /*12250*/  IMAD.MOV.U32 R33, RZ, RZ, 0x0 ;  /* 0x00000000ff217424 */ /* 0x000fe400078e00ff */
[----:B------:R-:W-:Y:S02]  /*12260*/  IMAD.MOV.U32 R0, RZ, RZ, R12 ;  /* 0x000000ffff007224 */ /* 0x000fe400078e000c */
[----:B------:R-:W-:Y:S01]  /*12270*/  IMAD.MOV.U32 R2, RZ, RZ, R13 ;  /* 0x000000ffff027224 */ /* 0x000fe200078e000d */
[----:B------:R-:W-:Y:S06]  /*12280*/  RET.REL.NODEC R32 `(_ZN2at6native27unrolled_elementwise_kernelIZZZNS0_16tanh_kernel_cudaERNS_18TensorIteratorBaseEENKUlvE_clEvENKUlvE_clEvEUlN3c107complexIdEEE_St5arrayIPcLm2EELi4E23TrivialOffsetCalculatorILi1EjESE_NS0_6memory12LoadWithCastILi1EEENSF_13StoreWithCastILi1EEEEEviT_T0_T2_T3_T4_T5_) ;  /* 0xfffffedc205c7950 */ /* 0x000fec0003c3ffff */
        .weak           $__internal_3_$__cuda_sm20_dsqrt_rn_f64_mediumpath_v1
        .type           $__internal_3_$__cuda_sm20_dsqrt_rn_f64_mediumpath_v1,@function
        .size           $__internal_3_$__cuda_sm20_dsqrt_rn_f64_mediumpath_v1,($_ZN2at6native27unrolled_elementwise_kernelIZZZNS0_16tanh_kernel_cudaERNS_18TensorIteratorBaseEENKUlvE_clEvENKUlvE_clEvEUlN3c107complexIdEEE_St5arrayIPcLm2EELi4E23TrivialOffsetCalculatorILi1EjESE_NS0_6memory12LoadWithCastILi1EEENSF_13StoreWithCastILi1EEEEEviT_T0_T2_T3_T4_T5_$__internal_trig_reduction_slowpathd - $__internal_3_$__cuda_sm20_dsqrt_rn_f64_mediumpath_v1)
$__internal_3_$__cuda_sm20_dsqrt_rn_f64_mediumpath_v1:
[----:B------:R-:W-:Y:S01]  /*12290*/  ISETP.GE.U32.AND P0, PT, R8, -0x3400000, PT ;  /* 0xfcc000000800780c */ /* 0x000fe20003f06070 */
[----:B------:R-:W-:Y:S01]  /*122a0*/  BSSY.RECONVERGENT B2, `(.L_x_5144) ;  /* 0x000002a000027945 */ /* 0x000fe20003800200 */
[-C--:B------:R-:W-:Y:S01]  /*122b0*/  LOP3.LUT R3, R3, R2.reuse, RZ, 0x3c, !PT ;  /* 0x0000000203037212 */ /* 0x080fe200078e3cff */
[----:B------:R-:W-:Y:S02]  /*122c0*/  IMAD.MOV.U32 R11, RZ, RZ, R9 ;  /* 0x000000ffff0b7224 */ /* 0x000fe400078e0009 */
[----:B------:R-:W-:Y:S01]  /*122d0*/  IMAD.MOV.U32 R33, RZ, RZ, R15 ;  /* 0x000000ffff217224 */ /* 0x000fe200078e000f */
[C---:B------:R-:W-:Y:S01]  /*122e0*/  LOP3.LUT R2, R3.reuse, R2, RZ, 0x3c, !PT ;  /* 0x0000000203027212 */ /* 0x040fe200078e3cff */
[----:B------:R-:W-:Y:S02]  /*122f0*/  IMAD.MOV.U32 R8, RZ, RZ, R14 ;  /* 0x000000ffff087224 */ /* 0x000fe400078e000e */
[----:B------:R-:W-:Y:S01]  /*12300*/  IMAD.MOV.U32 R9, RZ, RZ, R0 ;  /* 0x000000ffff097224 */ /* 0x000fe200078e0000 */
[----:B------:R-:W-:-:S03]  /*12310*/  LOP3.LUT R3, R3, R2, RZ, 0x3c, !PT ;  /* 0x0000000203037212 */ /* 0x000fc600078e3cff */
[----:B------:R-:W-:Y:S05]  /*12320*/  @!P0 BRA `(.L_x_5145) ;  /* 0x0000000000208947 */ /* 0x000fea0003800000 */
        /* <DEDUP_REMOVED lines=8> */
.L_x_5145:
[----:B------:R-:W-:-:S14]  /*123b0*/  DSETP.NE.AND P0, PT, R10, RZ, PT ;  /* 0x000000ff0a00722a */ /* 0x000fdc0003f05000 */
[----:B------:R-:W-:Y:S05]  /*123c0*/  @!P0 BRA `(.L_x_5147) ;  /* 0x0000000000588947 */ /* 0x000fea0003800000 */
[----:B------:R-:W-:-:S13]  /*123d0*/  ISETP.GE.AND P0, PT, R11, RZ, PT ;  /* 0x000000ff0b00720c */ /* 0x000fda0003f06270 */
[----:B------:R-:W-:Y:S02]  /*123e0*/  @!P0 IMAD.MOV.U32 R2, RZ, RZ, 0x0 ;  /* 0x00000000ff028424 */ /* 0x000fe400078e00ff */
[----:B------:R-:W-:Y:S01]  /*123f0*/  @!P0 IMAD.MOV.U32 R3, RZ, RZ, -0x80000 ;  /* 0xfff80000ff038424 */ /* 0x000fe200078e00ff */
[----:B------:R-:W-:Y:S06]  /*12400*/  @!P0 BRA `(.L_x_5146) ;  /* 0x00000000004c8947 */ /* 0x000fec0003800000 */
[----:B------:R-:W-:-:S13]  /*12410*/  ISETP.GT.AND P0, PT, R11, 0x7fefffff, PT ;  /* 0x7fefffff0b00780c */ /* 0x000fda0003f04270 */
[----:B------:R-:W-:Y:S05]  /*12420*/  @P0 BRA `(.L_x_5147) ;  /* 0x0000000000400947 */ /* 0x000fea0003800000 */
[----:B------:R-:W-:Y:S01]  /*12430*/  DMUL R10, R10, 8.11296384146066816958e+31 ;  /* 0x469000000a0a7828 */ /* 0x000fe20000000000 */
[----:B------:R-:W-:Y:S02]  /*12440*/  IMAD.MOV.U32 R2, RZ, RZ, RZ ;  /* 0x000000ffff027224 */ /* 0x000fe400078e00ff */
[----:B------:R-:W-:Y:S02]  /*12450*/  IMAD.MOV.U32 R14, RZ, RZ, 0x0 ;  /* 0x00000000ff0e7424 */ /* 0x000fe400078e00ff */
[----:B------:R-:W-:Y:S01]  /*12460*/  IMAD.MOV.U32 R15, RZ, RZ, 0x3fd80000 ;  /* 0x3fd80000ff0f7424 */ /* 0x000fe200078e00ff */
[----:B------:R-:W0:Y:S02]  /*12470*/  MUFU.RSQ64H R3, R11 ;  /* 0x0000000b00037308 */ /* 0x000e240000001c00 */
        /* <DEDUP_REMOVED lines=9> */
[----:B------:R-:W-:Y:S01]  /*12510*/  VIADD R3, R3, 0xfcb00000 ;  /* 0xfcb0000003037836 */ /* 0x000fe20000000000 */
[----:B------:R-:W-:Y:S06]  /*12520*/  BRA `(.L_x_5146) ;  /* 0x0000000000047947 */ /* 0x000fec0003800000 */
.L_x_5147:
[----:B------:R-:W-:-:S11]  /*12530*/  DADD R2, R10, R10 ;  /* 0x000000000a027229 */ /* 0x000fd6000000000a */
.L_x_5146:
[----:B------:R-:W-:Y:S05]  /*12540*/  BSYNC.RECONVERGENT B2 ;  /* 0x0000000000027941 */ /* 0x000fea0003800200 */
.L_x_5144:
[----:B------:R-:W-:Y:S02]  /*12550*/  IMAD.MOV.U32 R0, RZ, RZ, R2 ;  /* 0x000000ffff007224 */ /* 0x000fe400078e0002 */
[----:B------:R-:W-:Y:S02]  /*12560*/  IMAD.MOV.U32 R8, RZ, RZ, R3 ;  /* 0x000000ffff087224 */ /* 0x000fe400078e0003 */
[----:B------:R-:W-:Y:S02]  /*12570*/  IMAD.MOV.U32 R2, RZ, RZ, R34 ;  /* 0x000000ffff027224 */ /* 0x000fe400078e0022 */
[----:B------:R-:W-:-:S04]  /*12580*/  IMAD.MOV.U32 R3, RZ, RZ, 0x0 ;  /* 0x00000000ff037424 */ /* 0x000fc800078e00ff */
[----:B------:R-:W-:Y:S05]  /*12590*/  RET.REL.NODEC R2 `(_ZN2at6native27unrolled_elementwise_kernelIZZZNS0_16tanh_kernel_cudaERNS_18TensorIteratorBaseEENKUlvE_clEvENKUlvE_clEvEUlN3c107complexIdEEE_St5arrayIPcLm2EELi4E23TrivialOffsetCalculatorILi1EjESE_NS0_6memory12LoadWithCastILi1EEENSF_13StoreWithCastILi1EEEEEviT_T0_T2_T3_T4_T5_) ;  /* 0xfffffed802987950 */ /* 0x000fea0003c3ffff */
        .type           $_ZN2at6native27unrolled_elementwise_kernelIZZZNS0_16tanh_kernel_cudaERNS_18TensorIteratorBaseEENKUlvE_clEvENKUlvE_clEvEUlN3c107complexIdEEE_St5arrayIPcLm2EELi4E23TrivialOffsetCalculatorILi1EjESE_NS0_6memory12LoadWithCastILi1EEENSF_13StoreWithCastILi1EEEEEviT_T0_T2_T3_T4_T5_$__internal_trig_reduction_slowpathd,@function
        .size           $_ZN2at6native27unrolled_elementwise_kernelIZZZNS0_16tanh_kernel_cudaERNS_18TensorIteratorBaseEENKUlvE_clEvENKUlvE_clEvEUlN3c107complexIdEEE_St5arrayIPcLm2EELi4E23TrivialOffsetCalculatorILi1EjESE_NS0_6memory12LoadWithCastILi1EEENSF_13StoreWithCastILi1EEEEEviT_T0_T2_T3_T4_T5_$__internal_trig_reduction_slowpathd,(.L_x_6995 - $_ZN2at6native27unrolled_elementwise_kernelIZZZNS0_16tanh_kernel_cudaERNS_18TensorIteratorBaseEENKUlvE_clEvENKUlvE_clEvEUlN3c107complexIdEEE_St5arrayIPcLm2EELi4E23TrivialOffsetCalculatorILi1EjESE_NS0_6memory12LoadWithCastILi1EEENSF_13StoreWithCastILi1EEEEEviT_T0_T2_T3_T4_T5_$__internal_trig_reduction_slowpathd)
$_ZN2at6native27unrolled_elementwise_kernelIZZZNS0_16tanh_kernel_cudaERNS_18TensorIteratorBaseEENKUlvE_clEvENKUlvE_clEvEUlN3c107complexIdEEE_St5arrayIPcLm2EELi4E23TrivialOffsetCalculatorILi1EjESE_NS0_6memory12LoadWithCastILi1EEENSF_13StoreWithCastILi1EEEEEviT_T0_T2_T3_T4_T5_$__internal_trig_reduction_slowpathd:
[----:B------:R-:W-:Y:S01]  /*125a0*/  SHF.R.U32.HI R38, RZ, 0x14, R0 ;  /* 0x00000014ff267819 */ /* 0x000fe20000011600 */
[----:B------:R-:W-:Y:S02]  /*125b0*/  IMAD.MOV.U32 R3, RZ, RZ, R2 ;  /* 0x000000ffff037224 */ /* 0x000fe400078e0002 */
[----:B------:R-:W-:Y:S01]  /*125c0*/  IMAD.MOV.U32 R8, RZ, RZ, R0 ;  /* 0x000000ffff087224 */ /* 0x000fe200078e0000 */
[----:B------:R-:W-:Y:S01]  /*125d0*/  LOP3.LUT R9, R38, 0x7ff, RZ, 0xc0, !PT ;  /* 0x000007ff26097812 */ /* 0x000fe200078ec0ff */
[----:B------:R-:W-:-:S03]  /*125e0*/  IMAD.MOV.U32 R2, RZ, RZ, RZ ;  /* 0x000000ffff027224 */ /* 0x000fc600078e00ff */
        /* <DEDUP_REMOVED lines=15> */
[----:B------:R-:W-:Y:S01]  /*126e0*/  IMAD.MOV.U32 R10, RZ, RZ, R2 ;  /* 0x000000ffff0a7224 */ /* 0x000fe200078e0002 */
[----:B------:R-:W-:Y:S01]  /*126f0*/  IADD3 R9, PT, PT, RZ, -R36, -R37 ;  /* 0x80000024ff097210 */ /* 0x000fe20007ffe825 */
[----:B------:R-:W-:Y:S01]  /*12700*/  IMAD.SHL.U32 R3, R3, 0x800, RZ ;  /* 0x0000080003037824 */ /* 0x000fe200078e00ff */
[----:B------:R-:W-:Y:S01]  /*12710*/  CS2R R12, SRZ ;  /* 0x00000000000c7805 */ /* 0x000fe2000001ff00 */
[----:B------:R-:W-:Y:S01]  /*12720*/  IMAD.MOV.U32 R8, RZ, RZ, RZ ;  /* 0x000000ffff087224 */ /* 0x000fe200078e00ff */
[----:B------:R-:W-:-:S07]  /*12730*/  LOP3.LUT R2, R14, 0x80000000, RZ, 0xfc, !PT ;  /* 0x800000000e027812 */ /* 0x000fce00078efcff */
.L_x_5152:
[----:B------:R-:W1:Y:S01]  /*12740*/  LDC.64 R14, c[0x4][0x168] ;  /* 0x01005a00ff0e7b82 */ /* 0x000e620000000a00 */
[----:B0-----:R-:W-:Y:S02]  /*12750*/  R2UR UR4, R42 ;  /* 0x000000002a0472ca */ /* 0x001fe400000e0000 */
[----:B------:R-:W-:Y:S01]  /*12760*/  R2UR UR5, R43 ;  /* 0x000000002b0572ca */ /* 0x000fe200000e0000 */
[----:B-1----:R-:W-:-:S12]  /*12770*/  IMAD.WIDE R14, R10, 0x8, R14 ;  /* 0x000000080a0e7825 */ /* 0x002fd800078e020e */
[----:B------:R-:W2:Y:S01]  /*12780*/  LDG.E.64.CONSTANT R14, desc[UR4][R14.64] ;  /* 0x000000040e0e7981 */ /* 0x000ea2000c1e9b00 */
[----:B------:R-:W-:Y:S02]  /*12790*/  VIADD R9, R9, 0x1 ;  /* 0x0000000109097836 */ /* 0x000fe40000000000 */
[----:B------:R-:W-:Y:S02]  /*127a0*/  VIADD R10, R10, 0x1 ;  /* 0x000000010a0a7836 */ /* 0x000fe40000000000 */
[----:B--2---:R-:W-:-:S04]  /*127b0*/  IMAD.WIDE.U32 R12, P0, R14, R3, R12 ;  /* 0x000000030e0c7225 */ /* 0x004fc8000780000c */
[CC--:B------:R-:W-:Y:S02]  /*127c0*/  IMAD R33, R14.reuse, R2.reuse, RZ ;  /* 0x000000020e217224 */ /* 0x0c0fe400078e02ff */
[----:B------:R-:W-:Y:S02]  /*127d0*/  IMAD R32, R15, R3, RZ ;  /* 0x000000030f207224 */ /* 0x000fe400078e02ff */
[----:B------:R-:W-:Y:S01]  /*127e0*/  IMAD.HI.U32 R14, R14, R2, RZ ;  /* 0x000000020e0e7227 */ /* 0x000fe200078e00ff */
[----:B------:R-:W-:-:S03]  /*127f0*/  IADD3 R33, P1, PT, R33, R13, RZ ;  /* 0x0000000d21217210 */ /* 0x000fc60007f3e0ff */
[----:B------:R-:W-:Y:S01]  /*12800*/  IMAD.X R14, RZ, RZ, R14, P0 ;  /* 0x000000ffff0e7224 */ /* 0x000fe200000e060e */
[----:B------:R-:W-:Y:S01]  /*12810*/  IADD3 R13, P2, PT, R32, R33, RZ ;  /* 0x00000021200d7210 */ /* 0x000fe20007f5e0ff */
[C---:B------:R-:W-:Y:S01]  /*12820*/  IMAD R32, R8.reuse, 0x8, R1 ;  /* 0x0000000808207824 */ /* 0x040fe200078e0201 */
[----:B------:R-:W-:Y:S01]  /*12830*/  ISETP.NE.AND P0, PT, R9, -0xf, PT ;  /* 0xfffffff10900780c */ /* 0x000fe20003f05270 */
[----:B------:R-:W-:-:S03]  /*12840*/  VIADD R8, R8, 0x1 ;  /* 0x0000000108087836 */ /* 0x000fc60000000000 */
[----:B------:R0:W-:Y:S02]  /*12850*/  STL.64 [R32], R12 ;  /* 0x0000000c20007387 */ /* 0x0001e40000100a00 */
[----:B0-----:R-:W-:-:S04]  /*12860*/  IMAD.HI.U32 R12, R15, R3, RZ ;  /* 0x000000030f0c7227 */ /* 0x001fc800078e00ff */
[----:B------:R-:W-:Y:S01]  /*12870*/  IMAD.HI.U32 R13, R15, R2, RZ ;  /* 0x000000020f0d7227 */ /* 0x000fe200078e00ff */
[----:B------:R-:W-:-:S03]  /*12880*/  IADD3.X R12, P1, PT, R12, R14, RZ, P1, !PT ;  /* 0x0000000e0c0c7210 */ /* 0x000fc60000f3e4ff */
[----:B------:R-:W-:Y:S02]  /*12890*/  IMAD R15, R15, R2, RZ ;  /* 0x000000020f0f7224 */ /* 0x000fe400078e02ff */
[----:B------:R-:W-:-:S03]  /*128a0*/  IMAD.X R13, RZ, RZ, R13, P1 ;  /* 0x000000ffff0d7224 */ /* 0x000fc600008e060d */
[----:B------:R-:W-:-:S05]  /*128b0*/  IADD3.X R12, P2, PT, R15, R12, RZ, P2, !PT ;  /* 0x0000000c0f0c7210 */ /* 0x000fca000175e4ff */
[----:B------:R-:W-:Y:S01]  /*128c0*/  IMAD.X R13, RZ, RZ, R13, P2 ;  /* 0x000000ffff0d7224 */ /* 0x000fe200010e060d */
[----:B------:R-:W-:Y:S07]  /*128d0*/  @P0 BRA `(.L_x_5152) ;  /* 0xfffffffc00980947 */ /* 0x000fee000383ffff */
[----:B------:R-:W-:Y:S05]  /*128e0*/  BSYNC.RECONVERGENT B2 ;  /* 0x0000000000027941 */ /* 0x000fea0003800200 */
.L_x_5151:
[----:B------:R-:W-:-:S07]  /*128f0*/  IMAD.MOV.U32 R2, RZ, RZ, R37 ;  /* 0x000000ffff027224 */ /* 0x000fce00078e0025 */
.L_x_5150:
[----:B------:R-:W-:Y:S05]  /*12900*/  BSYNC.RECONVERGENT B1 ;  /* 0x0000000000017941 */ /* 0x000fea0003800200 */
.L_x_5149:
[----:B------:R-:W-:Y:S01]  /*12910*/  LOP3.LUT P0, R10, R38, 0x3f, RZ, 0xc0, !PT ;  /* 0x0000003f260a7812 */ /* 0x000fe2000780c0ff */
[----:B------:R-:W-:-:S04]  /*12920*/  IMAD.IADD R2, R36, 0x1, R2 ;  /* 0x0000000124027824 */ /* 0x000fc800078e0202 */
[----:B------:R-:W-:-:S05]  /*12930*/  IMAD.U32 R2, R2, 0x8, R1 ;  /* 0x0000000802027824 */ /* 0x000fca00078e0001 */
[----:B------:R0:W-:Y:S04]  /*12940*/  STL.64 [R2+-0x78], R12 ;  /* 0xffff880c02007387 */ /* 0x0001e80000100a00 */
[----:B------:R-:W2:Y:S04]  /*12950*/  LDL.64 R8, [R1+0x18] ;  /* 0x0000180001087983 */ /* 0x000ea80000100a00 */
[----:B0-----:R-:W3:Y:S04]  /*12960*/  @P0 LDL.64 R12, [R1+0x8] ;  /* 0x00000800010c0983 */ /* 0x001ee80000100a00 */
[----:B------:R-:W4:Y:S01]  /*12970*/  LDL.64 R2, [R1+0x10] ;  /* 0x0000100001027983 */ /* 0x000f220000100a00 */
[----:B------:R-:W-:Y:S01]  /*12980*/  @P0 LOP3.LUT R36, R10, 0x3f, RZ, 0x3c, !PT ;  /* 0x0000003f0a240812 */ /* 0x000fe200078e3cff */
[----:B------:R-:W-:Y:S01]  /*12990*/  BSSY.RECONVERGENT B1, `(.L_x_5153) ;  /* 0x0000034000017945 */ /* 0x000fe20003800200 */
[----:B---3--:R-:W-:-:S02]  /*129a0*/  @P0 SHF.R.U64 R33, R12, 0x1, R13 ;  /* 0x000000010c210819 */ /* 0x008fc4000000120d */
[----:B------:R-:W-:Y:S02]  /*129b0*/  @P0 SHF.R.U32.HI R37, RZ, 0x1, R13 ;  /* 0x00000001ff250819 */ /* 0x000fe4000001160d */
[C---:B----4-:R-:W-:Y:S02]  /*129c0*/  @P0 SHF.L.U32 R15, R2.reuse, R10, RZ ;  /* 0x0000000a020f0219 */ /* 0x050fe400000006ff */
[----:B------:R-:W-:Y:S02]  /*129d0*/  @P0 SHF.R.U64 R33, R33, R36, R37 ;  /* 0x0000002421210219 */ /* 0x000fe40000001225 */
[--C-:B------:R-:W-:Y:S02]  /*129e0*/  @P0 SHF.R.U32.HI R12, RZ, 0x1, R3.reuse ;  /* 0x00000001ff0c0819 */ /* 0x100fe40000011603 */
[C-C-:B------:R-:W-:Y:S02]  /*129f0*/  @P0 SHF.R.U64 R13, R2.reuse, 0x1, R3.reuse ;  /* 0x00000001020d0819 */ /* 0x140fe40000001203 */
[----:B------:R-:W-:-:S02]  /*12a00*/  @P0 SHF.L.U64.HI R14, R2, R10, R3 ;  /* 0x0000000a020e0219 */ /* 0x000fc40000010203 */
[----:B------:R-:W-:Y:S02]  /*12a10*/  @P0 SHF.R.U32.HI R37, RZ, R36, R37 ;  /* 0x00000024ff250219 */ /* 0x000fe40000011625 */
[----:B------:R-:W-:Y:S02]  /*12a20*/  @P0 LOP3.LUT R2, R15, R33, RZ, 0xfc, !PT ;  /* 0x000000210f020212 */ /* 0x000fe400078efcff */
[----:B--2---:R-:W-:Y:S02]  /*12a30*/  @P0 SHF.L.U32 R32, R8, R10, RZ ;  /* 0x0000000a08200219 */ /* 0x004fe400000006ff */
[----:B------:R-:W-:Y:S02]  /*12a40*/  @P0 SHF.R.U64 R13, R13, R36, R12 ;  /* 0x000000240d0d0219 */ /* 0x000fe4000000120c */
[----:B------:R-:W-:Y:S02]  /*12a50*/  @P0 LOP3.LUT R3, R14, R37, RZ, 0xfc, !PT ;  /* 0x000000250e030212 */ /* 0x000fe400078efcff */
[----:B------:R-:W-:-:S02]  /*12a60*/  @P0 SHF.L.U64.HI R14, R8, R10, R9 ;  /* 0x0000000a080e0219 */ /* 0x000fc40000010209 */
[----:B------:R-:W-:Y:S01]  /*12a70*/  @P0 SHF.R.U32.HI R10, RZ, R36, R12 ;  /* 0x00000024ff0a0219 */ /* 0x000fe2000001160c */
[----:B------:R-:W-:Y:S01]  /*12a80*/  IMAD.SHL.U32 R12, R2, 0x4, RZ ;  /* 0x00000004020c7824 */ /* 0x000fe200078e00ff */
[----:B------:R-:W-:Y:S02]  /*12a90*/  @P0 LOP3.LUT R8, R32, R13, RZ, 0xfc, !PT ;  /* 0x0000000d20080212 */ /* 0x000fe400078efcff */
[----:B------:R-:W-:Y:S02]  /*12aa0*/  SHF.L.U64.HI R13, R2, 0x2, R3 ;  /* 0x00000002020d7819 */ /* 0x000fe40000010203 */
[----:B------:R-:W-:Y:S02]  /*12ab0*/  @P0 LOP3.LUT R9, R14, R10, RZ, 0xfc, !PT ;  /* 0x0000000a0e090212 */ /* 0x000fe400078efcff */
[----:B------:R-:W-:Y:S02]  /*12ac0*/  SHF.L.W.U32.HI R3, R3, 0x2, R8 ;  /* 0x0000000203037819 */ /* 0x000fe40000010e08 */
[----:B------:R-:W-:-:S02]  /*12ad0*/  IADD3 RZ, P1, PT, RZ, -R12, RZ ;  /* 0x8000000cffff7210 */ /* 0x000fc40007f3e0ff */
[----:B------:R-:W-:Y:S02]  /*12ae0*/  LOP3.LUT R2, RZ, R13, RZ, 0x33, !PT ;  /* 0x0000000dff027212 */ /* 0x000fe400078e33ff */
[----:B------:R-:W-:Y:S02]  /*12af0*/  SHF.L.W.U32.HI R10, R8, 0x2, R9 ;  /* 0x00000002080a7819 */ /* 0x000fe40000010e09 */
[----:B------:R-:W-:Y:S02]  /*12b00*/  LOP3.LUT R8, RZ, R3, RZ, 0x33, !PT ;  /* 0x00000003ff087212 */ /* 0x000fe400078e33ff */
[----:B------:R-:W-:Y:S02]  /*12b10*/  IADD3.X R15, P1, PT, RZ, R2, RZ, P1, !PT ;  /* 0x00000002ff0f7210 */ /* 0x000fe40000f3e4ff */
[----:B------:R-:W-:Y:S02]  /*12b20*/  LOP3.LUT R2, RZ, R10, RZ, 0x33, !PT ;  /* 0x0000000aff027212 */ /* 0x000fe400078e33ff */
[----:B------:R-:W-:-:S02]  /*12b30*/  IADD3.X R8, P1, PT, RZ, R8, RZ, P1, !PT ;  /* 0x00000008ff087210 */ /* 0x000fc40000f3e4ff */
[----:B------:R-:W-:-:S03]  /*12b40*/  ISETP.GT.U32.AND P0, PT, R3, -0x1, PT ;  /* 0xffffffff0300780c */ /* 0x000fc60003f04070 */
[----:B------:R-:W-:Y:S01]  /*12b50*/  IMAD.X R2, RZ, RZ, R2, P1 ;  /* 0x000000ffff027224 */ /* 0x000fe200008e0602 */
[----:B------:R-:W-:-:S04]  /*12b60*/  ISETP.GT.AND.EX P0, PT, R10, -0x1, PT, P0 ;  /* 0xffffffff0a00780c */ /* 0x000fc80003f04300 */
[----:B------:R-:W-:Y:S02]  /*12b70*/  SEL R2, R10, R2, P0 ;  /* 0x000000020a027207 */ /* 0x000fe40000000000 */
[----:B------:R-:W-:Y:S02]  /*12b80*/  SEL R3, R3, R8, P0 ;  /* 0x0000000803037207 */ /* 0x000fe40000000000 */
[----:B------:R-:W-:-:S04]  /*12b90*/  ISETP.NE.U32.AND P1, PT, R2, RZ, PT ;  /* 0x000000ff0200720c */ /* 0x000fc80003f25070 */
[----:B------:R-:W-:-:S06]  /*12ba0*/  SEL R8, R3, R2, !P1 ;  /* 0x0000000203087207 */ /* 0x000fcc0004800000 */
[----:B------:R-:W0:Y:S02]  /*12bb0*/  FLO.U32 R8, R8 ;  /* 0x0000000800087300 */ /* 0x000e2400000e0000 */
[C---:B0-----:R-:W-:Y:S02]  /*12bc0*/  IADD3 R14, PT, PT, -R8.reuse, 0x1f, RZ ;  /* 0x0000001f080e7810 */ /* 0x041fe40007ffe1ff */
[----:B------:R-:W-:-:S03]  /*12bd0*/  IADD3 R8, PT, PT, -R8, 0x3f, RZ ;  /* 0x0000003f08087810 */ /* 0x000fc60007ffe1ff */
[----:B------:R-:W-:-:S05]  /*12be0*/  @P1 IMAD.MOV R8, RZ, RZ, R14 ;  /* 0x000000ffff081224 */ /* 0x000fca00078e020e */
[----:B------:R-:W-:Y:S01]  /*12bf0*/  ISETP.NE.AND P1, PT, R8, RZ, PT ;  /* 0x000000ff0800720c */ /* 0x000fe20003f25270 */
[----:B------:R-:W-:Y:S01]  /*12c00*/  @!P0 IMAD.MOV R12, RZ, RZ, -R12 ;  /* 0x000000ffff0c8224 */ /* 0x000fe200078e0a0c */
[----:B------:R-:W-:-:S11]  /*12c10*/  SEL R13, R13, R15, P0 ;  /* 0x0000000f0d0d7207 */ /* 0x000fd60000000000 */
[----:B------:R-:W-:Y:S05]  /*12c20*/  @!P1 BRA `(.L_x_5154) ;  /* 0x0000000000289947 */ /* 0x000fea0003800000 */
[----:B------:R-:W-:Y:S02]  /*12c30*/  LOP3.LUT R14, R8, 0x3f, RZ, 0xc0, !PT ;  /* 0x0000003f080e7812 */ /* 0x000fe400078ec0ff */
[--C-:B------:R-:W-:Y:S02]  /*12c40*/  SHF.R.U64 R12, R12, 0x1, R13.reuse ;  /* 0x000000010c0c7819 */ /* 0x100fe4000000120d */
[CC--:B------:R-:W-:Y:S02]  /*12c50*/  SHF.L.U64.HI R15, R3.reuse, R14.reuse, R2 ;  /* 0x0000000e030f7219 */ /* 0x0c0fe40000010202 */
[----:B------:R-:W-:Y:S02]  /*12c60*/  SHF.L.U32 R14, R3, R14, RZ ;  /* 0x0000000e030e7219 */ /* 0x000fe400000006ff */
[----:B------:R-:W-:Y:S02]  /*12c70*/  SHF.R.U32.HI R2, RZ, 0x1, R13 ;  /* 0x00000001ff027819 */ /* 0x000fe4000001160d */
[----:B------:R-:W-:-:S04]  /*12c80*/  LOP3.LUT R3, R8, 0x3f, RZ, 0xc, !PT ;  /* 0x0000003f08037812 */ /* 0x000fc800078e0cff */
[-CC-:B------:R-:W-:Y:S02]  /*12c90*/  SHF.R.U64 R12, R12, R3.reuse, R2.reuse ;  /* 0x000000030c0c7219 */ /* 0x180fe40000001202 */
[----:B------:R-:W-:Y:S02]  /*12ca0*/  SHF.R.U32.HI R2, RZ, R3, R2 ;  /* 0x00000003ff027219 */ /* 0x000fe40000011602 */
[----:B------:R-:W-:Y:S02]  /*12cb0*/  LOP3.LUT R3, R14, R12, RZ, 0xfc, !PT ;  /* 0x0000000c0e037212 */ /* 0x000fe400078efcff */
[----:B------:R-:W-:-:S07]  /*12cc0*/  LOP3.LUT R2, R15, R2, RZ, 0xfc, !PT ;  /* 0x000000020f027212 */ /* 0x000fce00078efcff */
.L_x_5154:
[----:B------:R-:W-:Y:S05]  /*12cd0*/  BSYNC.RECONVERGENT B1 ;  /* 0x0000000000017941 */ /* 0x000fea0003800200 */
.L_x_5153:
[----:B------:R-:W-:Y:S01]  /*12ce0*/  IMAD.WIDE.U32 R14, R3, 0x2168c235, RZ ;  /* 0x2168c235030e7825 */ /* 0x000fe200078e00ff */
[----:B------:R-:W-:-:S03]  /*12cf0*/  SHF.R.U32.HI R9, RZ, 0x1e, R9 ;  /* 0x0000001eff097819 */ /* 0x000fc60000011609 */
[----:B------:R-:W-:Y:S01]  /*12d00*/  IMAD.MOV.U32 R12, RZ, RZ, R15 ;  /* 0x000000ffff0c7224 */ /* 0x000fe200078e000f */
[----:B------:R-:W-:Y:S01]  /*12d10*/  IADD3 RZ, P1, PT, R14, R14, RZ ;  /* 0x0000000e0eff7210 */ /* 0x000fe20007f3e0ff */
[----:B------:R-:W-:Y:S02]  /*12d20*/  IMAD.MOV.U32 R13, RZ, RZ, RZ ;  /* 0x000000ffff0d7224 */ /* 0x000fe400078e00ff */
[----:B------:R-:W-:-:S04]  /*12d30*/  IMAD.WIDE.U32 R12, R3, -0x36f0255e, R12 ;  /* 0xc90fdaa2030c7825 */ /* 0x000fc800078e000c */
[----:B------:R-:W-:-:S04]  /*12d40*/  IMAD.HI.U32 R3, R2, -0x36f0255e, RZ ;  /* 0xc90fdaa202037827 */ /* 0x000fc800078e00ff */
[----:B------:R-:W-:-:S04]  /*12d50*/  IMAD.WIDE.U32 R12, P2, R2, 0x2168c235, R12 ;  /* 0x2168c235020c7825 */ /* 0x000fc8000784000c */
[----:B------:R-:W-:Y:S01]  /*12d60*/  IMAD R2, R2, -0x36f0255e, RZ ;  /* 0xc90fdaa202027824 */ /* 0x000fe200078e02ff */
[----:B------:R-:W-:Y:S01]  /*12d70*/  IADD3.X RZ, P1, PT, R12, R12, RZ, P1, !PT ;  /* 0x0000000c0cff7210 */ /* 0x000fe20000f3e4ff */
[----:B------:R-:W-:-:S03]  /*12d80*/  IMAD.X R3, RZ, RZ, R3, P2 ;  /* 0x000000ffff037224 */ /* 0x000fc600010e0603 */
[----:B------:R-:W-:-:S05]  /*12d90*/  IADD3 R2, P2, PT, R2, R13, RZ ;  /* 0x0000000d02027210 */ /* 0x000fca0007f5e0ff */
[----:B------:R-:W-:Y:S01]  /*12da0*/  IMAD.X R12, RZ, RZ, R3, P2 ;  /* 0x000000ffff0c7224 */ /* 0x000fe200010e0603 */
[C---:B------:R-:W-:Y:S02]  /*12db0*/  ISETP.GT.U32.AND P2, PT, R2.reuse, RZ, PT ;  /* 0x000000ff0200720c */ /* 0x040fe40003f44070 */
[----:B------:R-:W-:Y:S02]  /*12dc0*/  IADD3.X R3, P1, PT, R2, R2, RZ, P1, !PT ;  /* 0x0000000202037210 */ /* 0x000fe40000f3e4ff */
[----:B------:R-:W-:-:S03]  /*12dd0*/  ISETP.GT.AND.EX P2, PT, R12, RZ, PT, P2 ;  /* 0x000000ff0c00720c */ /* 0x000fc60003f44320 */
[----:B------:R-:W-:Y:S01]  /*12de0*/  IMAD.X R13, R12, 0x1, R12, P1 ;  /* 0x000000010c0d7824 */ /* 0x000fe200008e060c */
[----:B------:R-:W-:-:S04]  /*12df0*/  SEL R3, R3, R2, P2 ;  /* 0x0000000203037207 */ /* 0x000fc80001000000 */
[----:B------:R-:W-:Y:S02]  /*12e00*/  SEL R2, R13, R12, P2 ;  /* 0x0000000c0d027207 */ /* 0x000fe40001000000 */
[----:B------:R-:W-:Y:S02]  /*12e10*/  IADD3 R3, P1, PT, R3, 0x1, RZ ;  /* 0x0000000103037810 */ /* 0x000fe40007f3e0ff */
[----:B------:R-:W-:-:S03]  /*12e20*/  SEL R12, RZ, 0xffffffff, !P2 ;  /* 0xffffffffff0c7807 */ /* 0x000fc60005000000 */
[----:B------:R-:W-:Y:S02]  /*12e30*/  IMAD.X R2, RZ, RZ, R2, P1 ;  /* 0x000000ffff027224 */ /* 0x000fe400008e0602 */
[----:B------:R-:W-:-:S03]  /*12e40*/  IMAD.IADD R8, R12, 0x1, -R8 ;  /* 0x000000010c087824 */ /* 0x000fc600078e0a08 */
[----:B------:R-:W-:Y:S01]  /*12e50*/  SHF.R.U64 R3, R3, 0xa, R2 ;  /* 0x0000000a03037819 */ /* 0x000fe20000001202 */
[----:B------:R-:W-:-:S03]  /*12e60*/  IMAD.SHL.U32 R12, R8, 0x100000, RZ ;  /* 0x00100000080c7824 */ /* 0x000fc600078e00ff */
[----:B------:R-:W-:-:S04]  /*12e70*/  IADD3 R3, P1, PT, R3, 0x1, RZ ;  /* 0x0000000103037810 */ /* 0x000fc80007f3e0ff */
[----:B------:R-:W-:Y:S02]  /*12e80*/  LEA.HI.X R2, R2, RZ, RZ, 0x16, P1 ;  /* 0x000000ff02027211 */ /* 0x000fe400008fb4ff */
[----:B------:R-:W-:Y:S02]  /*12e90*/  LOP3.LUT P1, R0, R0, 0x80000000, RZ, 0xc0, !PT ;  /* 0x8000000000007812 */ /* 0x000fe4000782c0ff */
[--C-:B------:R-:W-:Y:S02]  /*12ea0*/  SHF.R.U64 R3, R3, 0x1, R2.reuse ;  /* 0x0000000103037819 */ /* 0x100fe40000001202 */
[----:B------:R-:W-:Y:S02]  /*12eb0*/  SHF.R.U32.HI R8, RZ, 0x1, R2 ;  /* 0x00000001ff087819 */ /* 0x000fe40000011602 */
[----:B------:R-:W-:Y:S02]  /*12ec0*/  IADD3 R3, P2, P3, RZ, RZ, R3 ;  /* 0x000000ffff037210 */ /* 0x000fe40007b5e003 */
[----:B------:R-:W-:-:S02]  /*12ed0*/  LEA.HI R2, R10, R9, RZ, 0x1 ;  /* 0x000000090a027211 */ /* 0x000fc400078f08ff */
[----:B------:R-:W-:Y:S02]  /*12ee0*/  @!P0 LOP3.LUT R0, R0, 0x80000000, RZ, 0x3c, !PT ;  /* 0x8000000000008812 */ /* 0x000fe400078e3cff */
[----:B------:R-:W-:Y:S01]  /*12ef0*/  IADD3.X R8, PT, PT, R12, 0x3fe00000, R8, P2, P3 ;  /* 0x3fe000000c087810 */ /* 0x000fe200017e6408 */
[----:B------:R-:W-:-:S03]  /*12f00*/  @P1 IMAD.MOV R2, RZ, RZ, -R2 ;  /* 0x000000ffff021224 */ /* 0x000fc600078e0a02 */
[----:B------:R-:W-:-:S07]  /*12f10*/  LOP3.LUT R8, R8, R0, RZ, 0xfc, !PT ;  /* 0x0000000008087212 */ /* 0x000fce00078efcff */
.L_x_5148:
[----:B------:R-:W-:Y:S02]  /*12f20*/  IMAD.MOV.U32 R0, RZ, RZ, R2 ;  /* 0x000000ffff007224 */ /* 0x000fe400078e0002 */
[----:B------:R-:W-:Y:S02]  /*12f30*/  IMAD.MOV.U32 R2, RZ, RZ, R3 ;  /* 0x000000ffff027224 */ /* 0x000fe400078e0003 */
[----:B------:R-:W-:Y:S02]  /*12f40*/  IMAD.MOV.U32 R3, RZ, RZ, R8 ;  /* 0x000000ffff037224 */ /* 0x000fe400078e0008 */
[----:B------:R-:W-:Y:S02]  /*12f50*/  IMAD.MOV.U32 R8, RZ, RZ, R11 ;  /* 0x000000ffff087224 */ /* 0x000fe400078e000b */
[----:B------:R-:W-:-:S04]  /*12f60*/  IMAD.MOV.U32 R9, RZ, RZ, 0x0 ;  /* 0x00000000ff097424 */ /* 0x000fc800078e00ff */
[----:B------:R-:W-:Y:S05]  /*12f70*/  RET.REL.NODEC R8 `(_ZN2at6native27unrolled_elementwise_kernelIZZZNS0_16tanh_kernel_cudaERNS_18TensorIteratorBaseEENKUlvE_clEvENKUlvE_clEvEUlN3c107complexIdEEE_St5arrayIPcLm2EELi4E23TrivialOffsetCalculatorILi1EjESE_NS0_6memory12LoadWithCastILi1EEENSF_13StoreWithCastILi1EEEEEviT_T0_T2_T3_T4_T5_) ;  /* 0xfffffed008207950 */ /* 0x000fea0003c3ffff */
.L_x_5155:
        /* <DEDUP_REMOVED lines=16> */
.L_x_6995:


//--------------------- .text._ZN2at6native18elementwise_kernelILi128ELi2EZNS0_22gpu_kernel_impl_nocastIZZZNS0_16tanh_kernel_cudaERNS_18TensorIteratorBaseEENKUlvE_clEvENKUlvE_clEvEUlN3c107complexIdEEE_EEvS4_RKT_EUliE_EEviT1_ --------------------------
	.section	.text._ZN2at6native18elementwise_kernelILi128ELi2EZNS0_22gpu_kernel_impl_nocastIZZZNS0_16tanh_kernel_cudaERNS_18TensorIteratorBaseEENKUlvE_clEvENKUlvE_clEvEUlN3c107complexIdEEE_EEvS4_RKT_EUliE_EEviT1_,"ax",@progbits
	.align	128
        .global         _ZN2at6native18elementwise_kernelILi128ELi2EZNS0_22gpu_kernel_impl_nocastIZZZNS0_16tanh_kernel_cudaERNS_18TensorIteratorBaseEENKUlvE_clEvENKUlvE_clEvEUlN3c107complexIdEEE_EEvS4_RKT_EUliE_EEviT1_
        .type           _ZN2at6native18elementwise_kernelILi128ELi2EZNS0_22gpu_kernel_impl_nocastIZZZNS0_16tanh_kernel_cudaERNS_18TensorIteratorBaseEENKUlvE_clEvENKUlvE_clEvEUlN3c107complexIdEEE_EEvS4_RKT_EUliE_EEviT1_,@function
        .size           _ZN2at6native18elementwise_kernelILi128ELi2EZNS0_22gpu_kernel_impl_nocastIZZZNS0_16tanh_kernel_cudaERNS_18TensorIteratorBaseEENKUlvE_clEvENKUlvE_clEvEUlN3c107complexIdEEE_EEvS4_RKT_EUliE_EEviT1_,(.L_x_6998 - _ZN2at6native18elementwise_kernelILi128ELi2EZNS0_22gpu_kernel_impl_nocastIZZZNS0_16tanh_kernel_cudaERNS_18TensorIteratorBaseEENKUlvE_clEvENKUlvE_clEvEUlN3c107complexIdEEE_EEvS4_RKT_EUliE_EEviT1_)
        .other          _ZN2at6native18elementwise_kernelILi128ELi2EZNS0_22gpu_kernel_impl_nocastIZZZNS0_16tanh_kernel_cudaERNS_18TensorIteratorBaseEENKUlvE_clEvENKUlvE_clEvEUlN3c107complexIdEEE_EEvS4_RKT_EUliE_EEviT1_,@"STO_CUDA_ENTRY STV_DEFAULT"
_ZN2at6native18elementwise_kernelILi128ELi2EZNS0_22gpu_kernel_impl_nocastIZZZNS0_16tanh_kernel_cudaERNS_18TensorIteratorBaseEENKUlvE_clEvENKUlvE_clEvEUlN3c107complexIdEEE_EEvS4_RKT_EUliE_EEviT1_:
.text._ZN2at6native18elementwise_kernelILi128ELi2EZNS0_22gpu_kernel_impl_nocastIZZZNS0_16tanh_kernel_cudaERNS_18TensorIteratorBaseEENKUlvE_clEvENKUlvE_clEvEUlN3c107complexIdEEE_EEvS4_RKT_EUliE_EEviT1_:
[----:B------:R-:W0:Y:S01]  /*0000*/  LDC R1, c[0x0][0x37c] ;  /* 0x0000df00ff017b82 */ /* 0x000e220000000800 */
[----:B------:R-:W1:Y:S07]  /*0010*/  S2R R25, SR_TID.X ;  /* 0x0000000000197919 */ /* 0x000e6e0000002100 */
[----:B------:R-:W2:Y:S01]  /*0020*/  S2UR UR4, SR_CTAID.X ;  /* 0x00000000000479c3 */ /* 0x000ea20000002500 */
[----:B------:R-:W3:Y:S01]  /*0030*/  LDCU UR5, c[0x0][0x380] ;  /* 0x00007000ff0577ac */ /* 0x000ee20008000800 */
[----:B------:R-:W-:Y:S01]  /*0040*/  BSSY.RECONVERGENT B1, `(.L_x_5156) ;  /* 0x0000383000017945 */ /* 0x000fe20003800200 */
[----:B0-----:R-:W-:Y:S01]  /*0050*/  VIADD R1, R1, 0xffffffd8 ;  /* 0xffffffd801017836 */ /* 0x001fe20000000000 */
[----:B------:R-:W0:Y:S04]  /*0060*/  LDCU.64 UR6, c[0x0][0x358] ;  /* 0x00006b00ff0677ac */ /* 0x000e280008000a00 */
[----:B------:R-:W4:Y:S01]  /*0070*/  LDC R3, c[0x0][0x388] ;  /* 0x0000e200ff037b82 */ /* 0x000f220000000800 */
[----:B--2---:R-:W-:-:S06]  /*0080*/  USHF.L.U32 UR4, UR4, 0x8, URZ ;  /* 0x0000000804047899 */ /* 0x004fcc00080006ff */
[----:B-1----:R-:W-:Y:S01]  /*0090*/  LOP3.LUT R25, R25, UR4, RZ, 0xfc, !PT ;  /* 0x0000000419197c12 */ /* 0x002fe2000f8efcff */
[----:B----4-:R-:W-:-:S03]  /*00a0*/  VIADD R2, R3, 0xffffffff ;  /* 0xffffffff03027836 */ /* 0x010fc60000000000 */
[----:B---3--:R-:W-:Y:S02]  /*00b0*/  ISETP.GE.AND P0, PT, R25, UR5, PT ;  /* 0x0000000519007c0c */ /* 0x008fe4000bf06270 */
[----:B------:R-:W-:-:S05]  /*00c0*/  VIMNMX.U32 R0, PT, PT, R2, 0x18, PT ;  /* 0x0000001802007848 */ /* 0x000fca0003fe0000 */
[----:B------:R-:W-:-:S06]  /*00d0*/  VIADD R0, R0, 0x1 ;  /* 0x0000000100007836 */ /* 0x000fcc0000000000 */
[----:B0-----:R-:W-:Y:S05]  /*00e0*/  @P0 BRA `(.L_x_5157) ;  /* 0x0000003400e00947 */ /* 0x001fea0003800000 */
[----:B------:R-:W-:Y:S01]  /*00f0*/  ISETP.NE.AND P0, PT, R3, RZ, PT ;  /* 0x000000ff0300720c */ /* 0x000fe20003f05270 */
[----:B------:R-:W-:Y:S02]  /*0100*/  HFMA2 R3, -RZ, RZ, 0, 0 ;  /* 0x00000000ff037431 */ /* 0x000fe400000001ff */
[----:B------:R-:W-:-:S10]  /*0110*/  IMAD.MOV.U32 R4, RZ, RZ, RZ ;  /* 0x000000ffff047224 */ /* 0x000fd400078e00ff */
[----:B------:R-:W-:Y:S05]  /*0120*/  @!P0 BRA `(.L_x_5158) ;  /* 0x0000001000a48947 */ /* 0x000fea0003800000 */
[----:B------:R-:W0:Y:S01]  /*0130*/  LDCU.64 UR4, c[0x0][0x390] ;  /* 0x00007200ff0477ac */ /* 0x000e220008000a00 */
[----:B------:R-:W-:Y:S01]  /*0140*/  IMAD.MOV.U32 R24, RZ, RZ, RZ ;  /* 0x000000ffff187224 */ /* 0x000fe200078e00ff */
[----:B------:R-:W-:Y:S01]  /*0150*/  ISETP.NE.AND P0, PT, R2, RZ, PT ;  /* 0x000000ff0200720c */ /* 0x000fe20003f05270 */
[----:B------:R-:W1:Y:S01]  /*0160*/  LDCU UR8, c[0x0][0x38c] ;  /* 0x00007180ff0877ac */ /* 0x000e620008000800 */
[----:B------:R-:W2:Y:S01]  /*0170*/  LDCU.64 UR10, c[0x0][0x4b8] ;  /* 0x00009700ff0a77ac */ /* 0x000ea20008000a00 */
[----:B0-----:R-:W-:-:S05]  /*0180*/  IMAD.HI.U32 R6, R25, UR4, R24 ;  /* 0x0000000419067c27 */ /* 0x001fca000f8e0018 */
[----:B------:R-:W-:-:S05]  /*0190*/  SHF.R.U32.HI R7, RZ, UR5, R6 ;  /* 0x00000005ff077c19 */ /* 0x000fca0008011606 */
[----:B------:R-:W-:-:S04]  /*01a0*/  IMAD.MOV R4, RZ, RZ, -R7 ;  /* 0x000000ffff047224 */ /* 0x000fc800078e0a07 */
[----:B-1----:R-:W-:-:S04]  /*01b0*/  IMAD R4, R4, UR8, R25 ;  /* 0x0000000804047c24 */ /* 0x002fc8000f8e0219 */
        /* <DEDUP_REMOVED lines=269> */
[----:B------:R-:W-:Y:S01]  /*1290*/  IMAD.MOV.U32 R6, RZ, RZ, RZ ;  /* 0x000000ffff067224 */ /* 0x000fe200078e00ff */
[----:B------:R-:W1:Y:S10]  /*12a0*/  LDCU UR4, c[0x0][0x4a8] ;  /* 0x00009500ff0477ac */ /* 0x000e740008000800 */
[----:B------:R-:W2:Y:S01]  /*12b0*/  @P0 LDC.64 R12, c[0x0][0x4b0] ;  /* 0x00012c00ff0c0b82 */ /* 0x000ea20000000a00 */
[----:B0-----:R-:W-:-:S07]  /*12c0*/  IMAD.HI.U32 R8, R7, UR9, R6 ;  /* 0x0000000907087c27 */ /* 0x001fce000f8e0006 */
[----:B------:R-:W0:Y:S01]  /*12d0*/  @P0 LDC R10, c[0x0][0x4ac] ;  /* 0x00012b00ff0a0b82 */ /* 0x000e220000000800 */
[----:B-1----:R-:W-:Y:S01]  /*12e0*/  SHF.R.U32.HI R9, RZ, UR4, R8 ;  /* 0x00000004ff097c19 */ /* 0x002fe20008011608 */
[----:B------:R-:W1:Y:S01]  /*12f0*/  LDCU.64 UR4, c[0x0][0x570] ;  /* 0x0000ae00ff0477ac */ /* 0x000e620008000a00 */
[----:B------:R-:W-:-:S05]  /*1300*/  @P0 IMAD.MOV.U32 R8, RZ, RZ, RZ ;  /* 0x000000ffff080224 */ /* 0x000fca00078e00ff */
[----:B------:R-:W3:Y:S01]  /*1310*/  @P0 LDC.64 R14, c[0x0][0x578] ;  /* 0x00015e00ff0e0b82 */ /* 0x000ee20000000a00 */
[--C-:B------:R-:W-:Y:S02]  /*1320*/  IMAD.MOV R11, RZ, RZ, -R9.reuse ;  /* 0x000000ffff0b7224 */ /* 0x100fe400078e0a09 */
[----:B--2---:R-:W-:-:S05]  /*1330*/  @P0 IMAD.HI.U32 R6, R9, R12, R8 ;  /* 0x0000000c09060227 */ /* 0x004fca00078e0008 */
[----:B------:R-:W-:Y:S01]  /*1340*/  @P0 SHF.R.U32.HI R5, RZ, R13, R6 ;  /* 0x0000000dff050219 */ /* 0x000fe20000011606 */
[----:B------:R-:W-:-:S03]  /*1350*/  IMAD R6, R11, UR8, R7 ;  /* 0x000000080b067c24 */ /* 0x000fc6000f8e0207 */
[----:B------:R-:W-:Y:S01]  /*1360*/  @P0 IADD3 R5, PT, PT, -R5, RZ, RZ ;  /* 0x000000ff05050210 */ /* 0x000fe20007ffe1ff */
[C---:B-1----:R-:W-:Y:S02]  /*1370*/  IMAD R3, R6.reuse, UR4, R3 ;  /* 0x0000000406037c24 */ /* 0x042fe4000f8e0203 */
[----:B------:R-:W-:Y:S02]  /*1380*/  IMAD R4, R6, UR5, R4 ;  /* 0x0000000506047c24 */ /* 0x000fe4000f8e0204 */
[----:B0-----:R-:W-:-:S04]  /*1390*/  @P0 IMAD R8, R5, R10, R9 ;  /* 0x0000000a05080224 */ /* 0x001fc800078e0209 */
[C---:B---3--:R-:W-:Y:S02]  /*13a0*/  @P0 IMAD R3, R8.reuse, R14, R3 ;  /* 0x0000000e08030224 */ /* 0x048fe400078e0203 */
[----:B------:R-:W-:-:S07]  /*13b0*/  @P0 IMAD R4, R8, R15, R4 ;  /* 0x0000000f08040224 */ /* 0x000fce00078e0204 */
.L_x_5158:
[----:B------:R-:W0:Y:S02]  /*13c0*/  LDCU.64 UR4, c[0x0][0x588] ;  /* 0x0000b100ff0477ac */ /* 0x000e240008000a00 */
[----:B0-----:R-:W-:-:S05]  /*13d0*/  IADD3 R4, P0, PT, R4, UR4, RZ ;  /* 0x0000000404047c10 */ /* 0x001fca000ff1e0ff */
[----:B------:R-:W-:-:S06]  /*13e0*/  IMAD.X R5, RZ, RZ, UR5, P0 ;  /* 0x00000005ff057e24 */ /* 0x000fcc00080e06ff */
[----:B------:R-:W2:Y:S01]  /*13f0*/  LDG.E.128 R4, desc[UR6][R4.64] ;  /* 0x0000000604047981 */ /* 0x000ea2000c1e1d00 */
[----:B------:R-:W-:Y:S01]  /*1400*/  BSSY.RECONVERGENT B0, `(.L_x_5159) ;  /* 0x0000241000007945 */ /* 0x000fe20003800200 */
[----:B--2---:R-:W-:Y:S01]  /*1410*/  LOP3.LUT R12, R5, 0x7fffffff, RZ, 0xc0, !PT ;  /* 0x7fffffff050c7812 */ /* 0x004fe200078ec0ff */
[----:B------:R-:W-:Y:S02]  /*1420*/  IMAD.MOV.U32 R8, RZ, RZ, R4 ;  /* 0x000000ffff087224 */ /* 0x000fe400078e0004 */
[----:B------:R-:W-:Y:S01]  /*1430*/  IMAD.MOV.U32 R9, RZ, RZ, R5 ;  /* 0x000000ffff097224 */ /* 0x000fe200078e0005 */
        /* <DEDUP_REMOVED lines=21> */
[----:B------:R-:W-:Y:S01]  /*1590*/  MOV R20, R24 ;  /* 0x0000001800147202 */ /* 0x000fe20000000f00 */
        /* <DEDUP_REMOVED lines=13> */
[----:B------:R-:W-:Y:S05]  /*1670*/  CALL.REL.NOINC `($_ZN2at6native18elementwise_kernelILi128ELi2EZNS0_22gpu_kernel_impl_nocastIZZZNS0_16tanh_kernel_cudaERNS_18TensorIteratorBaseEENKUlvE_clEvENKUlvE_clEvEUlN3c107complexIdEEE_EEvS4_RKT_EUliE_EEviT1_$__internal_trig_reduction_slowpathd) ;  /* 0x0000006000887944 */ /* 0x000fea0003c00000 */
[----:B------:R-:W-:Y:S01]  /*1680*/  MOV R24, R14 ;  /* 0x0000000e00187202 */ /* 0x000fe20000000f00 */
[----:B------:R-:W-:Y:S02]  /*1690*/  IMAD.MOV.U32 R22, RZ, RZ, R18 ;  /* 0x000000ffff167224 */ /* 0x000fe400078e0012 */
[----:B------:R-:W-:-:S07]  /*16a0*/  IMAD.MOV.U32 R23, RZ, RZ, R19 ;  /* 0x000000ffff177224 */ /* 0x000fce00078e0013 */
.L_x_5165:
[----:B------:R-:W-:Y:S05]  /*16b0*/  BSYNC.RECONVERGENT B5 ;  /* 0x0000000000057941 */ /* 0x000fea0003800200 */
.L_x_5164:
        /* <DEDUP_REMOVED lines=11> */
[----:B------:R-:W-:Y:S01]  /*1770*/  DSETP.GE.AND P1, PT, |R6|, 2.14748364800000000000e+09, PT ;  /* 0x41e000000600742a */ /* 0x000fe20003f26200 */
[----:B------:R-:W-:Y:S01]  /*1780*/  BSSY.RECONVERGENT B5, `(.L_x_5166) ;  /* 0x000001b000057945 */ /* 0x000fe20003800200 */
[----:B------:R-:W-:Y:S01]  /*1790*/  ISETP.NE.U32.AND P0, PT, R26, 0x1, PT ;  /* 0x000000011a00780c */ /* 0x000fe20003f05070 */
[----:B------:R-:W-:-:S03]  /*17a0*/  DMUL R26, R22, R22 ;  /* 0x00000016161a7228 */ /* 0x000fc60000000000 */
[----:B------:R-:W-:Y:S02]  /*17b0*/  FSEL R29, -R29, 0.11223486810922622681, !P0 ;  /* 0x3de5db651d1d7808 */ /* 0x000fe40004000100 */
[----:B------:R-:W-:-:S06]  /*17c0*/  FSEL R28, R28, -8.06006814911005101289e+34, !P0 ;  /* 0xf9785eba1c1c7808 */ /* 0x000fcc0004000000 */
        /* <DEDUP_REMOVED lines=18> */
[----:B------:R-:W-:Y:S05]  /*18f0*/  CALL.REL.NOINC `($_ZN2at6native18elementwise_kernelILi128ELi2EZNS0_22gpu_kernel_impl_nocastIZZZNS0_16tanh_kernel_cudaERNS_18TensorIteratorBaseEENKUlvE_clEvENKUlvE_clEvEUlN3c107complexIdEEE_EEvS4_RKT_EUliE_EEviT1_$__internal_trig_reduction_slowpathd) ;  /* 0x0000005c00e87944 */ /* 0x000fea0003c00000 */
[----:B------:R-:W-:Y:S01]  /*1900*/  IMAD.MOV.U32 R20, RZ, RZ, R14 ;  /* 0x000000ffff147224 */ /* 0x000fe200078e000e */
[----:B------:R-:W-:Y:S01]  /*1910*/  MOV R32, R18 ;  /* 0x0000001200207202 */ /* 0x000fe20000000f00 */
[----:B------:R-:W-:-:S07]  /*1920*/  IMAD.MOV.U32 R33, RZ, RZ, R19 ;  /* 0x000000ffff217224 */ /* 0x000fce00078e0013 */
.L_x_5167:
[----:B------:R-:W-:Y:S05]  /*1930*/  BSYNC.RECONVERGENT B5 ;  /* 0x0000000000057941 */ /* 0x000fea0003800200 */
.L_x_5166:
        /* <DEDUP_REMOVED lines=10> */
[----:B------:R-:W-:Y:S01]  /*19e0*/  HFMA2 R26, -RZ, RZ, 0.00974273681640625, -2.12192535400390625e-05 ;  /* 0x20fd8164ff1a7431 */ /* 0x000fe200000001ff */
[----:B------:R-:W-:-:S02]  /*19f0*/  DMUL R6, R32, R32 ;  /* 0x0000002020067228 */ /* 0x000fc40000000000 */
[----:B------:R-:W-:Y:S01]  /*1a00*/  ISETP.NE.U32.AND P0, PT, R20, 0x1, PT ;  /* 0x000000011400780c */ /* 0x000fe20003f05070 */
[----:B------:R-:W-:-:S05]  /*1a10*/  IMAD.MOV.U32 R20, RZ, RZ, 0x3da8ff83 ;  /* 0x3da8ff83ff147424 */ /* 0x000fca00078e00ff */
        /* <DEDUP_REMOVED lines=17> */
.L_x_5163:
[----:B------:R-:W-:Y:S05]  /*1b30*/  BSYNC.RECONVERGENT B4 ;  /* 0x0000000000047941 */ /* 0x000fea0003800200 */
.L_x_5162:
[----:B------:R-:W-:Y:S01]  /*1b40*/  LOP3.LUT R11, RZ, 0x80000000, R7, 0xb8, !PT ;  /* 0x80000000ff0b7812 */ /* 0x000fe200078eb807 */
[----:B------:R-:W-:Y:S02]  /*1b50*/  IMAD.MOV.U32 R8, RZ, RZ, R4 ;  /* 0x000000ffff087224 */ /* 0x000fe400078e0004 */
[----:B------:R-:W-:Y:S02]  /*1b60*/  IMAD.MOV.U32 R9, RZ, RZ, R21 ;  /* 0x000000ffff097224 */ /* 0x000fe400078e0015 */
[----:B------:R-:W-:Y:S01]  /*1b70*/  IMAD.MOV.U32 R10, RZ, RZ, RZ ;  /* 0x000000ffff0a7224 */ /* 0x000fe200078e00ff */
[----:B------:R-:W-:Y:S06]  /*1b80*/  BRA `(.L_x_5161) ;  /* 0x0000001c00207947 */ /* 0x000fec0003800000 */
.L_x_5160:
[----:B------:R-:W-:-:S14]  /*1b90*/  DSETP.NE.AND P0, PT, |R6|, +INF , PT ;  /* 0x7ff000000600742a */ /* 0x000fdc0003f05200 */
[----:B------:R-:W-:-:S10]  /*1ba0*/  @!P0 DADD R8, R6, -R6 ;  /* 0x0000000006088229 */ /* 0x000fd40000000806 */
[----:B------:R-:W-:Y:S01]  /*1bb0*/  @!P0 MOV R10, R8 ;  /* 0x00000008000a8202 */ /* 0x000fe20000000f00 */
        /* <DEDUP_REMOVED lines=58> */
[----:B------:R-:W-:-:S04]  /*1f60*/  @!P1 SHF.R.S32.HI R5, RZ, 0x1, R5 ;  /* 0x00000001ff059819 */ /* 0x000fc80000011405 */
[----:B------:R-:W-:Y:S01]  /*1f70*/  @!P1 IADD3 R4, PT, PT, R4, -R5, RZ ;  /* 0x8000000504049210 */ /* 0x000fe20007ffe0ff */
[----:B------:R-:W-:-:S03]  /*1f80*/  @!P1 IMAD R5, R5, 0x100000, R13 ;  /* 0x0010000005059824 */ /* 0x000fc600078e020d */
[----:B------:R-:W-:Y:S01]  /*1f90*/  @!P1 LEA R11, R4, 0x3ff00000, 0x14 ;  /* 0x3ff00000040b9811 */ /* 0x000fe200078ea0ff */
[----:B------:R-:W-:-:S06]  /*1fa0*/  @!P1 IMAD.MOV.U32 R4, RZ, RZ, R12 ;  /* 0x000000ffff049224 */ /* 0x000fcc00078e000c */
[----:B------:R-:W-:-:S11]  /*1fb0*/  @!P1 DMUL R32, R4, R10 ;  /* 0x0000000a04209228 */ /* 0x000fd60000000000 */
.L_x_5170:
[----:B------:R-:W-:Y:S05]  /*1fc0*/  BSYNC.RECONVERGENT B2 ;  /* 0x0000000000027941 */ /* 0x000fea0003800200 */
.L_x_5169:
[----:B------:R-:W-:Y:S01]  /*1fd0*/  UMOV UR4, 0x6dc9c883 ;  /* 0x6dc9c88300047882 */ /* 0x000fe20000000000 */
[----:B------:R-:W-:Y:S01]  /*1fe0*/  UMOV UR5, 0x3fe45f30 ;  /* 0x3fe45f3000057882 */ /* 0x000fe20000000000 */
[C---:B------:R-:W-:Y:S01]  /*1ff0*/  DSETP.GE.AND P0, PT, |R6|.reuse, 2.14748364800000000000e+09, PT ;  /* 0x41e000000600742a */ /* 0x040fe20003f06200 */
[----:B------:R-:W-:Y:S01]  /*2000*/  BSSY.RECONVERGENT B4, `(.L_x_5171) ;  /* 0x0000018000047945 */ /* 0x000fe20003800200 */
[----:B------:R-:W-:Y:S01]  /*2010*/  DMUL R30, R6, UR4 ;  /* 0x00000004061e7c28 */ /* 0x000fe20008000000 */
[----:B------:R-:W-:Y:S01]  /*2020*/  UMOV UR4, 0x54442d18 ;  /* 0x54442d1800047882 */ /* 0x000fe20000000000 */
[----:B------:R-:W-:-:S08]  /*2030*/  UMOV UR5, 0x3ff921fb ;  /* 0x3ff921fb00057882 */ /* 0x000fd00000000000 */
        /* <DEDUP_REMOVED lines=16> */
[----:B------:R-:W-:Y:S05]  /*2140*/  CALL.REL.NOINC `($_ZN2at6native18elementwise_kernelILi128ELi2EZNS0_22gpu_kernel_impl_nocastIZZZNS0_16tanh_kernel_cudaERNS_18TensorIteratorBaseEENKUlvE_clEvENKUlvE_clEvEUlN3c107complexIdEEE_EEvS4_RKT_EUliE_EEviT1_$__internal_trig_reduction_slowpathd) ;  /* 0x0000005400d47944 */ /* 0x000fea0003c00000 */
[----:B------:R-:W-:Y:S02]  /*2150*/  IMAD.MOV.U32 R30, RZ, RZ, R14 ;  /* 0x000000ffff1e7224 */ /* 0x000fe400078e000e */
[----:B------:R-:W-:Y:S02]  /*2160*/  IMAD.MOV.U32 R4, RZ, RZ, R18 ;  /* 0x000000ffff047224 */ /* 0x000fe400078e0012 */
[----:B------:R-:W-:-:S07]  /*2170*/  IMAD.MOV.U32 R5, RZ, RZ, R19 ;  /* 0x000000ffff057224 */ /* 0x000fce00078e0013 */
.L_x_5172:
[----:B------:R-:W-:Y:S05]  /*2180*/  BSYNC.RECONVERGENT B4 ;  /* 0x0000000000047941 */ /* 0x000fea0003800200 */
.L_x_5171:
        /* <DEDUP_REMOVED lines=35> */
[----:B------:R-:W-:Y:S05]  /*23c0*/  CALL.REL.NOINC `($_ZN2at6native18elementwise_kernelILi128ELi2EZNS0_22gpu_kernel_impl_nocastIZZZNS0_16tanh_kernel_cudaERNS_18TensorIteratorBaseEENKUlvE_clEvENKUlvE_clEvEUlN3c107complexIdEEE_EEvS4_RKT_EUliE_EEviT1_$__internal_trig_reduction_slowpathd) ;  /* 0x0000005400347944 */ /* 0x000fea0003c00000 */
[----:B------:R-:W-:Y:S01]  /*23d0*/  IMAD.MOV.U32 R24, RZ, RZ, R14 ;  /* 0x000000ffff187224 */ /* 0x000fe200078e000e */
[----:B------:R-:W-:Y:S01]  /*23e0*/  MOV R11, R19 ;  /* 0x00000013000b7202 */ /* 0x000fe20000000f00 */
[----:B------:R-:W-:-:S07]  /*23f0*/  IMAD.MOV.U32 R10, RZ, RZ, R18 ;  /* 0x000000ffff0a7224 */ /* 0x000fce00078e0012 */
.L_x_5174:
[----:B------:R-:W-:Y:S05]  /*2400*/  BSYNC.RECONVERGENT B4 ;  /* 0x0000000000047941 */ /* 0x000fea0003800200 */
.L_x_5173:
        /* <DEDUP_REMOVED lines=13> */
[----:B------:R-:W-:Y:S01]  /*24e0*/  IMAD.MOV.U32 R24, RZ, RZ, 0x3da8ff83 ;  /* 0x3da8ff83ff187424 */ /* 0x000fe200078e00ff */
[----:B------:R-:W-:-:S04]  /*24f0*/  DMUL R20, R20, 4 ;  /* 0x4010000014147828 */ /* 0x000fc80000000000 */
        /* <DEDUP_REMOVED lines=23> */
.L_x_5168:
        /* <DEDUP_REMOVED lines=17> */
[----:B------:R-:W-:Y:S01]  /*2780*/  MOV R18, R6 ;  /* 0x0000000600127202 */ /* 0x000fe20000000f00 */
[----:B------:R-:W-:Y:S01]  /*2790*/  IMAD.MOV.U32 R28, RZ, RZ, R7 ;  /* 0x000000ffff1c7224 */ /* 0x000fe200078e0007 */
[----:B------:R-:W-:-:S07]  /*27a0*/  MOV R30, 0x27c0 ;  /* 0x000027c0001e7802 */ /* 0x000fce0000000f00 */
[----:B------:R-:W-:Y:S05]  /*27b0*/  CALL.REL.NOINC `($_ZN2at6native18elementwise_kernelILi128ELi2EZNS0_22gpu_kernel_impl_nocastIZZZNS0_16tanh_kernel_cudaERNS_18TensorIteratorBaseEENKUlvE_clEvENKUlvE_clEvEUlN3c107complexIdEEE_EEvS4_RKT_EUliE_EEviT1_$__internal_trig_reduction_slowpathd) ;  /* 0x0000005000387944 */ /* 0x000fea0003c00000 */
.L_x_5176:
[----:B------:R-:W-:Y:S05]  /*27c0*/  BSYNC.RECONVERGENT B4 ;  /* 0x0000000000047941 */ /* 0x000fea0003800200 */
.L_x_5175:
        /* <DEDUP_REMOVED lines=63> */
.L_x_5178:
[----:B------:R-:W-:Y:S05]  /*2bc0*/  BSYNC.RECONVERGENT B2 ;  /* 0x0000000000027941 */ /* 0x000fea0003800200 */
.L_x_5177:
[----:B------:R-:W-:Y:S01]  /*2bd0*/  BSSY.RECONVERGENT B2, `(.L_x_5179) ;  /* 0x0000075000027945 */ /* 0x000fe20003800200 */
[----:B------:R-:W-:Y:S01]  /*2be0*/  DFMA R26, R28, R28, 1 ;  /* 0x3ff000001c1a742b */ /* 0x000fe2000000001c */
[----:B------:R-:W-:Y:S02]  /*2bf0*/  IMAD.MOV.U32 R22, RZ, RZ, R8 ;  /* 0x000000ffff167224 */ /* 0x000fe400078e0008 */
[----:B------:R-:W-:Y:S01]  /*2c00*/  IMAD.MOV.U32 R23, RZ, RZ, R15 ;  /* 0x000000ffff177224 */ /* 0x000fe200078e000f */
[----:B------:R-:W-:Y:S07]  /*2c10*/  @P1 BRA `(.L_x_5180) ;  /* 0x0000000000601947 */ /* 0x000fee0003800000 */
[----:B------:R-:W-:Y:S01]  /*2c20*/  DMUL R4, R22, R22 ;  /* 0x0000001616047228 */ /* 0x000fe20000000000 */
[----:B------:R-:W-:Y:S01]  /*2c30*/  IMAD.MOV.U32 R6, RZ, RZ, 0x61d87def ;  /* 0x61d87defff067424 */ /* 0x000fe200078e00ff */
[----:B------:R-:W-:Y:S01]  /*2c40*/  MOV R7, 0x3de611a5 ;  /* 0x3de611a500077802 */ /* 0x000fe20000000f00 */
        /* <DEDUP_REMOVED lines=21> */
.L_x_5180:
[----:B------:R-:W-:Y:S01]  /*2da0*/  IMAD.MOV.U32 R4, RZ, RZ, 0x652b82fe ;  /* 0x652b82feff047424 */ /* 0x000fe200078e00ff */
[----:B------:R-:W-:Y:S01]  /*2db0*/  UMOV UR4, 0xfefa39ef ;  /* 0xfefa39ef00047882 */ /* 0x000fe20000000000 */
[----:B------:R-:W-:Y:S01]  /*2dc0*/  IMAD.MOV.U32 R5, RZ, RZ, 0x3ff71547 ;  /* 0x3ff71547ff057424 */ /* 0x000fe200078e00ff */
[----:B------:R-:W-:Y:S01]  /*2dd0*/  UMOV UR5, 0x3fe62e42 ;  /* 0x3fe62e4200057882 */ /* 0x000fe20000000000 */
[----:B------:R-:W-:Y:S01]  /*2de0*/  MOV R12, 0x8ebd13cd ;  /* 0x8ebd13cd000c7802 */ /* 0x000fe20000000f00 */
[----:B------:R-:W-:Y:S01]  /*2df0*/  IMAD.MOV.U32 R13, RZ, RZ, 0x3e5af86d ;  /* 0x3e5af86dff0d7424 */ /* 0x000fe200078e00ff */
[----:B------:R-:W-:Y:S02]  /*2e00*/  BSSY.RECONVERGENT B3, `(.L_x_5182) ;  /* 0x000004b000037945 */ /* 0x000fe40003800200 */
[----:B------:R-:W-:-:S08]  /*2e10*/  DFMA R4, R22, R4, 6.75539944105574400000e+15 ;  /* 0x433800001604742b */ /* 0x000fd00000000004 */
[----:B------:R-:W-:Y:S01]  /*2e20*/  DADD R6, R4, -6.75539944105574400000e+15 ;  /* 0xc338000004067429 */ /* 0x000fe20000000000 */
[----:B------:R-:W-:Y:S02]  /*2e30*/  IMAD.SHL.U32 R5, R15, 0x2, RZ ;  /* 0x000000020f057824 */ /* 0x000fe400078e00ff */
[----:B------:R-:W-:-:S03]  /*2e40*/  VIADD R4, R4, 0xffffffff ;  /* 0xffffffff04047836 */ /* 0x000fc60000000000 */
[C---:B------:R-:W-:Y:S02]  /*2e50*/  ISETP.GE.U32.AND P0, PT, R5.reuse, 0x7fb3e647, PT ;  /* 0x7fb3e6470500780c */ /* 0x040fe40003f06070 */
[----:B------:R-:W-:Y:S01]  /*2e60*/  DFMA R10, R6, -UR4, R22 ;  /* 0x80000004060a7c2b */ /* 0x000fe20008000016 */
[----:B------:R-:W-:Y:S01]  /*2e70*/  UMOV UR4, 0x3b39803f ;  /* 0x3b39803f00047882 */ /* 0x000fe20000000000 */
[----:B------:R-:W-:Y:S01]  /*2e80*/  UMOV UR5, 0x3c7abc9e ;  /* 0x3c7abc9e00057882 */ /* 0x000fe20000000000 */
[----:B------:R-:W-:Y:S02]  /*2e90*/  SEL R4, R4, RZ, P0 ;  /* 0x000000ff04047207 */ /* 0x000fe40000000000 */
[----:B------:R-:W-:-:S03]  /*2ea0*/  ISETP.NE.AND P1, PT, R5, RZ, PT ;  /* 0x000000ff0500720c */ /* 0x000fc60003f25270 */
        /* <DEDUP_REMOVED lines=46> */
[----:B------:R-:W-:Y:S01]  /*3190*/  FSETP.GEU.AND P1, PT, |R15|, 6.5827683646048100446e-37, PT ;  /* 0x036000000f00780b */ /* 0x000fe20003f2e200 */
[----:B------:R-:W-:-:S06]  /*31a0*/  IMAD.MOV.U32 R21, RZ, RZ, R15 ;  /* 0x000000ffff157224 */ /* 0x000fcc00078e000f */
        /* <DEDUP_REMOVED lines=13> */
[----:B------:R-:W-:Y:S02]  /*3280*/  MOV R14, R20 ;  /* 0x00000014000e7202 */ /* 0x000fe40000000f00 */
[----:B------:R-:W-:-:S07]  /*3290*/  MOV R6, 0x32b0 ;  /* 0x000032b000067802 */ /* 0x000fce0000000f00 */
[----:B------:R-:W-:Y:S05]  /*32a0*/  CALL.REL.NOINC `($__internal_4_$__cuda_sm20_div_rn_f64_full) ;  /* 0x0000003c00607944 */ /* 0x000fea0003c00000 */
.L_x_5183:
[----:B------:R-:W-:Y:S05]  /*32b0*/  BSYNC.RECONVERGENT B3 ;  /* 0x0000000000037941 */ /* 0x000fea0003800200 */
.L_x_5182:
[----:B------:R-:W-:Y:S01]  /*32c0*/  DADD R4, R20, R4 ;  /* 0x0000000014047229 */ /* 0x000fe20000000004 */
[----:B------:R-:W-:Y:S01]  /*32d0*/  UMOV UR4, 0x8fb9f87e ;  /* 0x8fb9f87e00047882 */ /* 0x000fe20000000000 */
[----:B------:R-:W-:Y:S02]  /*32e0*/  UMOV UR5, 0x408633ce ;  /* 0x408633ce00057882 */ /* 0x000fe40000000000 */
[----:B------:R-:W-:-:S06]  /*32f0*/  DSETP.GE.AND P0, PT, R22, UR4, PT ;  /* 0x0000000416007e2a */ /* 0x000fcc000bf06000 */
[----:B------:R-:W-:Y:S02]  /*3300*/  FSEL R6, R4, RZ, !P0 ;  /* 0x000000ff04067208 */ /* 0x000fe40004000000 */
[----:B------:R-:W-:-:S07]  /*3310*/  FSEL R7, R5, +QNAN , !P0 ;  /* 0x7ff0000005077808 */ /* 0x000fce0004000000 */
.L_x_5181:
[----:B------:R-:W-:Y:S05]  /*3320*/  BSYNC.RECONVERGENT B2 ;  /* 0x0000000000027941 */ /* 0x000fea0003800200 */
.L_x_5179:
        /* <DEDUP_REMOVED lines=21> */
[----:B------:R-:W-:Y:S01]  /*3480*/  MOV R12, R18 ;  /* 0x00000012000c7202 */ /* 0x000fe20000000f00 */
[----:B------:R-:W-:Y:S01]  /*3490*/  IMAD.MOV.U32 R13, RZ, RZ, R19 ;  /* 0x000000ffff0d7224 */ /* 0x000fe200078e0013 */
[----:B------:R-:W-:-:S07]  /*34a0*/  MOV R16, 0x34c0 ;  /* 0x000034c000107802 */ /* 0x000fce0000000f00 */
[----:B------:R-:W-:Y:S05]  /*34b0*/  CALL.REL.NOINC `($__internal_5_$__cuda_sm20_dsqrt_rn_f64_mediumpath_v1) ;  /* 0x00000040004c7944 */ /* 0x000fea0003c00000 */
[----:B------:R-:W-:Y:S02]  /*34c0*/  IMAD.MOV.U32 R12, RZ, RZ, R10 ;  /* 0x000000ffff0c7224 */ /* 0x000fe400078e000a */
[----:B------:R-:W-:-:S07]  /*34d0*/  IMAD.MOV.U32 R13, RZ, RZ, R11 ;  /* 0x000000ffff0d7224 */ /* 0x000fce00078e000b */
.L_x_5185:
[----:B------:R-:W-:Y:S05]  /*34e0*/  BSYNC.RECONVERGENT B2 ;  /* 0x0000000000027941 */ /* 0x000fea0003800200 */
.L_x_5184:
        /* <DEDUP_REMOVED lines=21> */
[----:B------:R-:W-:-:S07]  /*3640*/  IMAD.MOV.U32 R13, RZ, RZ, R21 ;  /* 0x000000ffff0d7224 */ /* 0x000fce00078e0015 */
[----:B------:R-:W-:Y:S05]  /*3650*/  CALL.REL.NOINC `($__internal_4_$__cuda_sm20_div_rn_f64_full) ;  /* 0x0000003800747944 */ /* 0x000fea0003c00000 */
[----:B------:R-:W-:Y:S01]  /*3660*/  IMAD.MOV.U32 R8, RZ, RZ, R4 ;  /* 0x000000ffff087224 */ /* 0x000fe200078e0004 */
[----:B------:R-:W-:-:S07]  /*3670*/  MOV R9, R5 ;  /* 0x0000000500097202 */ /* 0x000fce0000000f00 */
.L_x_5187:
[----:B------:R-:W-:Y:S05]  /*3680*/  BSYNC.RECONVERGENT B2 ;  /* 0x0000000000027941 */ /* 0x000fea0003800200 */
.L_x_5186:
        /* <DEDUP_REMOVED lines=20> */
[----:B------:R-:W-:Y:S05]  /*37d0*/  CALL.REL.NOINC `($__internal_4_$__cuda_sm20_div_rn_f64_full) ;  /* 0x0000003800147944 */ /* 0x000fea0003c00000 */
[----:B------:R-:W-:Y:S02]  /*37e0*/  IMAD.MOV.U32 R10, RZ, RZ, R4 ;  /* 0x000000ffff0a7224 */ /* 0x000fe400078e0004 */
[----:B------:R-:W-:-:S07]  /*37f0*/  IMAD.MOV.U32 R11, RZ, RZ, R5 ;  /* 0x000000ffff0b7224 */ /* 0x000fce00078e0005 */
.L_x_5188:
[----:B------:R-:W-:Y:S05]  /*3800*/  BSYNC.RECONVERGENT B2 ;  /* 0x0000000000027941 */ /* 0x000fea0003800200 */
.L_x_5161:
[----:B------:R-:W-:Y:S05]  /*3810*/  BSYNC.RECONVERGENT B0 ;  /* 0x0000000000007941 */ /* 0x000fea0003800200 */
.L_x_5159:
[----:B------:R-:W0:Y:S01]  /*3820*/  LDCU.64 UR4, c[0x0][0x580] ;  /* 0x0000b000ff0477ac */ /* 0x000e220008000a00 */
[----:B------:R-:W-:Y:S01]  /*3830*/  VIADD R25, R25, 0x80 ;  /* 0x0000008019197836 */ /* 0x000fe20000000000 */
[----:B0-----:R-:W-:-:S04]  /*3840*/  IADD3 R4, P0, PT, R3, UR4, RZ ;  /* 0x0000000403047c10 */ /* 0x001fc8000ff1e0ff */
[----:B------:R-:W-:-:S05]  /*3850*/  IADD3.X R5, PT, PT, RZ, UR5, RZ, P0, !PT ;  /* 0x00000005ff057c10 */ /* 0x000fca00087fe4ff */
[----:B------:R0:W-:Y:S04]  /*3860*/  STG.E.128 desc[UR6][R4.64], R8 ;  /* 0x0000000804007986 */ /* 0x0001e8000c101d06 */
.L_x_5157:
[----:B------:R-:W-:Y:S05]  /*3870*/  BSYNC.RECONVERGENT B1 ;  /* 0x0000000000017941 */ /* 0x000fea0003800200 */
.L_x_5156:
[----:B------:R-:W1:Y:S02]  /*3880*/  LDCU UR4, c[0x0][0x380] ;  /* 0x00007000ff0477ac */ /* 0x000e640008000800 */
[----:B-1----:R-:W-:-:S13]  /*3890*/  ISETP.GE.AND P0, PT, R25, UR4, PT ;  /* 0x0000000419007c0c */ /* 0x002fda000bf06270 */
[----:B------:R-:W-:Y:S05]  /*38a0*/  @P0 EXIT ;  /* 0x000000000000094d */ /* 0x000fea0003800000 */
[----:B------:R-:W1:Y:S01]  /*38b0*/  LDCU UR4, c[0x0][0x388] ;  /* 0x00007100ff0477ac */ /* 0x000e620008000800 */
[----:B0-----:R-:W-:Y:S02]  /*38c0*/  IMAD.MOV.U32 R4, RZ, RZ, RZ ;  /* 0x000000ffff047224 */ /* 0x001fe400078e00ff */
[----:B------:R-:W-:Y:S01]  /*38d0*/  IMAD.MOV.U32 R3, RZ, RZ, RZ ;  /* 0x000000ffff037224 */ /* 0x000fe200078e00ff */
[----:B-1----:R-:W-:-:S09]  /*38e0*/  UISETP.NE.AND UP0, UPT, UR4, URZ, UPT ;  /* 0x000000ff0400728c */ /* 0x002fd2000bf05270 */
[----:B------:R-:W-:Y:S05]  /*38f0*/  BRA.U !UP0, `(.L_x_5189) ;  /* 0x0000001108a47547 */ /* 0x000fea000b800000 */
[----:B------:R-:W0:Y:S01]  /*3900*/  LDCU.64 UR4, c[0x0][0x390] ;  /* 0x00007200ff0477ac */ /* 0x000e220008000a00 */
[----:B------:R-:W-:Y:S02]  /*3910*/  MOV R24, RZ ;  /* 0x000000ff00187202 */ /* 0x000fe40000000f00 */
        /* <DEDUP_REMOVED lines=283> */
[----:B------:R-:W-:Y:S02]  /*4ad0*/  @P0 IMAD.MOV.U32 R8, RZ, RZ, RZ ;  /* 0x000000ffff080224 */ /* 0x000fe400078e00ff */
[----:B------:R-:W-:-:S03]  /*4ae0*/  IADD3 R6, PT, PT, -R9, RZ, RZ ;  /* 0x000000ff09067210 */ /* 0x000fc60007ffe1ff */
[----:B------:R-:W3:Y:S02]  /*4af0*/  @P0 LDC.64 R12, c[0x0][0x578] ;  /* 0x00015e00ff0c0b82 */ /* 0x000ee40000000a00 */
[----:B------:R-:W-:Y:S02]  /*4b00*/  IMAD R6, R6, UR8, R7 ;  /* 0x0000000806067c24 */ /* 0x000fe4000f8e0207 */
[----:B--2---:R-:W-:-:S05]  /*4b10*/  @P0 IMAD.HI.U32 R0, R9, R10, R8 ;  /* 0x0000000a09000227 */ /* 0x004fca00078e0008 */
[----:B------:R-:W-:Y:S01]  /*4b20*/  @P0 SHF.R.U32.HI R0, RZ, R11, R0 ;  /* 0x0000000bff000219 */ /* 0x000fe20000011600 */
[C---:B-1----:R-:W-:Y:S02]  /*4b30*/  IMAD R3, R6.reuse, UR4, R3 ;  /* 0x0000000406037c24 */ /* 0x042fe4000f8e0203 */
[----:B------:R-:W-:Y:S02]  /*4b40*/  IMAD R4, R6, UR5, R4 ;  /* 0x0000000506047c24 */ /* 0x000fe4000f8e0204 */
[----:B------:R-:W-:-:S04]  /*4b50*/  @P0 IMAD.MOV R8, RZ, RZ, -R0 ;  /* 0x000000ffff080224 */ /* 0x000fc800078e0a00 */
[----:B0-----:R-:W-:-:S04]  /*4b60*/  @P0 IMAD R8, R5, R8, R9 ;  /* 0x0000000805080224 */ /* 0x001fc800078e0209 */
[C---:B---3--:R-:W-:Y:S02]  /*4b70*/  @P0 IMAD R3, R8.reuse, R12, R3 ;  /* 0x0000000c08030224 */ /* 0x048fe400078e0203 */
[----:B------:R-:W-:-:S07]  /*4b80*/  @P0 IMAD R4, R8, R13, R4 ;  /* 0x0000000d08040224 */ /* 0x000fce00078e0204 */
.L_x_5189:
[----:B------:R-:W0:Y:S02]  /*4b90*/  LDCU.128 UR8, c[0x0][0x580] ;  /* 0x0000b000ff0877ac */ /* 0x000e240008000c00 */
[----:B0-----:R-:W-:-:S05]  /*4ba0*/  IADD3 R4, P0, PT, R4, UR10, RZ ;  /* 0x0000000a04047c10 */ /* 0x001fca000ff1e0ff */
[----:B------:R-:W-:-:S06]  /*4bb0*/  IMAD.X R5, RZ, RZ, UR11, P0 ;  /* 0x0000000bff057e24 */ /* 0x000fcc00080e06ff */
[----:B------:R-:W2:Y:S01]  /*4bc0*/  LDG.E.128 R4, desc[UR6][R4.64] ;  /* 0x0000000604047981 */ /* 0x000ea2000c1e1d00 */
[----:B------:R-:W-:Y:S01]  /*4bd0*/  IADD3 R2, P1, PT, R3, UR8, RZ ;  /* 0x0000000803027c10 */ /* 0x000fe2000ff3e0ff */
[----:B------:R-:W-:Y:S04]  /*4be0*/  BSSY.RECONVERGENT B0, `(.L_x_5190) ;  /* 0x0000242000007945 */ /* 0x000fe80003800200 */
[----:B------:R-:W-:Y:S01]  /*4bf0*/  IMAD.X R3, RZ, RZ, UR9, P1 ;  /* 0x00000009ff037e24 */ /* 0x000fe200088e06ff */
[----:B--2---:R-:W-:Y:S01]  /*4c00*/  LOP3.LUT R0, R5, 0x7fffffff, RZ, 0xc0, !PT ;  /* 0x7fffffff05007812 */ /* 0x004fe200078ec0ff */
[----:B------:R-:W-:Y:S01]  /*4c10*/  IMAD.MOV.U32 R9, RZ, RZ, R5 ;  /* 0x000000ffff097224 */ /* 0x000fe200078e0005 */
[----:B------:R-:W-:Y:S02]  /*4c20*/  MOV R8, R4 ;  /* 0x0000000400087202 */ /* 0x000fe40000000f00 */
        /* <DEDUP_REMOVED lines=26> */
[----:B------:R-:W-:Y:S05]  /*4dd0*/  CALL.REL.NOINC `($_ZN2at6native18elementwise_kernelILi128ELi2EZNS0_22gpu_kernel_impl_nocastIZZZNS0_16tanh_kernel_cudaERNS_18TensorIteratorBaseEENKUlvE_clEvENKUlvE_clEvEUlN3c107complexIdEEE_EEvS4_RKT_EUliE_EEviT1_$__internal_trig_reduction_slowpathd) ;  /* 0x0000002800b07944 */ /* 0x000fea0003c00000 */
.L_x_5195:
[----:B------:R-:W-:Y:S05]  /*4de0*/  BSYNC.RECONVERGENT B1 ;  /* 0x0000000000017941 */ /* 0x000fea0003800200 */
.L_x_5194:
        /* <DEDUP_REMOVED lines=63> */
.L_x_5197:
[----:B------:R-:W-:Y:S05]  /*51e0*/  BSYNC.RECONVERGENT B1 ;  /* 0x0000000000017941 */ /* 0x000fea0003800200 */
.L_x_5196:
        /* <DEDUP_REMOVED lines=86> */
.L_x_5201:
[----:B------:R-:W-:Y:S05]  /*5750*/  BSYNC.RECONVERGENT B2 ;  /* 0x0000000000027941 */ /* 0x000fea0003800200 */
.L_x_5200:
[----:B------:R-:W-:Y:S01]  /*5760*/  DADD R4, R22, R4 ;  /* 0x0000000016047229 */ /* 0x000fe20000000004 */
[----:B------:R-:W-:Y:S01]  /*5770*/  UMOV UR4, 0x8fb9f87e ;  /* 0x8fb9f87e00047882 */ /* 0x000fe20000000000 */
[----:B------:R-:W-:Y:S02]  /*5780*/  UMOV UR5, 0x408633ce ;  /* 0x408633ce00057882 */ /* 0x000fe40000000000 */
[----:B------:R-:W-:-:S06]  /*5790*/  DSETP.GE.AND P0, PT, R20, UR4, PT ;  /* 0x0000000414007e2a */ /* 0x000fcc000bf06000 */
[----:B------:R-:W-:Y:S02]  /*57a0*/  FSEL R20, R4, RZ, !P0 ;  /* 0x000000ff04147208 */ /* 0x000fe40004000000 */
[----:B------:R-:W-:Y:S01]  /*57b0*/  FSEL R21, R5, +QNAN , !P0 ;  /* 0x7ff0000005157808 */ /* 0x000fe20004000000 */
[----:B------:R-:W-:Y:S06]  /*57c0*/  BRA `(.L_x_5202) ;  /* 0x00000000005c7947 */ /* 0x000fec0003800000 */
.L_x_5199:
        /* <DEDUP_REMOVED lines=23> */
.L_x_5202:
[----:B------:R-:W-:Y:S05]  /*5940*/  BSYNC.RECONVERGENT B1 ;  /* 0x0000000000017941 */ /* 0x000fea0003800200 */
.L_x_5198:
[----:B------:R-:W-:Y:S01]  /*5950*/  LOP3.LUT R9, R21, 0x80000000, R9, 0xb8, !PT ;  /* 0x8000000015097812 */ /* 0x000fe200078eb809 */
[----:B------:R-:W-:Y:S01]  /*5960*/  IMAD.MOV.U32 R8, RZ, RZ, R20 ;  /* 0x000000ffff087224 */ /* 0x000fe200078e0014 */
[----:B------:R-:W-:Y:S01]  /*5970*/  BSSY.RECONVERGENT B1, `(.L_x_5203) ;  /* 0x0000019000017945 */ /* 0x000fe20003800200 */
[----:B------:R-:W-:Y:S02]  /*5980*/  IMAD.MOV.U32 R10, RZ, RZ, 0x0 ;  /* 0x00000000ff0a7424 */ /* 0x000fe400078e00ff */
[----:B------:R-:W-:Y:S02]  /*5990*/  IMAD.MOV.U32 R11, RZ, RZ, 0x3fd80000 ;  /* 0x3fd80000ff0b7424 */ /* 0x000fe400078e00ff */
[----:B------:R-:W-:-:S06]  /*59a0*/  DFMA R14, R8, R8, 1 ;  /* 0x3ff00000080e742b */ /* 0x000fcc0000000008 */
[----:B------:R-:W0:Y:S04]  /*59b0*/  MUFU.RSQ64H R7, R15 ;  /* 0x0000000f00077308 */ /* 0x000e280000001c00 */
[----:B------:R-:W-:-:S04]  /*59c0*/  IADD3 R6, PT, PT, R15, -0x3500000, RZ ;  /* 0xfcb000000f067810 */ /* 0x000fc80007ffe0ff */
[----:B------:R-:W-:Y:S02]  /*59d0*/  ISETP.GE.U32.AND P0, PT, R6, 0x7ca00000, PT ;  /* 0x7ca000000600780c */ /* 0x000fe40003f06070 */
        /* <DEDUP_REMOVED lines=12> */
[----:B------:R-:W-:Y:S01]  /*5aa0*/  MOV R10, R16 ;  /* 0x00000010000a7202 */ /* 0x000fe20000000f00 */
[----:B------:R-:W-:Y:S01]  /*5ab0*/  IMAD.MOV.U32 R12, RZ, RZ, R18 ;  /* 0x000000ffff0c7224 */ /* 0x000fe200078e0012 */
[----:B------:R-:W-:Y:S01]  /*5ac0*/  MOV R16, 0x5b00 ;  /* 0x00005b0000107802 */ /* 0x000fe20000000f00 */
[----:B------:R-:W-:Y:S02]  /*5ad0*/  IMAD.MOV.U32 R13, RZ, RZ, R19 ;  /* 0x000000ffff0d7224 */ /* 0x000fe400078e0013 */
[----:B------:R-:W-:-:S07]  /*5ae0*/  IMAD.MOV.U32 R11, RZ, RZ, R17 ;  /* 0x000000ffff0b7224 */ /* 0x000fce00078e0011 */
[----:B------:R-:W-:Y:S05]  /*5af0*/  CALL.REL.NOINC `($__internal_5_$__cuda_sm20_dsqrt_rn_f64_mediumpath_v1) ;  /* 0x0000001800bc7944 */ /* 0x000fea0003c00000 */
.L_x_5204:
[----:B------:R-:W-:Y:S05]  /*5b00*/  BSYNC.RECONVERGENT B1 ;  /* 0x0000000000017941 */ /* 0x000fea0003800200 */
.L_x_5203:
        /* <DEDUP_REMOVED lines=20> */
[----:B------:R-:W-:Y:S02]  /*5c50*/  MOV R13, R21 ;  /* 0x00000015000d7202 */ /* 0x000fe40000000f00 */
[----:B------:R-:W-:-:S07]  /*5c60*/  MOV R6, 0x5c80 ;  /* 0x00005c8000067802 */ /* 0x000fce0000000f00 */
[----:B------:R-:W-:Y:S05]  /*5c70*/  CALL.REL.NOINC `($__internal_4_$__cuda_sm20_div_rn_f64_full) ;  /* 0x0000001000ec7944 */ /* 0x000fea0003c00000 */
[----:B------:R-:W-:Y:S02]  /*5c80*/  IMAD.MOV.U32 R8, RZ, RZ, R4 ;  /* 0x000000ffff087224 */ /* 0x000fe400078e0004 */
[----:B------:R-:W-:-:S07]  /*5c90*/  IMAD.MOV.U32 R9, RZ, RZ, R5 ;  /* 0x000000ffff097224 */ /* 0x000fce00078e0005 */
.L_x_5206:
[----:B------:R-:W-:Y:S05]  /*5ca0*/  BSYNC.RECONVERGENT B1 ;  /* 0x0000000000017941 */ /* 0x000fea0003800200 */
.L_x_5205:
        /* <DEDUP_REMOVED lines=20> */
[----:B------:R-:W-:Y:S05]  /*5df0*/  CALL.REL.NOINC `($__internal_4_$__cuda_sm20_div_rn_f64_full) ;  /* 0x00000010008c7944 */ /* 0x000fea0003c00000 */
[----:B------:R-:W-:Y:S01]  /*5e00*/  MOV R10, R4 ;  /* 0x00000004000a7202 */ /* 0x000fe20000000f00 */
[----:B------:R-:W-:-:S07]  /*5e10*/  IMAD.MOV.U32 R11, RZ, RZ, R5 ;  /* 0x000000ffff0b7224 */ /* 0x000fce00078e0005 */
.L_x_5208:
[----:B------:R-:W-:Y:S05]  /*5e20*/  BSYNC.RECONVERGENT B1 ;  /* 0x0000000000017941 */ /* 0x000fea0003800200 */
.L_x_5207:
[----:B------:R-:W-:Y:S05]  /*5e30*/  BRA `(.L_x_5209) ;  /* 0x0000001000707947 */ /* 0x000fea0003800000 */
.L_x_5193:
        /* <DEDUP_REMOVED lines=54> */
[----:B------:R-:W-:Y:S01]  /*61a0*/  @!P1 IADD3 R4, PT, PT, R4, -R5, RZ ;  /* 0x8000000504049210 */ /* 0x000fe20007ffe0ff */
[----:B------:R-:W-:-:S03]  /*61b0*/  @!P1 IMAD R5, R5, 0x100000, R13 ;  /* 0x0010000005059824 */ /* 0x000fc600078e020d */
[----:B------:R-:W-:Y:S01]  /*61c0*/  @!P1 LEA R13, R4, 0x3ff00000, 0x14 ;  /* 0x3ff00000040d9811 */ /* 0x000fe200078ea0ff */
[----:B------:R-:W-:Y:S02]  /*61d0*/  @!P1 IMAD.MOV.U32 R4, RZ, RZ, R12 ;  /* 0x000000ffff049224 */ /* 0x000fe400078e000c */
[----:B------:R-:W-:-:S06]  /*61e0*/  @!P1 IMAD.MOV.U32 R12, RZ, RZ, RZ ;  /* 0x000000ffff0c9224 */ /* 0x000fcc00078e00ff */
[----:B------:R-:W-:-:S11]  /*61f0*/  @!P1 DMUL R10, R4, R12 ;  /* 0x0000000c040a9228 */ /* 0x000fd60000000000 */
.L_x_5211:
[----:B------:R-:W-:Y:S05]  /*6200*/  BSYNC.RECONVERGENT B1 ;  /* 0x0000000000017941 */ /* 0x000fea0003800200 */
.L_x_5210:
        /* <DEDUP_REMOVED lines=27> */
.L_x_5213:
[----:B------:R-:W-:Y:S05]  /*63c0*/  BSYNC.RECONVERGENT B1 ;  /* 0x0000000000017941 */ /* 0x000fea0003800200 */
.L_x_5212:
        /* <DEDUP_REMOVED lines=11> */
[----:B------:R-:W-:Y:S01]  /*6480*/  BSSY.RECONVERGENT B1, `(.L_x_5214) ;  /* 0x000001c000017945 */ /* 0x000fe20003800200 */
[----:B------:R-:W-:Y:S01]  /*6490*/  ISETP.NE.U32.AND P0, PT, R25, 0x1, PT ;  /* 0x000000011900780c */ /* 0x000fe20003f05070 */
[----:B------:R-:W-:Y:S01]  /*64a0*/  IMAD.MOV.U32 R25, RZ, RZ, 0x3da8ff83 ;  /* 0x3da8ff83ff197424 */ /* 0x000fe200078e00ff */
[----:B------:R-:W-:-:S02]  /*64b0*/  DSETP.GE.AND P1, PT, |R6|, 2.14748364800000000000e+09, PT ;  /* 0x41e000000600742a */ /* 0x000fc40003f26200 */
        /* <DEDUP_REMOVED lines=24> */
.L_x_5215:
[----:B------:R-:W-:Y:S05]  /*6640*/  BSYNC.RECONVERGENT B1 ;  /* 0x0000000000017941 */ /* 0x000fea0003800200 */
.L_x_5214:
        /* <DEDUP_REMOVED lines=38> */
.L_x_5192:
[----:B------:R-:W-:-:S10]  /*68b0*/  DADD R8, R6, -R6 ;  /* 0x0000000006087229 */ /* 0x000fd40000000806 */
[----:B------:R-:W-:Y:S01]  /*68c0*/  MOV R10, R8 ;  /* 0x00000008000a7202 */ /* 0x000fe20000000f00 */
[----:B------:R-:W-:Y:S01]  /*68d0*/  IMAD.MOV.U32 R11, RZ, RZ, R9 ;  /* 0x000000ffff0b7224 */ /* 0x000fe200078e0009 */
[----:B------:R-:W-:Y:S06]  /*68e0*/  BRA `(.L_x_5209) ;  /* 0x0000000400c47947 */ /* 0x000fec0003800000 */
.L_x_5191:
        /* <DEDUP_REMOVED lines=37> */
.L_x_5219:
[----:B------:R-:W-:Y:S05]  /*6b40*/  BSYNC.RECONVERGENT B4 ;  /* 0x0000000000047941 */ /* 0x000fea0003800200 */
.L_x_5218:
        /* <DEDUP_REMOVED lines=39> */
.L_x_5221:
[----:B------:R-:W-:Y:S05]  /*6dc0*/  BSYNC.RECONVERGENT B4 ;  /* 0x0000000000047941 */ /* 0x000fea0003800200 */
.L_x_5220:
        /* <DEDUP_REMOVED lines=11> */
[----:B------:R-:W-:-:S02]  /*6e80*/  DMUL R6, R24, R24 ;  /* 0x0000001818067228 */ /* 0x000fc40000000000 */
[----:B------:R-:W-:Y:S02]  /*6e90*/  ISETP.NE.U32.AND P0, PT, R0, 0x1, PT ;  /* 0x000000010000780c */ /* 0x000fe40003f05070 */
[----:B------:R-:W-:Y:S02]  /*6ea0*/  MOV R0, 0x3da8ff83 ;  /* 0x3da8ff8300007802 */ /* 0x000fe40000000f00 */
        /* <DEDUP_REMOVED lines=17> */
.L_x_5217:
[----:B------:R-:W-:Y:S05]  /*6fc0*/  BSYNC.RECONVERGENT B1 ;  /* 0x0000000000017941 */ /* 0x000fea0003800200 */
.L_x_5216:
[----:B------:R-:W-:Y:S01]  /*6fd0*/  LOP3.LUT R11, RZ, 0x80000000, R7, 0xb8, !PT ;  /* 0x80000000ff0b7812 */ /* 0x000fe200078eb807 */
[----:B------:R-:W-:Y:S02]  /*6fe0*/  IMAD.MOV.U32 R8, RZ, RZ, R4 ;  /* 0x000000ffff087224 */ /* 0x000fe400078e0004 */
[----:B------:R-:W-:-:S07]  /*6ff0*/  IMAD.MOV.U32 R10, RZ, RZ, RZ ;  /* 0x000000ffff0a7224 */ /* 0x000fce00078e00ff */
.L_x_5209:
[----:B------:R-:W-:Y:S05]  /*7000*/  BSYNC.RECONVERGENT B0 ;  /* 0x0000000000007941 */ /* 0x000fea0003800200 */
.L_x_5190:
[----:B------:R-:W-:Y:S01]  /*7010*/  STG.E.128 desc[UR6][R2.64], R8 ;  /* 0x0000000802007986 */ /* 0x000fe2000c101d06 */
[----:B------:R-:W-:Y:S05]  /*7020*/  EXIT ;  /* 0x000000000000794d */ /* 0x000fea0003800000 */
        .weak           $__internal_4_$__cuda_sm20_div_rn_f64_full
        .type           $__internal_4_$__cuda_sm20_div_rn_f64_full,@function
        .size           $__internal_4_$__cuda_sm20_div_rn_f64_full,($__internal_5_$__cuda_sm20_dsqrt_rn_f64_mediumpath_v1 - $__internal_4_$__cuda_sm20_div_rn_f64_full)
$__internal_4_$__cuda_sm20_div_rn_f64_full:
[C---:B------:R-:W-:Y:S01]  /*7030*/  FSETP.GEU.AND P0, PT, |R13|.reuse, 1.469367938527859385e-39, PT ;  /* 0x001000000d00780b */ /* 0x040fe20003f0e200 */
[----:B------:R-:W-:Y:S01]  /*7040*/  IMAD.MOV.U32 R5, RZ, RZ, 0x1ca00000 ;  /* 0x1ca00000ff057424 */ /* 0x000fe200078e00ff */
[----:B------:R-:W-:Y:S01]  /*7050*/  LOP3.LUT R10, R13, 0x800fffff, RZ, 0xc0, !PT ;  /* 0x800fffff0d0a7812 */ /* 0x000fe200078ec0ff */
[----:B------:R-:W-:Y:S01]  /*7060*/  BSSY.RECONVERGENT B4, `(.L_x_5222) ;  /* 0x0000054000047945 */ /* 0x000fe20003800200 */
[C---:B------:R-:W-:Y:S02]  /*7070*/  FSETP.GEU.AND P2, PT, |R15|.reuse, 1.469367938527859385e-39, PT ;  /* 0x001000000f00780b */ /* 0x040fe40003f4e200 */
[----:B------:R-:W-:Y:S01]  /*7080*/  LOP3.LUT R11, R10, 0x3ff00000, RZ, 0xfc, !PT ;  /* 0x3ff000000a0b7812 */ /* 0x000fe200078efcff */
[----:B------:R-:W-:Y:S01]  /*7090*/  IMAD.MOV.U32 R10, RZ, RZ, R12 ;  /* 0x000000ffff0a7224 */ /* 0x000fe200078e000c */
[----:B------:R-:W-:Y:S02]  /*70a0*/  MOV R34, 0x1 ;  /* 0x0000000100227802 */ /* 0x000fe40000000f00 */
[----:B------:R-:W-:-:S02]  /*70b0*/  LOP3.LUT R7, R15, 0x7ff00000, RZ, 0xc0, !PT ;  /* 0x7ff000000f077812 */ /* 0x000fc400078ec0ff */
[----:B------:R-:W-:Y:S01]  /*70c0*/  LOP3.LUT R31, R13, 0x7ff00000, RZ, 0xc0, !PT ;  /* 0x7ff000000d1f7812 */ /* 0x000fe200078ec0ff */
[----:B------:R-:W-:-:S03]  /*70d0*/  @!P0 DMUL R10, R12, 8.98846567431157953865e+307 ;  /* 0x7fe000000c0a8828 */ /* 0x000fc60000000000 */
[----:B------:R-:W-:Y:S01]  /*70e0*/  ISETP.GE.U32.AND P1, PT, R7, R31, PT ;  /* 0x0000001f0700720c */ /* 0x000fe20003f26070 */
[----:B------:R-:W-:Y:S01]  /*70f0*/  @!P2 IMAD.MOV.U32 R32, RZ, RZ, RZ ;  /* 0x000000ffff20a224 */ /* 0x000fe200078e00ff */
[----:B------:R-:W-:Y:S01]  /*7100*/  @!P2 LOP3.LUT R4, R13, 0x7ff00000, RZ, 0xc0, !PT ;  /* 0x7ff000000d04a812 */ /* 0x000fe200078ec0ff */
[----:B------:R-:W0:Y:S03]  /*7110*/  MUFU.RCP64H R35, R11 ;  /* 0x0000000b00237308 */ /* 0x000e260000001800 */
[----:B------:R-:W-:Y:S02]  /*7120*/  @!P2 ISETP.GE.U32.AND P3, PT, R7, R4, PT ;  /* 0x000000040700a20c */ /* 0x000fe40003f66070 */
[----:B------:R-:W-:Y:S02]  /*7130*/  @!P0 LOP3.LUT R31, R11, 0x7ff00000, RZ, 0xc0, !PT ;  /* 0x7ff000000b1f8812 */ /* 0x000fe400078ec0ff */
[----:B------:R-:W-:-:S04]  /*7140*/  @!P2 SEL R19, R5, 0x63400000, !P3 ;  /* 0x634000000513a807 */ /* 0x000fc80005800000 */
[----:B------:R-:W-:-:S04]  /*7150*/  @!P2 LOP3.LUT R4, R19, 0x80000000, R15, 0xf8, !PT ;  /* 0x800000001304a812 */ /* 0x000fc800078ef80f */
[----:B------:R-:W-:Y:S01]  /*7160*/  @!P2 LOP3.LUT R33, R4, 0x100000, RZ, 0xfc, !PT ;  /* 0x001000000421a812 */ /* 0x000fe200078efcff */
[----:B0-----:R-:W-:Y:S01]  /*7170*/  DFMA R16, R34, -R10, 1 ;  /* 0x3ff000002210742b */ /* 0x001fe2000000080a */
[----:B------:R-:W-:-:S07]  /*7180*/  MOV R4, R7 ;  /* 0x0000000700047202 */ /* 0x000fce0000000f00 */
[----:B------:R-:W-:-:S08]  /*7190*/  DFMA R16, R16, R16, R16 ;  /* 0x000000101010722b */ /* 0x000fd00000000010 */
[----:B------:R-:W-:Y:S01]  /*71a0*/  DFMA R34, R34, R16, R34 ;  /* 0x000000102222722b */ /* 0x000fe20000000022 */
[----:B------:R-:W-:Y:S01]  /*71b0*/  SEL R17, R5, 0x63400000, !P1 ;  /* 0x6340000005117807 */ /* 0x000fe20004800000 */
[----:B------:R-:W-:-:S03]  /*71c0*/  IMAD.MOV.U32 R16, RZ, RZ, R14 ;  /* 0x000000ffff107224 */ /* 0x000fc600078e000e */
[----:B------:R-:W-:-:S03]  /*71d0*/  LOP3.LUT R17, R17, 0x800fffff, R15, 0xf8, !PT ;  /* 0x800fffff11117812 */ /* 0x000fc600078ef80f */
[----:B------:R-:W-:-:S03]  /*71e0*/  DFMA R18, R34, -R10, 1 ;  /* 0x3ff000002212742b */ /* 0x000fc6000000080a */
[----:B------:R-:W-:-:S05]  /*71f0*/  @!P2 DFMA R16, R16, 2, -R32 ;  /* 0x400000001010a82b */ /* 0x000fca0000000820 */
[----:B------:R-:W-:Y:S01]  /*7200*/  DFMA R34, R34, R18, R34 ;  /* 0x000000122222722b */ /* 0x000fe20000000022 */
[----:B------:R-:W-:-:S04]  /*7210*/  VIADD R19, R31, 0xffffffff ;  /* 0xffffffff1f137836 */ /* 0x000fc80000000000 */
[----:B------:R-:W-:-:S03]  /*7220*/  @!P2 LOP3.LUT R4, R17, 0x7ff00000, RZ, 0xc0, !PT ;  /* 0x7ff000001104a812 */ /* 0x000fc600078ec0ff */
[----:B------:R-:W-:Y:S02]  /*7230*/  DMUL R32, R34, R16 ;  /* 0x0000001022207228 */ /* 0x000fe40000000000 */
[----:B------:R-:W-:-:S05]  /*7240*/  VIADD R18, R4, 0xffffffff ;  /* 0xffffffff04127836 */ /* 0x000fca0000000000 */
[----:B------:R-:W-:Y:S01]  /*7250*/  ISETP.GT.U32.AND P0, PT, R18, 0x7feffffe, PT ;  /* 0x7feffffe1200780c */ /* 0x000fe20003f04070 */
[----:B------:R-:W-:-:S03]  /*7260*/  DFMA R36, R32, -R10, R16 ;  /* 0x8000000a2024722b */ /* 0x000fc60000000010 */
[----:B------:R-:W-:-:S05]  /*7270*/  ISETP.GT.U32.OR P0, PT, R19, 0x7feffffe, P0 ;  /* 0x7feffffe1300780c */ /* 0x000fca0000704470 */
[----:B------:R-:W-:-:S08]  /*7280*/  DFMA R18, R34, R36, R32 ;  /* 0x000000242212722b */ /* 0x000fd00000000020 */
[----:B------:R-:W-:Y:S05]  /*7290*/  @P0 BRA `(.L_x_5223) ;  /* 0x00000000006c0947 */ /* 0x000fea0003800000 */
[----:B------:R-:W-:-:S04]  /*72a0*/  LOP3.LUT R4, R13, 0x7ff00000, RZ, 0xc0, !PT ;  /* 0x7ff000000d047812 */ /* 0x000fc800078ec0ff */
[CC--:B------:R-:W-:Y:S02]  /*72b0*/  VIADDMNMX R14, R7.reuse, -R4.reuse, 0xb9600000, !PT ;  /* 0xb9600000070e7446 */ /* 0x0c0fe40007800904 */
[----:B------:R-:W-:Y:S02]  /*72c0*/  ISETP.GE.U32.AND P0, PT, R7, R4, PT ;  /* 0x000000040700720c */ /* 0x000fe40003f06070 */
[----:B------:R-:W-:Y:S02]  /*72d0*/  VIMNMX R14, PT, PT, R14, 0x46a00000, PT ;  /* 0x46a000000e0e7848 */ /* 0x000fe40003fe0100 */
[----:B------:R-:W-:-:S05]  /*72e0*/  SEL R5, R5, 0x63400000, !P0 ;  /* 0x6340000005057807 */ /* 0x000fca0004000000 */
[----:B------:R-:W-:Y:S02]  /*72f0*/  IMAD.IADD R5, R14, 0x1, -R5 ;  /* 0x000000010e057824 */ /* 0x000fe400078e0a05 */
[----:B------:R-:W-:-:S03]  /*7300*/  IMAD.MOV.U32 R14, RZ, RZ, RZ ;  /* 0x000000ffff0e7224 */ /* 0x000fc600078e00ff */
[----:B------:R-:W-:-:S06]  /*7310*/  IADD3 R15, PT, PT, R5, 0x7fe00000, RZ ;  /* 0x7fe00000050f7810 */ /* 0x000fcc0007ffe0ff */
        /* <DEDUP_REMOVED lines=10> */
[----:B------:R-:W-:Y:S02]  /*73c0*/  MOV R10, RZ ;  /* 0x000000ff000a7202 */ /* 0x000fe40000000f00 */
[----:B------:R-:W-:-:S04]  /*73d0*/  IADD3 R5, PT, PT, -R5, -0x43300000, RZ ;  /* 0xbcd0000005057810 */ /* 0x000fc80007ffe1ff */
[----:B------:R-:W-:Y:S02]  /*73e0*/  DFMA R10, R32, -R10, R18 ;  /* 0x8000000a200a722b */ /* 0x000fe40000000012 */
[----:B------:R-:W-:-:S08]  /*73f0*/  DMUL.RP R18, R18, R14 ;  /* 0x0000000e12127228 */ /* 0x000fd00000008000 */
[----:B------:R-:W-:Y:S02]  /*7400*/  FSETP.NEU.AND P0, PT, |R11|, R5, PT ;  /* 0x000000050b00720b */ /* 0x000fe40003f0d200 */
[----:B------:R-:W-:Y:S02]  /*7410*/  LOP3.LUT R5, R19, R12, RZ, 0x3c, !PT ;  /* 0x0000000c13057212 */ /* 0x000fe400078e3cff */
[----:B------:R-:W-:Y:S02]  /*7420*/  FSEL R32, R18, R32, !P0 ;  /* 0x0000002012207208 */ /* 0x000fe40004000000 */
[----:B------:R-:W-:Y:S01]  /*7430*/  FSEL R33, R5, R33, !P0 ;  /* 0x0000002105217208 */ /* 0x000fe20004000000 */
[----:B------:R-:W-:Y:S06]  /*7440*/  BRA `(.L_x_5224) ;  /* 0x0000000000547947 */ /* 0x000fec0003800000 */
.L_x_5223:
        /* <DEDUP_REMOVED lines=16> */
.L_x_5226:
[----:B------:R-:W-:Y:S01]  /*7550*/  LOP3.LUT R33, R13, 0x80000, RZ, 0xfc, !PT ;  /* 0x000800000d217812 */ /* 0x000fe200078efcff */
[----:B------:R-:W-:Y:S01]  /*7560*/  IMAD.MOV.U32 R32, RZ, RZ, R12 ;  /* 0x000000ffff207224 */ /* 0x000fe200078e000c */
[----:B------:R-:W-:Y:S06]  /*7570*/  BRA `(.L_x_5224) ;  /* 0x0000000000087947 */ /* 0x000fec0003800000 */
.L_x_5225:
[----:B------:R-:W-:Y:S01]  /*7580*/  LOP3.LUT R33, R15, 0x80000, RZ, 0xfc, !PT ;  /* 0x000800000f217812 */ /* 0x000fe200078efcff */
[----:B------:R-:W-:-:S07]  /*7590*/  IMAD.MOV.U32 R32, RZ, RZ, R14 ;  /* 0x000000ffff207224 */ /* 0x000fce00078e000e */
.L_x_5224:
[----:B------:R-:W-:Y:S05]  /*75a0*/  BSYNC.RECONVERGENT B4 ;  /* 0x0000000000047941 */ /* 0x000fea0003800200 */
.L_x_5222:
[----:B------:R-:W-:Y:S01]  /*75b0*/  IMAD.MOV.U32 R7, RZ, RZ, 0x0 ;  /* 0x00000000ff077424 */ /* 0x000fe200078e00ff */
[----:B------:R-:W-:Y:S01]  /*75c0*/  MOV R4, R32 ;  /* 0x0000002000047202 */ /* 0x000fe20000000f00 */
[----:B------:R-:W-:Y:S02]  /*75d0*/  IMAD.MOV.U32 R5, RZ, RZ, R33 ;  /* 0x000000ffff057224 */ /* 0x000fe400078e0021 */
[----:B------:R-:W-:Y:S05]  /*75e0*/  RET.REL.NODEC R6 `(_ZN2at6native18elementwise_kernelILi128ELi2EZNS0_22gpu_kernel_impl_nocastIZZZNS0_16tanh_kernel_cudaERNS_18TensorIteratorBaseEENKUlvE_clEvENKUlvE_clEvEUlN3c107complexIdEEE_EEvS4_RKT_EUliE_EEviT1_) ;  /* 0xffffff8806847950 */ /* 0x000fea0003c3ffff */
        .weak           $__internal_5_$__cuda_sm20_dsqrt_rn_f64_mediumpath_v1
        .type           $__internal_5_$__cuda_sm20_dsqrt_rn_f64_mediumpath_v1,@function
        .size           $__internal_5_$__cuda_sm20_dsqrt_rn_f64_mediumpath_v1,($_ZN2at6native18elementwise_kernelILi128ELi2EZNS0_22gpu_kernel_impl_nocastIZZZNS0_16tanh_kernel_cudaERNS_18TensorIteratorBaseEENKUlvE_clEvENKUlvE_clEvEUlN3c107complexIdEEE_EEvS4_RKT_EUliE_EEviT1_$__internal_trig_reduction_slowpathd - $__internal_5_$__cuda_sm20_dsqrt_rn_f64_mediumpath_v1)
$__internal_5_$__cuda_sm20_dsqrt_rn_f64_mediumpath_v1:
[----:B------:R-:W-:Y:S01]  /*75f0*/  ISETP.GE.U32.AND P0, PT, R6, -0x3400000, PT ;  /* 0xfcc000000600780c */ /* 0x000fe20003f06070 */
[----:B------:R-:W-:Y:S01]  /*7600*/  BSSY.RECONVERGENT B3, `(.L_x_5227) ;  /* 0x0000025000037945 */ /* 0x000fe20003800200 */
[----:B------:R-:W-:Y:S01]  /*7610*/  IMAD.MOV.U32 R6, RZ, RZ, R14 ;  /* 0x000000ffff067224 */ /* 0x000fe200078e000e */
[----:B------:R-:W-:-:S10]  /*7620*/  MOV R7, R15 ;  /* 0x0000000f00077202 */ /* 0x000fd40000000f00 */
        /* <DEDUP_REMOVED lines=9> */
.L_x_5228:
        /* <DEDUP_REMOVED lines=9> */
[----:B------:R-:W-:Y:S01]  /*7750*/  MOV R4, RZ ;  /* 0x000000ff00047202 */ /* 0x000fe20000000f00 */
[----:B------:R-:W-:Y:S02]  /*7760*/  IMAD.MOV.U32 R12, RZ, RZ, 0x0 ;  /* 0x00000000ff0c7424 */ /* 0x000fe400078e00ff */
[----:B------:R-:W-:Y:S02]  /*7770*/  IMAD.MOV.U32 R13, RZ, RZ, 0x3fd80000 ;  /* 0x3fd80000ff0d7424 */ /* 0x000fe400078e00ff */
        /* <DEDUP_REMOVED lines=12> */
.L_x_5230:
[----:B------:R-:W-:-:S11]  /*7840*/  DADD R4, R6, R6 ;  /* 0x0000000006047229 */ /* 0x000fd60000000006 */
.L_x_5229:
[----:B------:R-:W-:Y:S05]  /*7850*/  BSYNC.RECONVERGENT B3 ;  /* 0x0000000000037941 */ /* 0x000fea0003800200 */
.L_x_5227:
[----:B------:R-:W-:Y:S02]  /*7860*/  IMAD.MOV.U32 R17, RZ, RZ, 0x0 ;  /* 0x00000000ff117424 */ /* 0x000fe400078e00ff */
[----:B------:R-:W-:Y:S02]  /*7870*/  IMAD.MOV.U32 R10, RZ, RZ, R4 ;  /* 0x000000ffff0a7224 */ /* 0x000fe400078e0004 */
[----:B------:R-:W-:Y:S01]  /*7880*/  IMAD.MOV.U32 R11, RZ, RZ, R5 ;  /* 0x000000ffff0b7224 */ /* 0x000fe200078e0005 */
[----:B------:R-:W-:Y:S06]  /*7890*/  RET.REL.NODEC R16 `(_ZN2at6native18elementwise_kernelILi128ELi2EZNS0_22gpu_kernel_impl_nocastIZZZNS0_16tanh_kernel_cudaERNS_18TensorIteratorBaseEENKUlvE_clEvENKUlvE_clEvEUlN3c107complexIdEEE_EEvS4_RKT_EUliE_EEviT1_) ;  /* 0xffffff8410d87950 */ /* 0x000fec0003c3ffff */
        .type           $_ZN2at6native18elementwise_kernelILi128ELi2EZNS0_22gpu_kernel_impl_nocastIZZZNS0_16tanh_kernel_cudaERNS_18TensorIteratorBaseEENKUlvE_clEvENKUlvE_clEvEUlN3c107complexIdEEE_EEvS4_RKT_EUliE_EEviT1_$__internal_trig_reduction_slowpathd,@function
        .size           $_ZN2at6native18elementwise_kernelILi128ELi2EZNS0_22gpu_kernel_impl_nocastIZZZNS0_16tanh_kernel_cudaERNS_18TensorIteratorBaseEENKUlvE_clEvENKUlvE_clEvEUlN3c107complexIdEEE_EEvS4_RKT_EUliE_EEviT1_$__internal_trig_reduction_slowpathd,(.L_x_6998 - $_ZN2at6native18elementwise_kernelILi128ELi2EZNS0_22gpu_kernel_impl_nocastIZZZNS0_16tanh_kernel_cudaERNS_18TensorIteratorBaseEENKUlvE_clEvENKUlvE_clEvEUlN3c107complexIdEEE_EEvS4_RKT_EUliE_EEviT1_$__internal_trig_reduction_slowpathd)
$_ZN2at6native18elementwise_kernelILi128ELi2EZNS0_22gpu_kernel_impl_nocastIZZZNS0_16tanh_kernel_cudaERNS_18TensorIteratorBaseEENKUlvE_clEvENKUlvE_clEvEUlN3c107complexIdEEE_EEvS4_RKT_EUliE_EEviT1_$__internal_trig_reduction_slowpathd:
        /* <DEDUP_REMOVED lines=20> */
[----:B------:R-:W-:Y:S01]  /*79e0*/  IMAD.MOV.U32 R23, RZ, RZ, RZ ;  /* 0x000000ffff177224 */ /* 0x000fe200078e00ff */
[----:B------:R-:W-:Y:S02]  /*79f0*/  CS2R R42, SRZ ;  /* 0x00000000002a7805 */ /* 0x000fe4000001ff00 */
[----:B------:R-:W-:Y:S01]  /*7a00*/  LOP3.LUT R14, R14, 0x80000000, RZ, 0xfc, !PT ;  /* 0x800000000e0e7812 */ /* 0x000fe200078efcff */
[----:B------:R-:W1:Y:S06]  /*7a10*/  LDC.64 R36, c[0x4][0x168] ;  /* 0x01005a00ff247b82 */ /* 0x000e6c0000000a00 */
.L_x_5235:
[----:B0-----:R-:W-:Y:S01]  /*7a20*/  R2UR UR4, R38 ;  /* 0x00000000260472ca */ /* 0x001fe200000e0000 */
[----:B-1----:R-:W-:Y:S01]  /*7a30*/  IMAD.WIDE R40, R19, 0x8, R36 ;  /* 0x0000000813287825 */ /* 0x002fe200078e0224 */
[----:B------:R-:W-:-:S13]  /*7a40*/  R2UR UR5, R39 ;  /* 0x00000000270572ca */ /* 0x000fda00000e0000 */
[----:B------:R-:W2:Y:S01]  /*7a50*/  LDG.E.64.CONSTANT R40, desc[UR4][R40.64] ;  /* 0x0000000428287981 */ /* 0x000ea2000c1e9b00 */
[----:B------:R-:W-:Y:S01]  /*7a60*/  VIADD R26, R26, 0x1 ;  /* 0x000000011a1a7836 */ /* 0x000fe20000000000 */
[----:B------:R-:W-:Y:S01]  /*7a70*/  LEA R27, R23, R1, 0x3 ;  /* 0x00000001171b7211 */ /* 0x000fe200078e18ff */
[----:B------:R-:W-:Y:S02]  /*7a80*/  VIADD R19, R19, 0x1 ;  /* 0x0000000113137836 */ /* 0x000fe40000000000 */
[----:B------:R-:W-:Y:S02]  /*7a90*/  VIADD R23, R23, 0x1 ;  /* 0x0000000117177836 */ /* 0x000fe40000000000 */
[----:B--2---:R-:W-:-:S04]  /*7aa0*/  IMAD.WIDE.U32 R42, P2, R40, R18, R42 ;  /* 0x00000012282a7225 */ /* 0x004fc8000784002a */
[C---:B------:R-:W-:Y:S02]  /*7ab0*/  IMAD R16, R40.reuse, R14, RZ ;  /* 0x0000000e28107224 */ /* 0x040fe400078e02ff */
[----:B------:R-:W-:Y:S02]  /*7ac0*/  IMAD R15, R41, R18, RZ ;  /* 0x00000012290f7224 */ /* 0x000fe400078e02ff */
[----:B------:R-:W-:Y:S01]  /*7ad0*/  IMAD.HI.U32 R22, R40, R14, RZ ;  /* 0x0000000e28167227 */ /* 0x000fe200078e00ff */
[----:B------:R-:W-:-:S03]  /*7ae0*/  IADD3 R16, P0, PT, R16, R43, RZ ;  /* 0x0000002b10107210 */ /* 0x000fc60007f1e0ff */
[----:B------:R-:W-:Y:S01]  /*7af0*/  IMAD.X R22, RZ, RZ, R22, P2 ;  /* 0x000000ffff167224 */ /* 0x000fe200010e0616 */
[----:B------:R-:W-:Y:S01]  /*7b00*/  IADD3 R43, P1, PT, R15, R16, RZ ;  /* 0x000000100f2b7210 */ /* 0x000fe20007f3e0ff */
[----:B------:R-:W-:-:S04]  /*7b10*/  IMAD.HI.U32 R15, R41, R18, RZ ;  /* 0x00000012290f7227 */ /* 0x000fc800078e00ff */
[----:B------:R-:W-:Y:S01]  /*7b20*/  IMAD.HI.U32 R16, R41, R14, RZ ;  /* 0x0000000e29107227 */ /* 0x000fe200078e00ff */
[----:B------:R-:W-:Y:S01]  /*7b30*/  IADD3.X R22, P0, PT, R15, R22, RZ, P0, !PT ;  /* 0x000000160f167210 */ /* 0x000fe2000071e4ff */
[----:B------:R0:W-:Y:S02]  /*7b40*/  STL.64 [R27], R42 ;  /* 0x0000002a1b007387 */ /* 0x0001e40000100a00 */
[----:B------:R-:W-:Y:S02]  /*7b50*/  IMAD R17, R41, R14, RZ ;  /* 0x0000000e29117224 */ /* 0x000fe400078e02ff */
[----:B------:R-:W-:Y:S01]  /*7b60*/  IMAD.X R15, RZ, RZ, R16, P0 ;  /* 0x000000ffff0f7224 */ /* 0x000fe200000e0610 */
[----:B------:R-:W-:Y:S02]  /*7b70*/  ISETP.NE.AND P0, PT, R26, -0xf, PT ;  /* 0xfffffff11a00780c */ /* 0x000fe40003f05270 */
[----:B------:R-:W-:-:S04]  /*7b80*/  IADD3.X R22, P1, PT, R17, R22, RZ, P1, !PT ;  /* 0x0000001611167210 */ /* 0x000fc80000f3e4ff */
[----:B------:R-:W-:Y:S01]  /*7b90*/  IADD3.X R15, PT, PT, RZ, R15, RZ, P1, !PT ;  /* 0x0000000fff0f7210 */ /* 0x000fe20000ffe4ff */
[----:B0-----:R-:W-:-:S03]  /*7ba0*/  IMAD.MOV.U32 R42, RZ, RZ, R22 ;  /* 0x000000ffff2a7224 */ /* 0x001fc600078e0016 */
[----:B------:R-:W-:-:S03]  /*7bb0*/  MOV R43, R15 ;  /* 0x0000000f002b7202 */ /* 0x000fc60000000f00 */
[----:B------:R-:W-:Y:S05]  /*7bc0*/  @P0 BRA `(.L_x_5235) ;  /* 0xfffffffc00940947 */ /* 0x000fea000383ffff */
[----:B------:R-:W-:Y:S05]  /*7bd0*/  BSYNC.RECONVERGENT B3 ;  /* 0x0000000000037941 */ /* 0x000fea0003800200 */
.L_x_5234:
[----:B------:R-:W-:-:S07]  /*7be0*/  IMAD.MOV.U32 R19, RZ, RZ, R13 ;  /* 0x000000ffff137224 */ /* 0x000fce00078e000d */
.L_x_5233:
[----:B------:R-:W-:Y:S05]  /*7bf0*/  BSYNC.RECONVERGENT B2 ;  /* 0x0000000000027941 */ /* 0x000fea0003800200 */
.L_x_5232:
[----:B------:R-:W-:Y:S01]  /*7c00*/  LOP3.LUT P0, R29, R29, 0x3f, RZ, 0xc0, !PT ;  /* 0x0000003f1d1d7812 */ /* 0x000fe2000780c0ff */
[----:B------:R-:W-:-:S04]  /*7c10*/  IMAD.IADD R12, R12, 0x1, R19 ;  /* 0x000000010c0c7824 */ /* 0x000fc800078e0213 */
[----:B------:R-:W-:-:S05]  /*7c20*/  IMAD.U32 R26, R12, 0x8, R1 ;  /* 0x000000080c1a7824 */ /* 0x000fca00078e0001 */
[----:B------:R0:W-:Y:S04]  /*7c30*/  STL.64 [R26+-0x78], R42 ;  /* 0xffff882a1a007387 */ /* 0x0001e80000100a00 */
[----:B------:R-:W2:Y:S04]  /*7c40*/  @P0 LDL.64 R16, [R1+0x8] ;  /* 0x0000080001100983 */ /* 0x000ea80000100a00 */
[----:B------:R-:W3:Y:S04]  /*7c50*/  LDL.64 R12, [R1+0x10] ;  /* 0x00001000010c7983 */ /* 0x000ee80000100a00 */
[----:B------:R-:W4:Y:S01]  /*7c60*/  LDL.64 R14, [R1+0x18] ;  /* 0x00001800010e7983 */ /* 0x000f220000100a00 */
[----:B------:R-:W-:Y:S01]  /*7c70*/  BSSY.RECONVERGENT B2, `(.L_x_5236) ;  /* 0x0000035000027945 */ /* 0x000fe20003800200 */
[----:B--2---:R-:W-:-:S02]  /*7c80*/  @P0 SHF.R.U64 R23, R16, 0x1, R17 ;  /* 0x0000000110170819 */ /* 0x004fc40000001211 */
[----:B------:R-:W-:Y:S02]  /*7c90*/  @P0 SHF.R.U32.HI R27, RZ, 0x1, R17 ;  /* 0x00000001ff1b0819 */ /* 0x000fe40000011611 */
[----:B------:R-:W-:Y:S02]  /*7ca0*/  @P0 LOP3.LUT R16, R29, 0x3f, RZ, 0x3c, !PT ;  /* 0x0000003f1d100812 */ /* 0x000fe400078e3cff */
[--C-:B---3--:R-:W-:Y:S02]  /*7cb0*/  @P0 SHF.R.U32.HI R17, RZ, 0x1, R13.reuse ;  /* 0x00000001ff110819 */ /* 0x108fe4000001160d */
[C---:B------:R-:W-:Y:S02]  /*7cc0*/  @P0 SHF.R.U64 R18, R12.reuse, 0x1, R13 ;  /* 0x000000010c120819 */ /* 0x040fe4000000120d */
[----:B------:R-:W-:Y:S02]  /*7cd0*/  @P0 SHF.L.U32 R22, R12, R29, RZ ;  /* 0x0000001d0c160219 */ /* 0x000fe400000006ff */
[----:B------:R-:W-:-:S02]  /*7ce0*/  @P0 SHF.R.U64 R23, R23, R16, R27 ;  /* 0x0000001017170219 */ /* 0x000fc4000000121b */
[-C--:B------:R-:W-:Y:S02]  /*7cf0*/  @P0 SHF.L.U64.HI R19, R12, R29.reuse, R13 ;  /* 0x0000001d0c130219 */ /* 0x080fe4000001020d */
[-C--:B0-----:R-:W-:Y:S02]  /*7d00*/  @P0 SHF.R.U32.HI R26, RZ, R16.reuse, R27 ;  /* 0x00000010ff1a0219 */ /* 0x081fe4000001161b */
[----:B----4-:R-:W-:Y:S02]  /*7d10*/  @P0 SHF.L.U32 R27, R14, R29, RZ ;  /* 0x0000001d0e1b0219 */ /* 0x010fe400000006ff */
[----:B------:R-:W-:Y:S02]  /*7d20*/  @P0 SHF.R.U64 R18, R18, R16, R17 ;  /* 0x0000001012120219 */ /* 0x000fe40000001211 */
[----:B------:R-:W-:Y:S02]  /*7d30*/  @P0 LOP3.LUT R12, R22, R23, RZ, 0xfc, !PT ;  /* 0x00000017160c0212 */ /* 0x000fe400078efcff */
[----:B------:R-:W-:-:S02]  /*7d40*/  @P0 LOP3.LUT R13, R19, R26, RZ, 0xfc, !PT ;  /* 0x0000001a130d0212 */ /* 0x000fc400078efcff */
[----:B------:R-:W-:Y:S02]  /*7d50*/  @P0 SHF.L.U64.HI R29, R14, R29, R15 ;  /* 0x0000001d0e1d0219 */ /* 0x000fe4000001020f */
[----:B------:R-:W-:Y:S02]  /*7d60*/  @P0 LOP3.LUT R14, R27, R18, RZ, 0xfc, !PT ;  /* 0x000000121b0e0212 */ /* 0x000fe400078efcff */
[----:B------:R-:W-:Y:S02]  /*7d70*/  @P0 SHF.R.U32.HI R18, RZ, R16, R17 ;  /* 0x00000010ff120219 */ /* 0x000fe40000011611 */
[C---:B------:R-:W-:Y:S02]  /*7d80*/  SHF.L.U32 R16, R12.reuse, 0x2, RZ ;  /* 0x000000020c107819 */ /* 0x040fe400000006ff */
[----:B------:R-:W-:Y:S02]  /*7d90*/  SHF.L.U64.HI R12, R12, 0x2, R13 ;  /* 0x000000020c0c7819 */ /* 0x000fe4000001020d */
[----:B------:R-:W-:-:S02]  /*7da0*/  @P0 LOP3.LUT R15, R29, R18, RZ, 0xfc, !PT ;  /* 0x000000121d0f0212 */ /* 0x000fc400078efcff */
[----:B------:R-:W-:Y:S02]  /*7db0*/  SHF.L.W.U32.HI R17, R13, 0x2, R14 ;  /* 0x000000020d117819 */ /* 0x000fe40000010e0e */
[----:B------:R-:W-:Y:S02]  /*7dc0*/  IADD3 RZ, P0, PT, RZ, -R16, RZ ;  /* 0x80000010ffff7210 */ /* 0x000fe40007f1e0ff */
[----:B------:R-:W-:Y:S02]  /*7dd0*/  LOP3.LUT R19, RZ, R12, RZ, 0x33, !PT ;  /* 0x0000000cff137212 */ /* 0x000fe400078e33ff */
[----:B------:R-:W-:Y:S02]  /*7de0*/  SHF.L.W.U32.HI R14, R14, 0x2, R15 ;  /* 0x000000020e0e7819 */ /* 0x000fe40000010e0f */
[----:B------:R-:W-:Y:S02]  /*7df0*/  LOP3.LUT R18, RZ, R17, RZ, 0x33, !PT ;  /* 0x00000011ff127212 */ /* 0x000fe400078e33ff */
[----:B------:R-:W-:-:S02]  /*7e00*/  IADD3.X R19, P0, PT, RZ, R19, RZ, P0, !PT ;  /* 0x00000013ff137210 */ /* 0x000fc4000071e4ff */
        /* <DEDUP_REMOVED lines=9> */
[----:B------:R-:W-:Y:S01]  /*7ea0*/  SEL R23, R18, R13, !P1 ;  /* 0x0000000d12177207 */ /* 0x000fe20004800000 */
[----:B------:R-:W-:-:S03]  /*7eb0*/  @!P0 IMAD.MOV R16, RZ, RZ, -R16 ;  /* 0x000000ffff108224 */ /* 0x000fc600078e0a10 */
[----:B------:R-:W0:Y:S02]  /*7ec0*/  FLO.U32 R17, R23 ;  /* 0x0000001700117300 */ /* 0x000e2400000e0000 */
[C---:B0-----:R-:W-:Y:S02]  /*7ed0*/  IADD3 R22, PT, PT, -R17.reuse, 0x1f, RZ ;  /* 0x0000001f11167810 */ /* 0x041fe40007ffe1ff */
[----:B------:R-:W-:-:S03]  /*7ee0*/  IADD3 R17, PT, PT, -R17, 0x3f, RZ ;  /* 0x0000003f11117810 */ /* 0x000fc60007ffe1ff */
[----:B------:R-:W-:-:S05]  /*7ef0*/  @P1 IMAD.MOV R17, RZ, RZ, R22 ;  /* 0x000000ffff111224 */ /* 0x000fca00078e0216 */
[----:B------:R-:W-:-:S13]  /*7f00*/  ISETP.NE.AND P1, PT, R17, RZ, PT ;  /* 0x000000ff1100720c */ /* 0x000fda0003f25270 */
[----:B------:R-:W-:Y:S05]  /*7f10*/  @!P1 BRA `(.L_x_5237) ;  /* 0x0000000000289947 */ /* 0x000fea0003800000 */
[C---:B------:R-:W-:Y:S02]  /*7f20*/  LOP3.LUT R23, R17.reuse, 0x3f, RZ, 0xc0, !PT ;  /* 0x0000003f11177812 */ /* 0x040fe400078ec0ff */
        /* <DEDUP_REMOVED lines=9> */
.L_x_5237:
[----:B------:R-:W-:Y:S05]  /*7fc0*/  BSYNC.RECONVERGENT B2 ;  /* 0x0000000000027941 */ /* 0x000fea0003800200 */
.L_x_5236:
[----:B------:R-:W-:Y:S01]  /*7fd0*/  IMAD.WIDE.U32 R22, R18, 0x2168c235, RZ ;  /* 0x2168c23512167825 */ /* 0x000fe200078e00ff */
[----:B------:R-:W-:-:S03]  /*7fe0*/  SHF.R.U32.HI R15, RZ, 0x1e, R15 ;  /* 0x0000001eff0f7819 */ /* 0x000fc6000001160f */
[----:B------:R-:W-:Y:S01]  /*7ff0*/  IMAD.MOV.U32 R27, RZ, RZ, RZ ;  /* 0x000000ffff1b7224 */ /* 0x000fe200078e00ff */
[----:B------:R-:W-:Y:S01]  /*8000*/  MOV R26, R23 ;  /* 0x00000017001a7202 */ /* 0x000fe20000000f00 */
[----:B------:R-:W-:Y:S01]  /*8010*/  IMAD.HI.U32 R12, R13, -0x36f0255e, RZ ;  /* 0xc90fdaa20d0c7827 */ /* 0x000fe200078e00ff */
[----:B------:R-:W-:Y:S02]  /*8020*/  IADD3 RZ, P1, PT, R22, R22, RZ ;  /* 0x0000001616ff7210 */ /* 0x000fe40007f3e0ff */
[----:B------:R-:W-:Y:S01]  /*8030*/  LEA.HI R14, R14, R15, RZ, 0x1 ;  /* 0x0000000f0e0e7211 */ /* 0x000fe200078f08ff */
[----:B------:R-:W-:-:S04]  /*8040*/  IMAD.WIDE.U32 R18, R18, -0x36f0255e, R26 ;  /* 0xc90fdaa212127825 */ /* 0x000fc800078e001a */
[C---:B------:R-:W-:Y:S02]  /*8050*/  IMAD R16, R13.reuse, -0x36f0255e, RZ ;  /* 0xc90fdaa20d107824 */ /* 0x040fe400078e02ff */
[----:B------:R-:W-:-:S04]  /*8060*/  IMAD.WIDE.U32 R18, P2, R13, 0x2168c235, R18 ;  /* 0x2168c2350d127825 */ /* 0x000fc80007840012 */
[----:B------:R-:W-:Y:S01]  /*8070*/  IMAD.X R12, RZ, RZ, R12, P2 ;  /* 0x000000ffff0c7224 */ /* 0x000fe200010e060c */
[----:B------:R-:W-:Y:S02]  /*8080*/  IADD3 R16, P2, PT, R16, R19, RZ ;  /* 0x0000001310107210 */ /* 0x000fe40007f5e0ff */
[----:B------:R-:W-:Y:S02]  /*8090*/  IADD3.X RZ, P1, PT, R18, R18, RZ, P1, !PT ;  /* 0x0000001212ff7210 */ /* 0x000fe40000f3e4ff */
[C---:B------:R-:W-:Y:S01]  /*80a0*/  ISETP.GT.U32.AND P3, PT, R16.reuse, RZ, PT ;  /* 0x000000ff1000720c */ /* 0x040fe20003f64070 */
[----:B------:R-:W-:Y:S01]  /*80b0*/  IMAD.X R19, RZ, RZ, R12, P2 ;  /* 0x000000ffff137224 */ /* 0x000fe200010e060c */
[----:B------:R-:W-:-:S04]  /*80c0*/  IADD3.X R13, P2, PT, R16, R16, RZ, P1, !PT ;  /* 0x00000010100d7210 */ /* 0x000fc80000f5e4ff */
[C---:B------:R-:W-:Y:S02]  /*80d0*/  ISETP.GT.AND.EX P1, PT, R19.reuse, RZ, PT, P3 ;  /* 0x000000ff1300720c */ /* 0x040fe40003f24330 */
[-C--:B------:R-:W-:Y:S02]  /*80e0*/  IADD3.X R12, PT, PT, R19, R19.reuse, RZ, P2, !PT ;  /* 0x00000013130c7210 */ /* 0x080fe400017fe4ff */
[----:B------:R-:W-:Y:S02]  /*80f0*/  SEL R13, R13, R16, P1 ;  /* 0x000000100d0d7207 */ /* 0x000fe40000800000 */
[----:B------:R-:W-:Y:S02]  /*8100*/  SEL R12, R12, R19, P1 ;  /* 0x000000130c0c7207 */ /* 0x000fe40000800000 */
[----:B------:R-:W-:-:S05]  /*8110*/  IADD3 R16, P2, PT, R13, 0x1, RZ ;  /* 0x000000010d107810 */ /* 0x000fca0007f5e0ff */
[----:B------:R-:W-:Y:S01]  /*8120*/  IMAD.X R13, RZ, RZ, R12, P2 ;  /* 0x000000ffff0d7224 */ /* 0x000fe200010e060c */
[----:B------:R-:W-:Y:S02]  /*8130*/  SEL R12, RZ, 0xffffffff, !P1 ;  /* 0xffffffffff0c7807 */ /* 0x000fe40004800000 */
[----:B------:R-:W-:Y:S02]  /*8140*/  LOP3.LUT P1, R28, R28, 0x80000000, RZ, 0xc0, !PT ;  /* 0x800000001c1c7812 */ /* 0x000fe4000782c0ff */
[----:B------:R-:W-:Y:S01]  /*8150*/  SHF.R.U64 R16, R16, 0xa, R13 ;  /* 0x0000000a10107819 */ /* 0x000fe2000000120d */
[----:B------:R-:W-:Y:S01]  /*8160*/  IMAD.IADD R12, R12, 0x1, -R17 ;  /* 0x000000010c0c7824 */ /* 0x000fe200078e0a11 */
[----:B------:R-:W-:Y:S02]  /*8170*/  @!P0 LOP3.LUT R28, R28, 0x80000000, RZ, 0x3c, !PT ;  /* 0x800000001c1c8812 */ /* 0x000fe400078e3cff */
[----:B------:R-:W-:Y:S01]  /*8180*/  IADD3 R16, P2, PT, R16, 0x1, RZ ;  /* 0x0000000110107810 */ /* 0x000fe20007f5e0ff */
[----:B------:R-:W-:-:S03]  /*8190*/  IMAD.SHL.U32 R12, R12, 0x100000, RZ ;  /* 0x001000000c0c7824 */ /* 0x000fc600078e00ff */
[----:B------:R-:W-:-:S03]  /*81a0*/  LEA.HI.X R13, R13, RZ, RZ, 0x16, P2 ;  /* 0x000000ff0d0d7211 */ /* 0x000fc600010fb4ff */
[----:B------:R-:W-:Y:S02]  /*81b0*/  @P1 IADD3 R14, PT, PT, -R14, RZ, RZ ;  /* 0x000000ff0e0e1210 */ /* 0x000fe40007ffe1ff */
[--C-:B------:R-:W-:Y:S02]  /*81c0*/  SHF.R.U64 R16, R16, 0x1, R13.reuse ;  /* 0x0000000110107819 */ /* 0x100fe4000000120d */
[----:B------:R-:W-:Y:S02]  /*81d0*/  SHF.R.U32.HI R13, RZ, 0x1, R13 ;  /* 0x00000001ff0d7819 */ /* 0x000fe4000001160d */
[----:B------:R-:W-:-:S04]  /*81e0*/  IADD3 R18, P2, P3, RZ, RZ, R16 ;  /* 0x000000ffff127210 */ /* 0x000fc80007b5e010 */
[----:B------:R-:W-:-:S04]  /*81f0*/  IADD3.X R13, PT, PT, R12, 0x3fe00000, R13, P2, P3 ;  /* 0x3fe000000c0d7810 */ /* 0x000fc800017e640d */
[----:B------:R-:W-:-:S07]  /*8200*/  LOP3.LUT R28, R13, R28, RZ, 0xfc, !PT ;  /* 0x0000001c0d1c7212 */ /* 0x000fce00078efcff */
.L_x_5231:
[----:B------:R-:W-:Y:S02]  /*8210*/  IMAD.MOV.U32 R31, RZ, RZ, 0x0 ;  /* 0x00000000ff1f7424 */ /* 0x000fe400078e00ff */
[----:B------:R-:W-:Y:S02]  /*8220*/  IMAD.MOV.U32 R19, RZ, RZ, R28 ;  /* 0x000000ffff137224 */ /* 0x000fe400078e001c */
[----:B------:R-:W-:Y:S05]  /*8230*/  RET.REL.NODEC R30 `(_ZN2at6native18elementwise_kernelILi128ELi2EZNS0_22gpu_kernel_impl_nocastIZZZNS0_16tanh_kernel_cudaERNS_18TensorIteratorBaseEENKUlvE_clEvENKUlvE_clEvEUlN3c107complexIdEEE_EEvS4_RKT_EUliE_EEviT1_) ;  /* 0xffffff7c1e707950 */ /* 0x000fea0003c3ffff */
.L_x_5238:
        /* <DEDUP_REMOVED lines=12> */
.L_x_6998:


//--------------------- .text._ZN2at6native27unrolled_elementwise_kernelIZZZNS0_16tanh_kernel_cudaERNS_18TensorIteratorBaseEENKUlvE_clEvENKUlvE_clEvEUlN3c107complexIdEEE_St5arrayIPcLm2EELi4E23TrivialOffsetCalculatorILi1EjESE_NS0_6memory15LoadWithoutCastENSF_16StoreWithoutCastEEEviT_T0_T2_T3_T4_T5_ --------------------------
	.section	.text._ZN2at6native27unrolled_elementwise_kernelIZZZNS0_16tanh_kernel_cudaERNS_18TensorIteratorBaseEENKUlvE_clEvENKUlvE_clEvEUlN3c107complexIdEEE_St5arrayIPcLm2EELi4E23TrivialOffsetCalculatorILi1EjESE_NS0_6memory15LoadWithoutCastENSF_16StoreWithoutCastEEEviT_T0_T2_T3_T4_T5_,"ax",@progbits
	.align	128
        .global         _ZN2at6native27unrolled_elementwise_kernelIZZZNS0_16tanh_kernel_cudaERNS_18TensorIteratorBaseEENKUlvE_clEvENKUlvE_clEvEUlN3c107complexIdEEE_St5arrayIPcLm2EELi4E23TrivialOffsetCalculatorILi1EjESE_NS0_6memory15LoadWithoutCastENSF_16StoreWithoutCastEEEviT_T0_T2_T3_T4_T5_
        .type           _ZN2at6native27unrolled_elementwise_kernelIZZZNS0_16tanh_kernel_cudaERNS_18TensorIteratorBaseEENKUlvE_clEvENKUlvE_clEvEUlN3c107complexIdEEE_St5arrayIPcLm2EELi4E23TrivialOffsetCalculatorILi1EjESE_NS0_6memory15LoadWithoutCastENSF_16StoreWithoutCastEEEviT_T0_T2_T3_T4_T5_,@function
        .size           _ZN2at6native27unrolled_elementwise_kernelIZZZNS0_16tanh_kernel_cudaERNS_18TensorIteratorBaseEENKUlvE_clEvENKUlvE_clEvEUlN3c107complexIdEEE_St5arrayIPcLm2EELi4E23TrivialOffsetCalculatorILi1EjESE_NS0_6memory15LoadWithoutCastENSF_16StoreWithoutCastEEEviT_T0_T2_T3_T4_T5_,(.L_x_7001 - _ZN2at6native27unrolled_elementwise_kernelIZZZNS0_16tanh_kernel_cudaERNS_18TensorIteratorBaseEENKUlvE_clEvENKUlvE_clEvEUlN3c107complexIdEEE_St5arrayIPcLm2EELi4E23TrivialOffsetCalculatorILi1EjESE_NS0_6memory15LoadWithoutCastENSF_16StoreWithoutCastEEEviT_T0_T2_T3_T4_T5_)
        .other          _ZN2at6native27unrolled_elementwise_kernelIZZZNS0_16tanh_kernel_cudaERNS_18TensorIteratorBaseEENKUlvE_clEvENKUlvE_clEvEUlN3c107complexIdEEE_St5arrayIPcLm2EELi4E23TrivialOffsetCalculatorILi1EjESE_NS0_6memory15LoadWithoutCastENSF_16StoreWithoutCastEEEviT_T0_T2_T3_T4_T5_,@"STO_CUDA_ENTRY STV_DEFAULT"
_ZN2at6native27unrolled_elementwise_kernelIZZZNS0_16tanh_kernel_cudaERNS_18TensorIteratorBaseEENKUlvE_clEvENKUlvE_clEvEUlN3c107complexIdEEE_St5arrayIPcLm2EELi4E23TrivialOffsetCalculatorILi1EjESE_NS0_6memory15LoadWithoutCastENSF_16StoreWithoutCastEEEviT_T0_T2_T3_T4_T5_:
.text._ZN2at6native27unrolled_elementwise_kernelIZZZNS0_16tanh_kernel_cudaERNS_18TensorIteratorBaseEENKUlvE_clEvENKUlvE_clEvEUlN3c107complexIdEEE_St5arrayIPcLm2EELi4E23TrivialOffsetCalculatorILi1EjESE_NS0_6memory15LoadWithoutCastENSF_16StoreWithoutCastEEEviT_T0_T2_T3_T4_T5_:
[----:B------:R-:W0:Y:S01]  /*0000*/  LDC R1, c[0x0][0x37c] ;  /* 0x0000df00ff017b82 */ /* 0x000e220000000800 */
[----:B------:R-:W1:Y:S07]  /*0010*/  S2R R44, SR_CTAID.X ;  /* 0x00000000002c7919 */ /* 0x000e6e0000002500 */
[----:B------:R-:W1:Y:S01]  /*0020*/  LDC R41, c[0x0][0x380] ;  /* 0x0000e000ff297b82 */ /* 0x000e620000000800 */
[----:B------:R-:W2:Y:S01]  /*0030*/  LDCU.64 UR4, c[0x0][0x358] ;  /* 0x00006b00ff0477ac */ /* 0x000ea20008000a00 */
[----:B------:R-:W-:Y:S01]  /*0040*/  CS2R R18, SRZ ;  /* 0x0000000000127805 */ /* 0x000fe2000001ff00 */
[----:B------:R-:W3:Y:S01]  /*0050*/  S2R R45, SR_TID.X ;  /* 0x00000000002d7919 */ /* 0x000ee20000002100 */
[----:B------:R-:W-:-:S02]  /*0060*/  CS2R R16, SRZ ;  /* 0x0000000000107805 */ /* 0x000fc4000001ff00 */
[----:B------:R-:W-:Y:S02]  /*0070*/  CS2R R22, SRZ ;  /* 0x0000000000167805 */ /* 0x000fe4000001ff00 */
[----:B------:R-:W-:Y:S02]  /*0080*/  CS2R R20, SRZ ;  /* 0x0000000000147805 */ /* 0x000fe4000001ff00 */
[----:B------:R-:W-:Y:S02]  /*0090*/  CS2R R14, SRZ ;  /* 0x00000000000e7805 */ /* 0x000fe4000001ff00 */
[----:B------:R-:W-:Y:S01]  /*00a0*/  CS2R R12, SRZ ;  /* 0x00000000000c7805 */ /* 0x000fe2000001ff00 */
[----:B0-----:R-:W-:Y:S02]  /*00b0*/  VIADD R1, R1, 0xffffffd8 ;  /* 0xffffffd801017836 */ /* 0x001fe40000000000 */
[----:B-1----:R-:W-:Y:S02]  /*00c0*/  IMAD R41, R44, -0x200, R41 ;  /* 0xfffffe002c297824 */ /* 0x002fe400078e0229 */
[----:B---3--:R-:W-:-:S03]  /*00d0*/  IMAD.MOV.U32 R0, RZ, RZ, R45 ;  /* 0x000000ffff007224 */ /* 0x008fc600078e002d */
[----:B------:R-:W-:-:S13]  /*00e0*/  ISETP.GE.AND P0, PT, R45, R41, PT ;  /* 0x000000292d00720c */ /* 0x000fda0003f06270 */
[----:B------:R-:W-:Y:S01]  /*00f0*/  @!P0 VIADD R0, R45, 0x80 ;  /* 0x000000802d008836 */ /* 0x000fe20000000000 */
[----:B------:R-:W0:Y:S01]  /*0100*/  @!P0 LDC.64 R2, c[0x0][0x390] ;  /* 0x0000e400ff028b82 */ /* 0x000e220000000a00 */
[----:B------:R-:W-:-:S03]  /*0110*/  @!P0 IMAD R7, R44, 0x200, R45 ;  /* 0x000002002c078824 */ /* 0x000fc600078e022d */
[----:B------:R-:W-:-:S13]  /*0120*/  ISETP.GE.AND P1, PT, R0, R41, PT ;  /* 0x000000290000720c */ /* 0x000fda0003f26270 */
[----:B------:R-:W-:Y:S01]  /*0130*/  @!P1 IMAD R9, R44, 0x200, R0 ;  /* 0x000002002c099824 */ /* 0x000fe200078e0200 */
[----:B------:R-:W1:Y:S01]  /*0140*/  @!P1 LDC.64 R24, c[0x0][0x390] ;  /* 0x0000e400ff189b82 */ /* 0x000e620000000a00 */
[----:B------:R-:W-:-:S05]  /*0150*/  @!P1 VIADD R0, R0, 0x80 ;  /* 0x0000008000009836 */ /* 0x000fca0000000000 */
[----:B------:R-:W-:Y:S01]  /*0160*/  ISETP.GE.AND P3, PT, R0, R41, PT ;  /* 0x000000290000720c */ /* 0x000fe20003f66270 */
[----:B0-----:R-:W-:-:S05]  /*0170*/  @!P0 IMAD.WIDE.U32 R2, R7, 0x10, R2 ;  /* 0x0000001007028825 */ /* 0x001fca00078e0002 */
[----:B--2---:R0:W5:Y:S07]  /*0180*/  @!P0 LDG.E.128 R16, desc[UR4][R2.64] ;  /* 0x0000000402108981 */ /* 0x00416e000c1e1d00 */
[----:B------:R-:W-:Y:S01]  /*0190*/  @!P3 IMAD R29, R44, 0x200, R0 ;  /* 0x000002002c1db824 */ /* 0x000fe200078e0200 */
[----:B------:R-:W2:Y:S01]  /*01a0*/  @!P3 LDC.64 R4, c[0x0][0x390] ;  /* 0x0000e400ff04bb82 */ /* 0x000ea20000000a00 */
[----:B------:R-:W-:Y:S02]  /*01b0*/  @!P3 VIADD R0, R0, 0x80 ;  /* 0x000000800000b836 */ /* 0x000fe40000000000 */
[----:B-1----:R-:W-:Y:S01]  /*01c0*/  @!P1 IMAD.WIDE.U32 R24, R9, 0x10, R24 ;  /* 0x0000001009189825 */ /* 0x002fe200078e0018 */
[----:B------:R-:W-:-:S02]  /*01d0*/  CS2R R8, SRZ ;  /* 0x0000000000087805 */ /* 0x000fc4000001ff00 */
[----:B------:R-:W-:Y:S02]  /*01e0*/  ISETP.GE.AND P2, PT, R0, R41, PT ;  /* 0x000000290000720c */ /* 0x000fe40003f46270 */
[----:B------:R0:W5:Y:S11]  /*01f0*/  @!P1 LDG.E.128 R20, desc[UR4][R24.64] ;  /* 0x0000000418149981 */ /* 0x000176000c1e1d00 */
[----:B------:R-:W1:Y:S01]  /*0200*/  @!P2 LDC.64 R26, c[0x0][0x390] ;  /* 0x0000e400ff1aab82 */ /* 0x000e620000000a00 */
[----:B------:R-:W-:-:S02]  /*0210*/  @!P2 IMAD R11, R44, 0x200, R0 ;  /* 0x000002002c0ba824 */ /* 0x000fc400078e0200 */
[----:B--2---:R-:W-:-:S05]  /*0220*/  @!P3 IMAD.WIDE.U32 R28, R29, 0x10, R4 ;  /* 0x000000101d1cb825 */ /* 0x004fca00078e0004 */
[----:B------:R0:W5:Y:S01]  /*0230*/  @!P3 LDG.E.128 R12, desc[UR4][R28.64] ;  /* 0x000000041c0cb981 */ /* 0x000162000c1e1d00 */
[----:B-1----:R-:W-:Y:S01]  /*0240*/  @!P2 IMAD.WIDE.U32 R26, R11, 0x10, R26 ;  /* 0x000000100b1aa825 */ /* 0x002fe200078e001a */
[----:B------:R-:W-:-:S06]  /*0250*/  CS2R R10, SRZ ;  /* 0x00000000000a7805 */ /* 0x000fcc000001ff00 */
[----:B------:R0:W5:Y:S01]  /*0260*/  @!P2 LDG.E.128 R8, desc[UR4][R26.64] ;  /* 0x000000041a08a981 */ /* 0x000162000c1e1d00 */
[----:B------:R-:W-:Y:S01]  /*0270*/  BSSY.RECONVERGENT B0, `(.L_x_5239) ;  /* 0x0000243000007945 */ /* 0x000fe20003800200 */
[----:B------:R-:W-:Y:S02]  /*0280*/  CS2R R6, SRZ ;  /* 0x0000000000067805 */ /* 0x000fe4000001ff00 */
[----:B------:R-:W-:Y:S01]  /*0290*/  CS2R R4, SRZ ;  /* 0x0000000000047805 */ /* 0x000fe2000001ff00 */
[----:B------:R-:W-:Y:S06]  /*02a0*/  @P0 BRA `(.L_x_5240) ;  /* 0x0000002000fc0947 */ /* 0x000fec0003800000 */
[----:B-----5:R-:W-:-:S04]  /*02b0*/  LOP3.LUT R0, R17, 0x7fffffff, RZ, 0xc0, !PT ;  /* 0x7fffffff11007812 */ /* 0x020fc800078ec0ff */
[----:B------:R-:W-:-:S13]  /*02c0*/  ISETP.GE.U32.AND P0, PT, R0, 0x7ff00000, PT ;  /* 0x7ff000000000780c */ /* 0x000fda0003f06070 */
[----:B------:R-:W-:Y:S05]  /*02d0*/  @!P0 BRA `(.L_x_5241) ;  /* 0x0000000400c08947 */ /* 0x000fea0003800000 */
[----:B------:R-:W-:-:S13]  /*02e0*/  LOP3.LUT P0, RZ, R16, 0xfffff, R17, 0xf8, !PT ;  /* 0x000fffff10ff7812 */ /* 0x000fda000780f811 */
[C---:B0-----:R-:W-:Y:S01]  /*02f0*/  @P0 DMUL R2, R18.reuse, R16 ;  /* 0x0000001012020228 */ /* 0x041fe20000000000 */
        /* <DEDUP_REMOVED lines=32> */
[----:B------:R-:W-:Y:S05]  /*0500*/  CALL.REL.NOINC `($_ZN2at6native27unrolled_elementwise_kernelIZZZNS0_16tanh_kernel_cudaERNS_18TensorIteratorBaseEENKUlvE_clEvENKUlvE_clEvEUlN3c107complexIdEEE_St5arrayIPcLm2EELi4E23TrivialOffsetCalculatorILi1EjESE_NS0_6memory15LoadWithoutCastENSF_16StoreWithoutCastEEEviT_T0_T2_T3_T4_T5_$__internal_trig_reduction_slowpathd) ;  /* 0x00000098007c7944 */ /* 0x000fea0003c00000 */
.L_x_5245:
[----:B------:R-:W-:Y:S05]  /*0510*/  BSYNC.RECONVERGENT B4 ;  /* 0x0000000000047941 */ /* 0x000fea0003800200 */
.L_x_5244:
        /* <DEDUP_REMOVED lines=13> */
[----:B------:R-:W-:-:S03]  /*05f0*/  IMAD.MOV.U32 R6, RZ, RZ, 0x20fd8164 ;  /* 0x20fd8164ff067424 */ /* 0x000fc600078e00ff */
        /* <DEDUP_REMOVED lines=20> */
[----:B------:R-:W-:Y:S05]  /*0740*/  CALL.REL.NOINC `($_ZN2at6native27unrolled_elementwise_kernelIZZZNS0_16tanh_kernel_cudaERNS_18TensorIteratorBaseEENKUlvE_clEvENKUlvE_clEvEUlN3c107complexIdEEE_St5arrayIPcLm2EELi4E23TrivialOffsetCalculatorILi1EjESE_NS0_6memory15LoadWithoutCastENSF_16StoreWithoutCastEEEviT_T0_T2_T3_T4_T5_$__internal_trig_reduction_slowpathd) ;  /* 0x0000009400ec7944 */ /* 0x000fea0003c00000 */
[----:B------:R-:W-:Y:S02]  /*0750*/  IMAD.MOV.U32 R33, RZ, RZ, R0 ;  /* 0x000000ffff217224 */ /* 0x000fe400078e0000 */
[----:B------:R-:W-:Y:S02]  /*0760*/  IMAD.MOV.U32 R4, RZ, RZ, R2 ;  /* 0x000000ffff047224 */ /* 0x000fe400078e0002 */
[----:B------:R-:W-:-:S07]  /*0770*/  IMAD.MOV.U32 R5, RZ, RZ, R3 ;  /* 0x000000ffff057224 */ /* 0x000fce00078e0003 */
.L_x_5247:
[----:B------:R-:W-:Y:S05]  /*0780*/  BSYNC.RECONVERGENT B4 ;  /* 0x0000000000047941 */ /* 0x000fea0003800200 */
.L_x_5246:
        /* <DEDUP_REMOVED lines=12> */
[----:B------:R-:W-:Y:S01]  /*0850*/  ISETP.NE.U32.AND P0, PT, R33, 0x1, PT ;  /* 0x000000012100780c */ /* 0x000fe20003f05070 */
[----:B------:R-:W-:-:S03]  /*0860*/  IMAD.MOV.U32 R33, RZ, RZ, 0x3da8ff83 ;  /* 0x3da8ff83ff217424 */ /* 0x000fc600078e00ff */
        /* <DEDUP_REMOVED lines=17> */
.L_x_5243:
[----:B------:R-:W-:Y:S05]  /*0980*/  BSYNC.RECONVERGENT B3 ;  /* 0x0000000000037941 */ /* 0x000fea0003800200 */
.L_x_5242:
[----:B------:R-:W-:Y:S01]  /*0990*/  VIADD R5, R17, 0xc0000000 ;  /* 0xc000000011057836 */ /* 0x000fe20000000000 */
[----:B------:R-:W-:Y:S01]  /*09a0*/  LOP3.LUT R7, RZ, 0x80000000, R19, 0xb8, !PT ;  /* 0x80000000ff077812 */ /* 0x000fe200078eb813 */
[----:B------:R-:W-:Y:S02]  /*09b0*/  IMAD.MOV.U32 R4, RZ, RZ, R16 ;  /* 0x000000ffff047224 */ /* 0x000fe400078e0010 */
[----:B------:R-:W-:Y:S01]  /*09c0*/  IMAD.MOV.U32 R6, RZ, RZ, RZ ;  /* 0x000000ffff067224 */ /* 0x000fe200078e00ff */
[----:B------:R-:W-:Y:S06]  /*09d0*/  BRA `(.L_x_5240) ;  /* 0x0000001c00307947 */ /* 0x000fec0003800000 */
.L_x_5241:
[----:B------:R-:W-:-:S14]  /*09e0*/  DSETP.NE.AND P0, PT, |R18|, +INF , PT ;  /* 0x7ff000001200742a */ /* 0x000fdc0003f05200 */
[----:B------:R-:W-:-:S10]  /*09f0*/  @!P0 DADD R6, R18, -R18 ;  /* 0x0000000012068229 */ /* 0x000fd40000000812 */
[----:B------:R-:W-:Y:S02]  /*0a00*/  @!P0 IMAD.MOV.U32 R4, RZ, RZ, R6 ;  /* 0x000000ffff048224 */ /* 0x000fe400078e0006 */
[----:B------:R-:W-:Y:S01]  /*0a10*/  @!P0 IMAD.MOV.U32 R5, RZ, RZ, R7 ;  /* 0x000000ffff058224 */ /* 0x000fe200078e0007 */
[----:B------:R-:W-:Y:S06]  /*0a20*/  @!P0 BRA `(.L_x_5240) ;  /* 0x0000001c001c8947 */ /* 0x000fec0003800000 */
[----:B------:R-:W-:-:S13]  /*0a30*/  ISETP.GE.U32.AND P0, PT, R0, 0x40360000, PT ;  /* 0x403600000000780c */ /* 0x000fda0003f06070 */
[----:B------:R-:W-:Y:S05]  /*0a40*/  @!P0 BRA `(.L_x_5248) ;  /* 0x00000008008c8947 */ /* 0x000fea0003800000 */
[----:B0-----:R-:W-:Y:S01]  /*0a50*/  MOV R2, 0x652b82fe ;  /* 0x652b82fe00027802 */ /* 0x001fe20000000f00 */
        /* <DEDUP_REMOVED lines=59> */
.L_x_5250:
[----:B------:R-:W-:Y:S05]  /*0e10*/  BSYNC.RECONVERGENT B1 ;  /* 0x0000000000017941 */ /* 0x000fea0003800200 */
.L_x_5249:
        /* <DEDUP_REMOVED lines=24> */
.L_x_5252:
[----:B------:R-:W-:Y:S05]  /*0fa0*/  BSYNC.RECONVERGENT B3 ;  /* 0x0000000000037941 */ /* 0x000fea0003800200 */
.L_x_5251:
        /* <DEDUP_REMOVED lines=38> */
.L_x_5254:
[----:B------:R-:W-:Y:S05]  /*1210*/  BSYNC.RECONVERGENT B3 ;  /* 0x0000000000037941 */ /* 0x000fea0003800200 */
.L_x_5253:
        /* <DEDUP_REMOVED lines=38> */
.L_x_5248:
        /* <DEDUP_REMOVED lines=20> */
[----:B------:R-:W-:Y:S05]  /*15c0*/  CALL.REL.NOINC `($_ZN2at6native27unrolled_elementwise_kernelIZZZNS0_16tanh_kernel_cudaERNS_18TensorIteratorBaseEENKUlvE_clEvENKUlvE_clEvEUlN3c107complexIdEEE_St5arrayIPcLm2EELi4E23TrivialOffsetCalculatorILi1EjESE_NS0_6memory15LoadWithoutCastENSF_16StoreWithoutCastEEEviT_T0_T2_T3_T4_T5_$__internal_trig_reduction_slowpathd) ;  /* 0x00000088004c7944 */ /* 0x000fea0003c00000 */
.L_x_5256:
[----:B------:R-:W-:Y:S05]  /*15d0*/  BSYNC.RECONVERGENT B3 ;  /* 0x0000000000037941 */ /* 0x000fea0003800200 */
.L_x_5255:
[----:B------:R-:W-:Y:S01]  /*15e0*/  DMUL R4, R2, R2 ;  /* 0x0000000202047228 */ /* 0x000fe20000000000 */
[----:B------:R-:W-:Y:S01]  /*15f0*/  IMAD.MOV.U32 R6, RZ, RZ, 0x5b27ebb1 ;  /* 0x5b27ebb1ff067424 */ /* 0x000fe200078e00ff */
[----:B------:R-:W-:Y:S01]  /*1600*/  MOV R7, 0x3ef9757c ;  /* 0x3ef9757c00077802 */ /* 0x000fe20000000f00 */
        /* <DEDUP_REMOVED lines=60> */
.L_x_5258:
[----:B------:R-:W-:Y:S05]  /*19d0*/  BSYNC.RECONVERGENT B1 ;  /* 0x0000000000017941 */ /* 0x000fea0003800200 */
.L_x_5257:
        /* <DEDUP_REMOVED lines=29> */
.L_x_5260:
        /* <DEDUP_REMOVED lines=81> */
[----:B------:R-:W-:Y:S05]  /*20c0*/  CALL.REL.NOINC `($__internal_6_$__cuda_sm20_div_rn_f64_full) ;  /* 0x0000007400347944 */ /* 0x000fea0003c00000 */
[----:B------:R-:W-:Y:S02]  /*20d0*/  IMAD.MOV.U32 R3, RZ, RZ, R2 ;  /* 0x000000ffff037224 */ /* 0x000fe400078e0002 */
[----:B------:R-:W-:-:S07]  /*20e0*/  IMAD.MOV.U32 R2, RZ, RZ, R0 ;  /* 0x000000ffff027224 */ /* 0x000fce00078e0000 */
.L_x_5263:
[----:B------:R-:W-:Y:S05]  /*20f0*/  BSYNC.RECONVERGENT B3 ;  /* 0x0000000000037941 */ /* 0x000fea0003800200 */
.L_x_5262:
[----:B------:R-:W-:Y:S01]  /*2100*/  DADD R2, R18, R2 ;  /* 0x0000000012027229 */ /* 0x000fe20000000002 */
[----:B------:R-:W-:Y:S01]  /*2110*/  UMOV UR6, 0x8fb9f87e ;  /* 0x8fb9f87e00067882 */ /* 0x000fe20000000000 */
[----:B------:R-:W-:Y:S02]  /*2120*/  UMOV UR7, 0x408633ce ;  /* 0x408633ce00077882 */ /* 0x000fe40000000000 */
[----:B------:R-:W-:-:S06]  /*2130*/  DSETP.GE.AND P0, PT, R4, UR6, PT ;  /* 0x0000000604007e2a */ /* 0x000fcc000bf06000 */
[----:B------:R-:W-:Y:S02]  /*2140*/  FSEL R4, R2, RZ, !P0 ;  /* 0x000000ff02047208 */ /* 0x000fe40004000000 */
[----:B------:R-:W-:-:S07]  /*2150*/  FSEL R5, R3, +QNAN , !P0 ;  /* 0x7ff0000003057808 */ /* 0x000fce0004000000 */
.L_x_5261:
[----:B------:R-:W-:Y:S05]  /*2160*/  BSYNC.RECONVERGENT B2 ;  /* 0x0000000000027941 */ /* 0x000fea0003800200 */
.L_x_5259:
        /* <DEDUP_REMOVED lines=24> */
[----:B------:R-:W-:-:S07]  /*22f0*/  IMAD.MOV.U32 R0, RZ, RZ, R17 ;  /* 0x000000ffff007224 */ /* 0x000fce00078e0011 */
[----:B------:R-:W-:Y:S05]  /*2300*/  CALL.REL.NOINC `($__internal_7_$__cuda_sm20_dsqrt_rn_f64_mediumpath_v1) ;  /* 0x0000007800387944 */ /* 0x000fea0003c00000 */
[----:B------:R-:W-:Y:S02]  /*2310*/  IMAD.MOV.U32 R2, RZ, RZ, R0 ;  /* 0x000000ffff027224 */ /* 0x000fe400078e0000 */
[----:B------:R-:W-:-:S07]  /*2320*/  IMAD.MOV.U32 R3, RZ, RZ, R24 ;  /* 0x000000ffff037224 */ /* 0x000fce00078e0018 */
.L_x_5265:
[----:B------:R-:W-:Y:S05]  /*2330*/  BSYNC.RECONVERGENT B1 ;  /* 0x0000000000017941 */ /* 0x000fea0003800200 */
.L_x_5264:
        /* <DEDUP_REMOVED lines=24> */
[----:B------:R-:W-:Y:S05]  /*24c0*/  CALL.REL.NOINC `($__internal_6_$__cuda_sm20_div_rn_f64_full) ;  /* 0x0000007000347944 */ /* 0x000fea0003c00000 */
[----:B------:R-:W-:Y:S02]  /*24d0*/  IMAD.MOV.U32 R4, RZ, RZ, R0 ;  /* 0x000000ffff047224 */ /* 0x000fe400078e0000 */
[----:B------:R-:W-:-:S07]  /*24e0*/  IMAD.MOV.U32 R5, RZ, RZ, R2 ;  /* 0x000000ffff057224 */ /* 0x000fce00078e0002 */
.L_x_5267:
[----:B------:R-:W-:Y:S05]  /*24f0*/  BSYNC.RECONVERGENT B2 ;  /* 0x0000000000027941 */ /* 0x000fea0003800200 */
.L_x_5266:
        /* <DEDUP_REMOVED lines=20> */
[----:B------:R-:W-:Y:S05]  /*2640*/  CALL.REL.NOINC `($__internal_6_$__cuda_sm20_div_rn_f64_full) ;  /* 0x0000006c00d47944 */ /* 0x000fea0003c00000 */
[----:B------:R-:W-:Y:S02]  /*2650*/  IMAD.MOV.U32 R3, RZ, RZ, R2 ;  /* 0x000000ffff037224 */ /* 0x000fe400078e0002 */
[----:B------:R-:W-:-:S07]  /*2660*/  IMAD.MOV.U32 R2, RZ, RZ, R0 ;  /* 0x000000ffff027224 */ /* 0x000fce00078e0000 */
.L_x_5269:
[----:B------:R-:W-:Y:S05]  /*2670*/  BSYNC.RECONVERGENT B2 ;  /* 0x0000000000027941 */ /* 0x000fea0003800200 */
.L_x_5268:
[----:B------:R-:W-:Y:S02]  /*2680*/  IMAD.MOV.U32 R6, RZ, RZ, R2 ;  /* 0x000000ffff067224 */ /* 0x000fe400078e0002 */
[----:B------:R-:W-:-:S07]  /*2690*/  IMAD.MOV.U32 R7, RZ, RZ, R3 ;  /* 0x000000ffff077224 */ /* 0x000fce00078e0003 */
.L_x_5240:
[----:B------:R-:W-:Y:S05]  /*26a0*/  BSYNC.RECONVERGENT B0 ;  /* 0x0000000000007941 */ /* 0x000fea0003800200 */
.L_x_5239:
[----:B------:R-:W-:Y:S01]  /*26b0*/  VIADD R0, R45, 0x80 ;  /* 0x000000802d007836 */ /* 0x000fe20000000000 */
[----:B------:R-:W-:Y:S01]  /*26c0*/  BSSY.RECONVERGENT B0, `(.L_x_5270) ;  /* 0x0000245000007945 */ /* 0x000fe20003800200 */
[----:B-----5:R-:W-:Y:S02]  /*26d0*/  CS2R R18, SRZ ;  /* 0x0000000000127805 */ /* 0x020fe4000001ff00 */
[----:B------:R-:W-:Y:S02]  /*26e0*/  CS2R R16, SRZ ;  /* 0x0000000000107805 */ /* 0x000fe4000001ff00 */
[----:B------:R-:W-:-:S13]  /*26f0*/  ISETP.GE.AND P0, PT, R0, R41, PT ;  /* 0x000000290000720c */ /* 0x000fda0003f06270 */
        /* <DEDUP_REMOVED lines=29> */
.L_x_5276:
[----:B------:R-:W-:Y:S05]  /*28d0*/  BSYNC.RECONVERGENT B3 ;  /* 0x0000000000037941 */ /* 0x000fea0003800200 */
.L_x_5275:
        /* <DEDUP_REMOVED lines=63> */
.L_x_5278:
[----:B------:R-:W-:Y:S05]  /*2cd0*/  BSYNC.RECONVERGENT B1 ;  /* 0x0000000000017941 */ /* 0x000fea0003800200 */
.L_x_5277:
        /* <DEDUP_REMOVED lines=86> */
[----:B------:R-:W-:Y:S05]  /*3240*/  CALL.REL.NOINC `($__internal_6_$__cuda_sm20_div_rn_f64_full) ;  /* 0x0000006000d47944 */ /* 0x000fea0003c00000 */
[----:B------:R-:W-:Y:S02]  /*3250*/  IMAD.MOV.U32 R3, RZ, RZ, R2 ;  /* 0x000000ffff037224 */ /* 0x000fe400078e0002 */
[----:B------:R-:W-:-:S07]  /*3260*/  IMAD.MOV.U32 R2, RZ, RZ, R0 ;  /* 0x000000ffff027224 */ /* 0x000fce00078e0000 */
.L_x_5282:
[----:B------:R-:W-:Y:S05]  /*3270*/  BSYNC.RECONVERGENT B3 ;  /* 0x0000000000037941 */ /* 0x000fea0003800200 */
.L_x_5281:
[----:B------:R-:W-:Y:S01]  /*3280*/  DADD R2, R22, R2 ;  /* 0x0000000016027229 */ /* 0x000fe20000000002 */
[----:B------:R-:W-:Y:S01]  /*3290*/  UMOV UR6, 0x8fb9f87e ;  /* 0x8fb9f87e00067882 */ /* 0x000fe20000000000 */
[----:B------:R-:W-:Y:S02]  /*32a0*/  UMOV UR7, 0x408633ce ;  /* 0x408633ce00077882 */ /* 0x000fe40000000000 */
[----:B------:R-:W-:-:S06]  /*32b0*/  DSETP.GE.AND P0, PT, R16, UR6, PT ;  /* 0x0000000610007e2a */ /* 0x000fcc000bf06000 */
[----:B------:R-:W-:Y:S02]  /*32c0*/  FSEL R16, R2, RZ, !P0 ;  /* 0x000000ff02107208 */ /* 0x000fe40004000000 */
[----:B------:R-:W-:Y:S01]  /*32d0*/  FSEL R17, R3, +QNAN , !P0 ;  /* 0x7ff0000003117808 */ /* 0x000fe20004000000 */
[----:B------:R-:W-:Y:S06]  /*32e0*/  BRA `(.L_x_5283) ;  /* 0x00000000005c7947 */ /* 0x000fec0003800000 */
.L_x_5280:
        /* <DEDUP_REMOVED lines=23> */
.L_x_5283:
[----:B------:R-:W-:Y:S05]  /*3460*/  BSYNC.RECONVERGENT B2 ;  /* 0x0000000000027941 */ /* 0x000fea0003800200 */
.L_x_5279:
        /* <DEDUP_REMOVED lines=28> */
.L_x_5285:
[----:B------:R-:W-:Y:S05]  /*3630*/  BSYNC.RECONVERGENT B1 ;  /* 0x0000000000017941 */ /* 0x000fea0003800200 */
.L_x_5284:
        /* <DEDUP_REMOVED lines=27> */
.L_x_5287:
[----:B------:R-:W-:Y:S05]  /*37f0*/  BSYNC.RECONVERGENT B2 ;  /* 0x0000000000027941 */ /* 0x000fea0003800200 */
.L_x_5286:
        /* <DEDUP_REMOVED lines=23> */
.L_x_5289:
[----:B------:R-:W-:Y:S05]  /*3970*/  BSYNC.RECONVERGENT B2 ;  /* 0x0000000000027941 */ /* 0x000fea0003800200 */
.L_x_5288:
[----:B------:R-:W-:Y:S02]  /*3980*/  IMAD.MOV.U32 R18, RZ, RZ, R2 ;  /* 0x000000ffff127224 */ /* 0x000fe400078e0002 */
[----:B------:R-:W-:Y:S01]  /*3990*/  IMAD.MOV.U32 R19, RZ, RZ, R3 ;  /* 0x000000ffff137224 */ /* 0x000fe200078e0003 */
[----:B------:R-:W-:Y:S06]  /*39a0*/  BRA `(.L_x_5271) ;  /* 0x0000001000587947 */ /* 0x000fec0003800000 */
.L_x_5274:
        /* <DEDUP_REMOVED lines=60> */
.L_x_5291:
[----:B------:R-:W-:Y:S05]  /*3d70*/  BSYNC.RECONVERGENT B1 ;  /* 0x0000000000017941 */ /* 0x000fea0003800200 */
.L_x_5290:
        /* <DEDUP_REMOVED lines=24> */
.L_x_5293:
[----:B------:R-:W-:Y:S05]  /*3f00*/  BSYNC.RECONVERGENT B3 ;  /* 0x0000000000037941 */ /* 0x000fea0003800200 */
.L_x_5292:
        /* <DEDUP_REMOVED lines=38> */
.L_x_5295:
[----:B------:R-:W-:Y:S05]  /*4170*/  BSYNC.RECONVERGENT B3 ;  /* 0x0000000000037941 */ /* 0x000fea0003800200 */
.L_x_5294:
        /* <DEDUP_REMOVED lines=38> */
.L_x_5273:
[----:B------:R-:W-:-:S10]  /*43e0*/  DADD R18, R22, -R22 ;  /* 0x0000000016127229 */ /* 0x000fd40000000816 */
[----:B------:R-:W-:Y:S02]  /*43f0*/  IMAD.MOV.U32 R16, RZ, RZ, R18 ;  /* 0x000000ffff107224 */ /* 0x000fe400078e0012 */
[----:B------:R-:W-:Y:S01]  /*4400*/  IMAD.MOV.U32 R17, RZ, RZ, R19 ;  /* 0x000000ffff117224 */ /* 0x000fe200078e0013 */
[----:B------:R-:W-:Y:S06]  /*4410*/  BRA `(.L_x_5271) ;  /* 0x0000000400bc7947 */ /* 0x000fec0003800000 */
.L_x_5272:
[----:B------:R-:W-:-:S13]  /*4420*/  LOP3.LUT P0, RZ, R20, 0xfffff, R21, 0xf8, !PT ;  /* 0x000fffff14ff7812 */ /* 0x000fda000780f815 */
[C---:B0-----:R-:W-:Y:S01]  /*4430*/  @P0 DMUL R2, R22.reuse, R20 ;  /* 0x0000001416020228 */ /* 0x041fe20000000000 */
[----:B------:R-:W-:Y:S01]  /*4440*/  @P0 IMAD.MOV.U32 R16, RZ, RZ, R20 ;  /* 0x000000ffff100224 */ /* 0x000fe200078e0014 */
[----:B------:R-:W-:Y:S01]  /*4450*/  @P0 DSETP.NEU.AND P1, PT, R22, RZ, PT ;  /* 0x000000ff1600022a */ /* 0x000fe20003f2d000 */
[----:B------:R-:W-:-:S07]  /*4460*/  @P0 MOV R17, R21 ;  /* 0x0000001500110202 */ /* 0x000fce0000000f00 */
        /* <DEDUP_REMOVED lines=30> */
.L_x_5299:
[----:B------:R-:W-:Y:S05]  /*4650*/  BSYNC.RECONVERGENT B4 ;  /* 0x0000000000047941 */ /* 0x000fea0003800200 */
.L_x_5298:
        /* <DEDUP_REMOVED lines=38> */
.L_x_5301:
[----:B------:R-:W-:Y:S05]  /*48c0*/  BSYNC.RECONVERGENT B4 ;  /* 0x0000000000047941 */ /* 0x000fea0003800200 */
.L_x_5300:
        /* <DEDUP_REMOVED lines=31> */
.L_x_5297:
[----:B------:R-:W-:Y:S05]  /*4ac0*/  BSYNC.RECONVERGENT B3 ;  /* 0x0000000000037941 */ /* 0x000fea0003800200 */
.L_x_5296:
[----:B------:R-:W-:Y:S01]  /*4ad0*/  LOP3.LUT R19, RZ, 0x80000000, R23, 0xb8, !PT ;  /* 0x80000000ff137812 */ /* 0x000fe200078eb817 */
[----:B------:R-:W-:Y:S02]  /*4ae0*/  VIADD R17, R21, 0xc0000000 ;  /* 0xc000000015117836 */ /* 0x000fe40000000000 */
[----:B------:R-:W-:Y:S02]  /*4af0*/  IMAD.MOV.U32 R16, RZ, RZ, R20 ;  /* 0x000000ffff107224 */ /* 0x000fe400078e0014 */
[----:B------:R-:W-:-:S07]  /*4b00*/  IMAD.MOV.U32 R18, RZ, RZ, RZ ;  /* 0x000000ffff127224 */ /* 0x000fce00078e00ff */
.L_x_5271:
[----:B------:R-:W-:Y:S05]  /*4b10*/  BSYNC.RECONVERGENT B0 ;  /* 0x0000000000007941 */ /* 0x000fea0003800200 */
.L_x_5270:
[----:B------:R-:W-:Y:S01]  /*4b20*/  VIADD R0, R45, 0x100 ;  /* 0x000001002d007836 */ /* 0x000fe20000000000 */
[----:B------:R-:W-:Y:S01]  /*4b30*/  BSSY.RECONVERGENT B0, `(.L_x_5302) ;  /* 0x0000243000007945 */ /* 0x000fe20003800200 */
[----:B------:R-:W-:Y:S02]  /*4b40*/  CS2R R22, SRZ ;  /* 0x0000000000167805 */ /* 0x000fe4000001ff00 */
        /* <DEDUP_REMOVED lines=31> */
.L_x_5308:
[----:B------:R-:W-:Y:S05]  /*4d40*/  BSYNC.RECONVERGENT B3 ;  /* 0x0000000000037941 */ /* 0x000fea0003800200 */
.L_x_5307:
        /* <DEDUP_REMOVED lines=63> */
.L_x_5310:
[----:B------:R-:W-:Y:S05]  /*5140*/  BSYNC.RECONVERGENT B1 ;  /* 0x0000000000017941 */ /* 0x000fea0003800200 */
.L_x_5309:
        /* <DEDUP_REMOVED lines=89> */
.L_x_5314:
[----:B------:R-:W-:Y:S05]  /*56e0*/  BSYNC.RECONVERGENT B3 ;  /* 0x0000000000037941 */ /* 0x000fea0003800200 */
.L_x_5313:
[----:B------:R-:W-:Y:S01]  /*56f0*/  DADD R2, R22, R2 ;  /* 0x0000000016027229 */ /* 0x000fe20000000002 */
[----:B------:R-:W-:Y:S01]  /*5700*/  UMOV UR6, 0x8fb9f87e ;  /* 0x8fb9f87e00067882 */ /* 0x000fe20000000000 */
[----:B------:R-:W-:Y:S02]  /*5710*/  UMOV UR7, 0x408633ce ;  /* 0x408633ce00077882 */ /* 0x000fe40000000000 */
[----:B------:R-:W-:-:S06]  /*5720*/  DSETP.GE.AND P0, PT, R20, UR6, PT ;  /* 0x0000000614007e2a */ /* 0x000fcc000bf06000 */
[----:B------:R-:W-:Y:S02]  /*5730*/  FSEL R20, R2, RZ, !P0 ;  /* 0x000000ff02147208 */ /* 0x000fe40004000000 */
[----:B------:R-:W-:Y:S01]  /*5740*/  FSEL R21, R3, +QNAN , !P0 ;  /* 0x7ff0000003157808 */ /* 0x000fe20004000000 */
[----:B------:R-:W-:Y:S06]  /*5750*/  BRA `(.L_x_5315) ;  /* 0x00000000005c7947 */ /* 0x000fec0003800000 */
.L_x_5312:
        /* <DEDUP_REMOVED lines=23> */
.L_x_5315:
[----:B------:R-:W-:Y:S05]  /*58d0*/  BSYNC.RECONVERGENT B2 ;  /* 0x0000000000027941 */ /* 0x000fea0003800200 */
.L_x_5311:
        /* <DEDUP_REMOVED lines=28> */
.L_x_5317:
[----:B------:R-:W-:Y:S05]  /*5aa0*/  BSYNC.RECONVERGENT B1 ;  /* 0x0000000000017941 */ /* 0x000fea0003800200 */
.L_x_5316:
        /* <DEDUP_REMOVED lines=25> */
[----:B------:R-:W-:Y:S01]  /*5c40*/  IMAD.MOV.U32 R20, RZ, RZ, R0 ;  /* 0x000000ffff147224 */ /* 0x000fe200078e0000 */
[----:B------:R-:W-:-:S07]  /*5c50*/  MOV R21, R2 ;  /* 0x0000000200157202 */ /* 0x000fce0000000f00 */
.L_x_5319:
[----:B------:R-:W-:Y:S05]  /*5c60*/  BSYNC.RECONVERGENT B2 ;  /* 0x0000000000027941 */ /* 0x000fea0003800200 */
.L_x_5318:
        /* <DEDUP_REMOVED lines=23> */
.L_x_5321:
[----:B------:R-:W-:Y:S05]  /*5de0*/  BSYNC.RECONVERGENT B2 ;  /* 0x0000000000027941 */ /* 0x000fea0003800200 */
.L_x_5320:
[----:B------:R-:W-:Y:S05]  /*5df0*/  BRA `(.L_x_5303) ;  /* 0x0000001000587947 */ /* 0x000fea0003800000 */
.L_x_5306:
[----:B0-----:R-:W-:Y:S01]  /*5e00*/  IMAD.MOV.U32 R2, RZ, RZ, 0x652b82fe ;  /* 0x652b82feff027424 */ /* 0x001fe200078e00ff */
        /* <DEDUP_REMOVED lines=59> */
.L_x_5323:
[----:B------:R-:W-:Y:S05]  /*61c0*/  BSYNC.RECONVERGENT B1 ;  /* 0x0000000000017941 */ /* 0x000fea0003800200 */
.L_x_5322:
        /* <DEDUP_REMOVED lines=24> */
.L_x_5325:
[----:B------:R-:W-:Y:S05]  /*6350*/  BSYNC.RECONVERGENT B3 ;  /* 0x0000000000037941 */ /* 0x000fea0003800200 */
.L_x_5324:
        /* <DEDUP_REMOVED lines=38> */
.L_x_5327:
[----:B------:R-:W-:Y:S05]  /*65c0*/  BSYNC.RECONVERGENT B3 ;  /* 0x0000000000037941 */ /* 0x000fea0003800200 */
.L_x_5326:
        /* <DEDUP_REMOVED lines=38> */
.L_x_5305:
[----:B------:R-:W-:-:S10]  /*6830*/  DADD R22, R14, -R14 ;  /* 0x000000000e167229 */ /* 0x000fd4000000080e */
[----:B------:R-:W-:Y:S02]  /*6840*/  IMAD.MOV.U32 R20, RZ, RZ, R22 ;  /* 0x000000ffff147224 */ /* 0x000fe400078e0016 */
[----:B------:R-:W-:Y:S01]  /*6850*/  IMAD.MOV.U32 R21, RZ, RZ, R23 ;  /* 0x000000ffff157224 */ /* 0x000fe200078e0017 */
[----:B------:R-:W-:Y:S06]  /*6860*/  BRA `(.L_x_5303) ;  /* 0x0000000400bc7947 */ /* 0x000fec0003800000 */
.L_x_5304:
        /* <DEDUP_REMOVED lines=35> */
.L_x_5331:
[----:B------:R-:W-:Y:S05]  /*6aa0*/  BSYNC.RECONVERGENT B4 ;  /* 0x0000000000047941 */ /* 0x000fea0003800200 */
.L_x_5330:
        /* <DEDUP_REMOVED lines=38> */
.L_x_5333:
[----:B------:R-:W-:Y:S05]  /*6d10*/  BSYNC.RECONVERGENT B4 ;  /* 0x0000000000047941 */ /* 0x000fea0003800200 */
.L_x_5332:
        /* <DEDUP_REMOVED lines=31> */
.L_x_5329:
[----:B------:R-:W-:Y:S05]  /*6f10*/  BSYNC.RECONVERGENT B3 ;  /* 0x0000000000037941 */ /* 0x000fea0003800200 */
.L_x_5328:
[----:B------:R-:W-:Y:S01]  /*6f20*/  LOP3.LUT R23, RZ, 0x80000000, R15, 0xb8, !PT ;  /* 0x80000000ff177812 */ /* 0x000fe200078eb80f */
[----:B------:R-:W-:Y:S02]  /*6f30*/  VIADD R21, R13, 0xc0000000 ;  /* 0xc00000000d157836 */ /* 0x000fe40000000000 */
[----:B------:R-:W-:Y:S02]  /*6f40*/  IMAD.MOV.U32 R20, RZ, RZ, R12 ;  /* 0x000000ffff147224 */ /* 0x000fe400078e000c */
[----:B------:R-:W-:-:S07]  /*6f50*/  IMAD.MOV.U32 R22, RZ, RZ, RZ ;  /* 0x000000ffff167224 */ /* 0x000fce00078e00ff */
.L_x_5303:
[----:B------:R-:W-:Y:S05]  /*6f60*/  BSYNC.RECONVERGENT B0 ;  /* 0x0000000000007941 */ /* 0x000fea0003800200 */
.L_x_5302:
        /* <DEDUP_REMOVED lines=33> */
[----:B------:R-:W-:Y:S05]  /*7180*/  CALL.REL.NOINC `($_ZN2at6native27unrolled_elementwise_kernelIZZZNS0_16tanh_kernel_cudaERNS_18TensorIteratorBaseEENKUlvE_clEvENKUlvE_clEvEUlN3c107complexIdEEE_St5arrayIPcLm2EELi4E23TrivialOffsetCalculatorILi1EjESE_NS0_6memory15LoadWithoutCastENSF_16StoreWithoutCastEEEviT_T0_T2_T3_T4_T5_$__internal_trig_reduction_slowpathd) ;  /* 0x0000002c005c7944 */ /* 0x000fea0003c00000 */
.L_x_5340:
[----:B------:R-:W-:Y:S05]  /*7190*/  BSYNC.RECONVERGENT B3 ;  /* 0x0000000000037941 */ /* 0x000fea0003800200 */
.L_x_5339:
        /* <DEDUP_REMOVED lines=63> */
.L_x_5342:
[----:B------:R-:W-:Y:S05]  /*7590*/  BSYNC.RECONVERGENT B1 ;  /* 0x0000000000017941 */ /* 0x000fea0003800200 */
.L_x_5341:
        /* <DEDUP_REMOVED lines=89> */
.L_x_5346:
[----:B------:R-:W-:Y:S05]  /*7b30*/  BSYNC.RECONVERGENT B3 ;  /* 0x0000000000037941 */ /* 0x000fea0003800200 */
.L_x_5345:
[----:B------:R-:W-:Y:S01]  /*7b40*/  DADD R2, R14, R2 ;  /* 0x000000000e027229 */ /* 0x000fe20000000002 */
[----:B------:R-:W-:Y:S01]  /*7b50*/  UMOV UR6, 0x8fb9f87e ;  /* 0x8fb9f87e00067882 */ /* 0x000fe20000000000 */
[----:B------:R-:W-:Y:S02]  /*7b60*/  UMOV UR7, 0x408633ce ;  /* 0x408633ce00077882 */ /* 0x000fe40000000000 */
[----:B------:R-:W-:-:S06]  /*7b70*/  DSETP.GE.AND P0, PT, R12, UR6, PT ;  /* 0x000000060c007e2a */ /* 0x000fcc000bf06000 */
[----:B------:R-:W-:Y:S02]  /*7b80*/  FSEL R12, R2, RZ, !P0 ;  /* 0x000000ff020c7208 */ /* 0x000fe40004000000 */
[----:B------:R-:W-:Y:S01]  /*7b90*/  FSEL R13, R3, +QNAN , !P0 ;  /* 0x7ff00000030d7808 */ /* 0x000fe20004000000 */
[----:B------:R-:W-:Y:S06]  /*7ba0*/  BRA `(.L_x_5347) ;  /* 0x00000000005c7947 */ /* 0x000fec0003800000 */
.L_x_5344:
        /* <DEDUP_REMOVED lines=23> */
.L_x_5347:
[----:B------:R-:W-:Y:S05]  /*7d20*/  BSYNC.RECONVERGENT B2 ;  /* 0x0000000000027941 */ /* 0x000fea0003800200 */
.L_x_5343:
        /* <DEDUP_REMOVED lines=25> */
[----:B------:R-:W-:Y:S05]  /*7ec0*/  CALL.REL.NOINC `($__internal_7_$__cuda_sm20_dsqrt_rn_f64_mediumpath_v1) ;  /* 0x0000001c00487944 */ /* 0x000fea0003c00000 */
[----:B------:R-:W-:Y:S02]  /*7ed0*/  IMAD.MOV.U32 R2, RZ, RZ, R0 ;  /* 0x000000ffff027224 */ /* 0x000fe400078e0000 */
[----:B------:R-:W-:-:S07]  /*7ee0*/  IMAD.MOV.U32 R3, RZ, RZ, R24 ;  /* 0x000000ffff037224 */ /* 0x000fce00078e0018 */
.L_x_5349:
[----:B------:R-:W-:Y:S05]  /*7ef0*/  BSYNC.RECONVERGENT B1 ;  /* 0x0000000000017941 */ /* 0x000fea0003800200 */
.L_x_5348:
        /* <DEDUP_REMOVED lines=27> */
.L_x_5351:
[----:B------:R-:W-:Y:S05]  /*80b0*/  BSYNC.RECONVERGENT B2 ;  /* 0x0000000000027941 */ /* 0x000fea0003800200 */
.L_x_5350:
        /* <DEDUP_REMOVED lines=23> */
.L_x_5353:
[----:B------:R-:W-:Y:S05]  /*8230*/  BSYNC.RECONVERGENT B2 ;  /* 0x0000000000027941 */ /* 0x000fea0003800200 */
.L_x_5352:
[----:B------:R-:W-:Y:S05]  /*8240*/  BRA `(.L_x_5335) ;  /* 0x00000010005c7947 */ /* 0x000fea0003800000 */
.L_x_5338:
        /* <DEDUP_REMOVED lines=60> */
.L_x_5355:
[----:B------:R-:W-:Y:S05]  /*8610*/  BSYNC.RECONVERGENT B1 ;  /* 0x0000000000017941 */ /* 0x000fea0003800200 */
.L_x_5354:
        /* <DEDUP_REMOVED lines=24> */
.L_x_5357:
[----:B------:R-:W-:Y:S05]  /*87a0*/  BSYNC.RECONVERGENT B3 ;  /* 0x0000000000037941 */ /* 0x000fea0003800200 */
.L_x_5356:
        /* <DEDUP_REMOVED lines=38> */
.L_x_5359:
[----:B------:R-:W-:Y:S05]  /*8a10*/  BSYNC.RECONVERGENT B3 ;  /* 0x0000000000037941 */ /* 0x000fea0003800200 */
.L_x_5358:
        /* <DEDUP_REMOVED lines=31> */
[----:B------:R-:W-:Y:S01]  /*8c10*/  DMUL R34, R34, R2 ;  /* 0x0000000222227228 */ /* 0x000fe20000000000 */
[----:B------:R-:W-:-:S07]  /*8c20*/  IMAD.MOV.U32 R3, RZ, RZ, 0x3ff00000 ;  /* 0x3ff00000ff037424 */ /* 0x000fce00078e00ff */
[----:B------:R-:W-:-:S08]  /*8c30*/  DMUL R34, R34, R12 ;  /* 0x0000000c22227228 */ /* 0x000fd00000000000 */
[----:B------:R-:W-:Y:S01]  /*8c40*/  DMUL R14, R34, R12 ;  /* 0x0000000c220e7228 */ /* 0x000fe20000000000 */
[----:B------:R-:W-:Y:S01]  /*8c50*/  LOP3.LUT R13, R3, 0x80000000, R9, 0xb8, !PT ;  /* 0x80000000030d7812 */ /* 0x000fe200078eb809 */
[----:B------:R-:W-:Y:S01]  /*8c60*/  IMAD.MOV.U32 R12, RZ, RZ, RZ ;  /* 0x000000ffff0c7224 */ /* 0x000fe200078e00ff */
[----:B------:R-:W-:Y:S08]  /*8c70*/  BRA `(.L_x_5335) ;  /* 0x0000000400d07947 */ /* 0x000ff00003800000 */
.L_x_5337:
[----:B------:R-:W-:-:S10]  /*8c80*/  DADD R14, R10, -R10 ;  /* 0x000000000a0e7229 */ /* 0x000fd4000000080a */
[----:B------:R-:W-:Y:S02]  /*8c90*/  IMAD.MOV.U32 R12, RZ, RZ, R14 ;  /* 0x000000ffff0c7224 */ /* 0x000fe400078e000e */
[----:B------:R-:W-:Y:S01]  /*8ca0*/  IMAD.MOV.U32 R13, RZ, RZ, R15 ;  /* 0x000000ffff0d7224 */ /* 0x000fe200078e000f */
[----:B------:R-:W-:Y:S06]  /*8cb0*/  BRA `(.L_x_5335) ;  /* 0x0000000400c07947 */ /* 0x000fec0003800000 */
.L_x_5336:
        /* <DEDUP_REMOVED lines=35> */
.L_x_5363:
[----:B------:R-:W-:Y:S05]  /*8ef0*/  BSYNC.RECONVERGENT B4 ;  /* 0x0000000000047941 */ /* 0x000fea0003800200 */
.L_x_5362:
        /* <DEDUP_REMOVED lines=39> */
.L_x_5365:
[----:B------:R-:W-:Y:S05]  /*9170*/  BSYNC.RECONVERGENT B4 ;  /* 0x0000000000047941 */ /* 0x000fea0003800200 */
.L_x_5364:
        /* <DEDUP_REMOVED lines=31> */
.L_x_5361:
[----:B------:R-:W-:Y:S05]  /*9370*/  BSYNC.RECONVERGENT B3 ;  /* 0x0000000000037941 */ /* 0x000fea0003800200 */
.L_x_5360:
[----:B------:R-:W-:Y:S01]  /*9380*/  LOP3.LUT R15, RZ, 0x80000000, R11, 0xb8, !PT ;  /* 0x80000000ff0f7812 */ /* 0x000fe200078eb80b */
[----:B------:R-:W-:Y:S02]  /*9390*/  VIADD R13, R9, 0xc0000000 ;  /* 0xc0000000090d7836 */ /* 0x000fe40000000000 */
[----:B------:R-:W-:Y:S02]  /*93a0*/  IMAD.MOV.U32 R12, RZ, RZ, R8 ;  /* 0x000000ffff0c7224 */ /* 0x000fe400078e0008 */
[----:B------:R-:W-:-:S07]  /*93b0*/  IMAD.MOV.U32 R14, RZ, RZ, RZ ;  /* 0x000000ffff0e7224 */ /* 0x000fce00078e00ff */
.L_x_5335:
[----:B------:R-:W-:Y:S05]  /*93c0*/  BSYNC.RECONVERGENT B0 ;  /* 0x0000000000007941 */ /* 0x000fea0003800200 */
.L_x_5334:
[----:B------:R-:W1:Y:S01]  /*93d0*/  S2R R0, SR_TID.X ;  /* 0x0000000000007919 */ /* 0x000e620000002100 */
[----:B------:R-:W-:Y:S01]  /*93e0*/  BSSY.RECONVERGENT B0, `(.L_x_5366) ;  /* 0x0000014000007945 */ /* 0x000fe20003800200 */
[----:B-1----:R-:W-:-:S13]  /*93f0*/  ISETP.GE.AND P1, PT, R0, R41, PT ;  /* 0x000000290000720c */ /* 0x002fda0003f26270 */
[----:B0-----:R-:W0:Y:S01]  /*9400*/  @!P1 LDC.64 R2, c[0x0][0x388] ;  /* 0x0000e200ff029b82 */ /* 0x001e220000000a00 */
[----:B------:R-:W-:Y:S02]  /*9410*/  @!P1 IMAD R9, R44, 0x200, R0 ;  /* 0x000002002c099824 */ /* 0x000fe400078e0200 */
[----:B------:R-:W-:-:S04]  /*9420*/  @!P1 VIADD R8, R0, 0x80 ;  /* 0x0000008000089836 */ /* 0x000fc80000000000 */
[----:B------:R-:W-:-:S05]  /*9430*/  @!P1 IMAD.MOV.U32 R0, RZ, RZ, R8 ;  /* 0x000000ffff009224 */ /* 0x000fca00078e0008 */
[----:B------:R-:W-:Y:S01]  /*9440*/  ISETP.GE.AND P0, PT, R0, R41, PT ;  /* 0x000000290000720c */ /* 0x000fe20003f06270 */
[----:B0-----:R-:W-:-:S05]  /*9450*/  @!P1 IMAD.WIDE.U32 R2, R9, 0x10, R2 ;  /* 0x0000001009029825 */ /* 0x001fca00078e0002 */
[----:B------:R0:W-:Y:S07]  /*9460*/  @!P1 STG.E.128 desc[UR4][R2.64], R4 ;  /* 0x0000000402009986 */ /* 0x0001ee000c101d04 */
[----:B------:R-:W-:Y:S05]  /*9470*/  @P0 BRA `(.L_x_5367) ;  /* 0x0000000000280947 */ /* 0x000fea0003800000 */
[----:B0-----:R-:W0:Y:S01]  /*9480*/  LDC.64 R2, c[0x0][0x388] ;  /* 0x0000e200ff027b82 */ /* 0x001e220000000a00 */
[----:B------:R-:W-:Y:S02]  /*9490*/  IMAD R5, R44, 0x200, R0 ;  /* 0x000002002c057824 */ /* 0x000fe400078e0200 */
[----:B------:R-:W-:-:S05]  /*94a0*/  VIADD R0, R0, 0x80 ;  /* 0x0000008000007836 */ /* 0x000fca0000000000 */
[----:B------:R-:W-:-:S13]  /*94b0*/  ISETP.GE.AND P0, PT, R0, R41, PT ;  /* 0x000000290000720c */ /* 0x000fda0003f06270 */
[----:B------:R-:W-:Y:S02]  /*94c0*/  @!P0 IMAD R7, R44, 0x200, R0 ;  /* 0x000002002c078824 */ /* 0x000fe400078e0200 */
[----:B------:R-:W-:Y:S02]  /*94d0*/  @!P0 VIADD R0, R0, 0x80 ;  /* 0x0000008000008836 */ /* 0x000fe40000000000 */
[----:B0-----:R-:W-:-:S04]  /*94e0*/  IMAD.WIDE.U32 R4, R5, 0x10, R2 ;  /* 0x0000001005047825 */ /* 0x001fc800078e0002 */
[----:B------:R-:W-:Y:S01]  /*94f0*/  @!P0 IMAD.WIDE.U32 R2, R7, 0x10, R2 ;  /* 0x0000001007028825 */ /* 0x000fe200078e0002 */
[----:B------:R1:W-:Y:S04]  /*9500*/  STG.E.128 desc[UR4][R4.64], R16 ;  /* 0x0000001004007986 */ /* 0x0003e8000c101d04 */
[----:B------:R1:W-:Y:S02]  /*9510*/  @!P0 STG.E.128 desc[UR4][R2.64], R20 ;  /* 0x0000001402008986 */ /* 0x0003e4000c101d04 */
.L_x_5367:
[----:B------:R-:W-:Y:S05]  /*9520*/  BSYNC.RECONVERGENT B0 ;  /* 0x0000000000007941 */ /* 0x000fea0003800200 */
.L_x_5366:
[----:B------:R-:W-:-:S13]  /*9530*/  ISETP.GE.AND P0, PT, R0, R41, PT ;  /* 0x000000290000720c */ /* 0x000fda0003f06270 */
[----:B------:R-:W-:Y:S05]  /*9540*/  @P0 EXIT ;  /* 0x000000000000094d */ /* 0x000fea0003800000 */
[----:B01----:R-:W0:Y:S01]  /*9550*/  LDC.64 R2, c[0x0][0x388] ;  /* 0x0000e200ff027b82 */ /* 0x003e220000000a00 */
[----:B------:R-:W-:-:S04]  /*9560*/  IMAD R5, R44, 0x200, R0 ;  /* 0x000002002c057824 */ /* 0x000fc800078e0200 */
[----:B0-----:R-:W-:-:S05]  /*9570*/  IMAD.WIDE.U32 R2, R5, 0x10, R2 ;  /* 0x0000001005027825 */ /* 0x001fca00078e0002 */
[----:B------:R-:W-:Y:S01]  /*9580*/  STG.E.128 desc[UR4][R2.64], R12 ;  /* 0x0000000c02007986 */ /* 0x000fe2000c101d04 */
[----:B------:R-:W-:Y:S05]  /*9590*/  EXIT ;  /* 0x000000000000794d */ /* 0x000fea0003800000 */
        .weak           $__internal_6_$__cuda_sm20_div_rn_f64_full
        .type           $__internal_6_$__cuda_sm20_div_rn_f64_full,@function
        .size           $__internal_6_$__cuda_sm20_div_rn_f64_full,($__internal_7_$__cuda_sm20_dsqrt_rn_f64_mediumpath_v1 - $__internal_6_$__cuda_sm20_div_rn_f64_full)
$__internal_6_$__cuda_sm20_div_rn_f64_full:
        /* <DEDUP_REMOVED lines=38> */
[----:B------:R-:W-:-:S05]  /*9800*/  VIADD R28, R0, 0xffffffff ;  /* 0xffffffff001c7836 */ /* 0x000fca0000000000 */
[----:B------:R-:W-:Y:S01]  /*9810*/  ISETP.GT.U32.AND P0, PT, R28, 0x7feffffe, PT ;  /* 0x7feffffe1c00780c */ /* 0x000fe20003f04070 */
[----:B------:R-:W-:-:S05]  /*9820*/  VIADD R28, R33, 0xffffffff ;  /* 0xffffffff211c7836 */ /* 0x000fca0000000000 */
        /* <DEDUP_REMOVED lines=31> */
.L_x_5369:
[----:B------:R-:W-:-:S14]  /*9a20*/  DSETP.NAN.AND P0, PT, R2, R2, PT ;  /* 0x000000020200722a */ /* 0x000fdc0003f08000 */
[----:B------:R-:W-:Y:S05]  /*9a30*/  @P0 BRA `(.L_x_5371) ;  /* 0x00000000004c0947 */ /* 0x000fea0003800000 */
[----:B------:R-:W-:-:S14]  /*9a40*/  DSETP.NAN.AND P0, PT, R24, R24, PT ;  /* 0x000000181800722a */ /* 0x000fdc0003f08000 */
[----:B------:R-:W-:Y:S05]  /*9a50*/  @P0 BRA `(.L_x_5372) ;  /* 0x0000000000340947 */ /* 0x000fea0003800000 */
[----:B------:R-:W-:Y:S01]  /*9a60*/  ISETP.NE.AND P0, PT, R0, R33, PT ;  /* 0x000000210000720c */ /* 0x000fe20003f05270 */
[----:B------:R-:W-:Y:S01]  /*9a70*/  IMAD.MOV.U32 R29, RZ, RZ, -0x80000 ;  /* 0xfff80000ff1d7424 */ /* 0x000fe200078e00ff */
[----:B------:R-:W-:-:S11]  /*9a80*/  MOV R28, 0x0 ;  /* 0x00000000001c7802 */ /* 0x000fd60000000f00 */
        /* <DEDUP_REMOVED lines=10> */
.L_x_5372:
[----:B------:R-:W-:-:S05]  /*9b30*/  LOP3.LUT R28, R25, 0x80000, RZ, 0xfc, !PT ;  /* 0x00080000191c7812 */ /* 0x000fca00078efcff */
[----:B------:R-:W-:Y:S02]  /*9b40*/  IMAD.MOV.U32 R29, RZ, RZ, R28 ;  /* 0x000000ffff1d7224 */ /* 0x000fe400078e001c */
[----:B------:R-:W-:Y:S01]  /*9b50*/  IMAD.MOV.U32 R28, RZ, RZ, R24 ;  /* 0x000000ffff1c7224 */ /* 0x000fe200078e0018 */
[----:B------:R-:W-:Y:S06]  /*9b60*/  BRA `(.L_x_5370) ;  /* 0x00000000000c7947 */ /* 0x000fec0003800000 */
.L_x_5371:
[----:B------:R-:W-:-:S05]  /*9b70*/  LOP3.LUT R28, R3, 0x80000, RZ, 0xfc, !PT ;  /* 0x00080000031c7812 */ /* 0x000fca00078efcff */
[----:B------:R-:W-:Y:S02]  /*9b80*/  IMAD.MOV.U32 R29, RZ, RZ, R28 ;  /* 0x000000ffff1d7224 */ /* 0x000fe400078e001c */
[----:B------:R-:W-:-:S07]  /*9b90*/  IMAD.MOV.U32 R28, RZ, RZ, R2 ;  /* 0x000000ffff1c7224 */ /* 0x000fce00078e0002 */
.L_x_5370:
[----:B------:R-:W-:Y:S05]  /*9ba0*/  BSYNC.RECONVERGENT B1 ;  /* 0x0000000000017941 */ /* 0x000fea0003800200 */
.L_x_5368:
[----:B------:R-:W-:Y:S02]  /*9bb0*/  IMAD.MOV.U32 R33, RZ, RZ, 0x0 ;  /* 0x00000000ff217424 */ /* 0x000fe400078e00ff */
[----:B------:R-:W-:Y:S02]  /*9bc0*/  IMAD.MOV.U32 R0, RZ, RZ, R28 ;  /* 0x000000ffff007224 */ /* 0x000fe400078e001c */
[----:B------:R-:W-:Y:S01]  /*9bd0*/  IMAD.MOV.U32 R2, RZ, RZ, R29 ;  /* 0x000000ffff027224 */ /* 0x000fe200078e001d */
[----:B------:R-:W-:Y:S06]  /*9be0*/  RET.REL.NODEC R32 `(_ZN2at6native27unrolled_elementwise_kernelIZZZNS0_16tanh_kernel_cudaERNS_18TensorIteratorBaseEENKUlvE_clEvENKUlvE_clEvEUlN3c107complexIdEEE_St5arrayIPcLm2EELi4E23TrivialOffsetCalculatorILi1EjESE_NS0_6memory15LoadWithoutCastENSF_16StoreWithoutCastEEEviT_T0_T2_T3_T4_T5_) ;  /* 0xffffff6420047950 */ /* 0x000fec0003c3ffff */
        .weak           $__internal_7_$__cuda_sm20_dsqrt_rn_f64_mediumpath_v1
        .type           $__internal_7_$__cuda_sm20_dsqrt_rn_f64_mediumpath_v1,@function
        .size           $__internal_7_$__cuda_sm20_dsqrt_rn_f64_mediumpath_v1,($_ZN2at6native27unrolled_elementwise_kernelIZZZNS0_16tanh_kernel_cudaERNS_18TensorIteratorBaseEENKUlvE_clEvENKUlvE_clEvEUlN3c107complexIdEEE_St5arrayIPcLm2EELi4E23TrivialOffsetCalculatorILi1EjESE_NS0_6memory15LoadWithoutCastENSF_16StoreWithoutCastEEEviT_T0_T2_T3_T4_T5_$__internal_trig_reduction_slowpathd - $__internal_7_$__cuda_sm20_dsqrt_rn_f64_mediumpath_v1)
$__internal_7_$__cuda_sm20_dsqrt_rn_f64_mediumpath_v1:
        /* <DEDUP_REMOVED lines=18> */
.L_x_5374:
        /* <DEDUP_REMOVED lines=24> */
.L_x_5376:
[----:B------:R-:W-:-:S11]  /*9e90*/  DADD R2, R26, R26 ;  /* 0x000000001a027229 */ /* 0x000fd6000000001a */
.L_x_5375:
[----:B------:R-:W-:Y:S05]  /*9ea0*/  BSYNC.RECONVERGENT B2 ;  /* 0x0000000000027941 */ /* 0x000fea0003800200 */
.L_x_5373:
[----:B------:R-:W-:Y:S02]  /*9eb0*/  IMAD.MOV.U32 R0, RZ, RZ, R2 ;  /* 0x000000ffff007224 */ /* 0x000fe400078e0002 */
[----:B------:R-:W-:Y:S02]  /*9ec0*/  IMAD.MOV.U32 R24, RZ, RZ, R3 ;  /* 0x000000ffff187224 */ /* 0x000fe400078e0003 */
[----:B------:R-:W-:Y:S02]  /*9ed0*/  IMAD.MOV.U32 R2, RZ, RZ, R32 ;  /* 0x000000ffff027224 */ /* 0x000fe400078e0020 */
[----:B------:R-:W-:-:S04]  /*9ee0*/  IMAD.MOV.U32 R3, RZ, RZ, 0x0 ;  /* 0x00000000ff037424 */ /* 0x000fc800078e00ff */
[----:B------:R-:W-:Y:S05]  /*9ef0*/  RET.REL.NODEC R2 `(_ZN2at6native27unrolled_elementwise_kernelIZZZNS0_16tanh_kernel_cudaERNS_18TensorIteratorBaseEENKUlvE_clEvENKUlvE_clEvEUlN3c107complexIdEEE_St5arrayIPcLm2EELi4E23TrivialOffsetCalculatorILi1EjESE_NS0_6memory15LoadWithoutCastENSF_16StoreWithoutCastEEEviT_T0_T2_T3_T4_T5_) ;  /* 0xffffff6002407950 */ /* 0x000fea0003c3ffff */
        .type           $_ZN2at6native27unrolled_elementwise_kernelIZZZNS0_16tanh_kernel_cudaERNS_18TensorIteratorBaseEENKUlvE_clEvENKUlvE_clEvEUlN3c107complexIdEEE_St5arrayIPcLm2EELi4E23TrivialOffsetCalculatorILi1EjESE_NS0_6memory15LoadWithoutCastENSF_16StoreWithoutCastEEEviT_T0_T2_T3_T4_T5_$__internal_trig_reduction_slowpathd,@function
        .size           $_ZN2at6native27unrolled_elementwise_kernelIZZZNS0_16tanh_kernel_cudaERNS_18TensorIteratorBaseEENKUlvE_clEvENKUlvE_clEvEUlN3c107complexIdEEE_St5arrayIPcLm2EELi4E23TrivialOffsetCalculatorILi1EjESE_NS0_6memory15LoadWithoutCastENSF_16StoreWithoutCastEEEviT_T0_T2_T3_T4_T5_$__internal_trig_reduction_slowpathd,(.L_x_7001 - $_ZN2at6native27unrolled_elementwise_kernelIZZZNS0_16tanh_kernel_cudaERNS_18TensorIteratorBaseEENKUlvE_clEvENKUlvE_clEvEUlN3c107complexIdEEE_St5arrayIPcLm2EELi4E23TrivialOffsetCalculatorILi1EjESE_NS0_6memory15LoadWithoutCastENSF_16StoreWithoutCastEEEviT_T0_T2_T3_T4_T5_$__internal_trig_reduction_slowpathd)
$_ZN2at6native27unrolled_elementwise_kernelIZZZNS0_16tanh_kernel_cudaERNS_18TensorIteratorBaseEENKUlvE_clEvENKUlvE_clEvEUlN3c107complexIdEEE_St5arrayIPcLm2EELi4E23TrivialOffsetCalculatorILi1EjESE_NS0_6memory15LoadWithoutCastENSF_16StoreWithoutCastEEEviT_T0_T2_T3_T4_T5_$__internal_trig_reduction_slowpathd:
        /* <DEDUP_REMOVED lines=21> */
[----:B------:R-:W-:Y:S01]  /*a050*/  SHF.L.U32 R3, R3, 0xb, RZ ;  /* 0x0000000b03037819 */ /* 0x000fe200000006ff */
[----:B------:R-:W-:Y:S01]  /*a060*/  IMAD.MOV.U32 R24, RZ, RZ, RZ ;  /* 0x000000ffff187224 */ /* 0x000fe200078e00ff */
[----:B------:R-:W-:Y:S02]  /*a070*/  IADD3 R25, PT, PT, RZ, -R36, -R37 ;  /* 0x80000024ff197210 */ /* 0x000fe40007ffe825 */
[----:B------:R-:W-:Y:S02]  /*a080*/  CS2R R28, SRZ ;  /* 0x00000000001c7805 */ /* 0x000fe4000001ff00 */
[----:B------:R-:W-:-:S07]  /*a090*/  LOP3.LUT R2, R30, 0x80000000, RZ, 0xfc, !PT ;  /* 0x800000001e027812 */ /* 0x000fce00078efcff */
.L_x_5381:
        /* <DEDUP_REMOVED lines=8> */
[----:B------:R-:W-:-:S05]  /*a120*/  IMAD R32, R30, R2, RZ ;  /* 0x000000021e207224 */ /* 0x000fca00078e02ff */
[----:B------:R-:W-:Y:S01]  /*a130*/  IADD3 R29, P1, PT, R32, R29, RZ ;  /* 0x0000001d201d7210 */ /* 0x000fe20007f3e0ff */
[----:B------:R-:W-:-:S05]  /*a140*/  IMAD R32, R31, R3, RZ ;  /* 0x000000031f207224 */ /* 0x000fca00078e02ff */
[----:B------:R-:W-:Y:S01]  /*a150*/  IADD3 R29, P2, PT, R32, R29, RZ ;  /* 0x0000001d201d7210 */ /* 0x000fe20007f5e0ff */
[C---:B------:R-:W-:Y:S02]  /*a160*/  IMAD R32, R24.reuse, 0x8, R1 ;  /* 0x0000000818207824 */ /* 0x040fe400078e0201 */
[----:B------:R-:W-:-:S03]  /*a170*/  VIADD R24, R24, 0x1 ;  /* 0x0000000118187836 */ /* 0x000fc60000000000 */
[----:B------:R0:W-:Y:S02]  /*a180*/  STL.64 [R32], R28 ;  /* 0x0000001c20007387 */ /* 0x0001e40000100a00 */
[----:B0-----:R-:W-:-:S04]  /*a190*/  IMAD.HI.U32 R29, R30, R2, RZ ;  /* 0x000000021e1d7227 */ /* 0x001fc800078e00ff */
[----:B------:R-:W-:-:S04]  /*a1a0*/  IMAD.HI.U32 R28, R31, R3, RZ ;  /* 0x000000031f1c7227 */ /* 0x000fc800078e00ff */
[----:B------:R-:W-:Y:S01]  /*a1b0*/  IMAD.X R29, RZ, RZ, R29, P0 ;  /* 0x000000ffff1d7224 */ /* 0x000fe200000e061d */
[----:B------:R-:W-:Y:S01]  /*a1c0*/  ISETP.NE.AND P0, PT, R25, -0xf, PT ;  /* 0xfffffff11900780c */ /* 0x000fe20003f05270 */
[----:B------:R-:W-:-:S03]  /*a1d0*/  IMAD.HI.U32 R30, R31, R2, RZ ;  /* 0x000000021f1e7227 */ /* 0x000fc600078e00ff */
[----:B------:R-:W-:Y:S01]  /*a1e0*/  IADD3.X R28, P1, PT, R28, R29, RZ, P1, !PT ;  /* 0x0000001d1c1c7210 */ /* 0x000fe20000f3e4ff */
[----:B------:R-:W-:-:S04]  /*a1f0*/  IMAD R31, R31, R2, RZ ;  /* 0x000000021f1f7224 */ /* 0x000fc800078e02ff */
[----:B------:R-:W-:Y:S01]  /*a200*/  IMAD.X R30, RZ, RZ, R30, P1 ;  /* 0x000000ffff1e7224 */ /* 0x000fe200008e061e */
[----:B------:R-:W-:-:S05]  /*a210*/  IADD3.X R28, P2, PT, R31, R28, RZ, P2, !PT ;  /* 0x0000001c1f1c7210 */ /* 0x000fca000175e4ff */
[----:B------:R-:W-:-:S04]  /*a220*/  IMAD.X R30, RZ, RZ, R30, P2 ;  /* 0x000000ffff1e7224 */ /* 0x000fc800010e061e */
[----:B------:R-:W-:Y:S01]  /*a230*/  IMAD.MOV.U32 R29, RZ, RZ, R30 ;  /* 0x000000ffff1d7224 */ /* 0x000fe200078e001e */
[----:B------:R-:W-:Y:S06]  /*a240*/  @P0 BRA `(.L_x_5381) ;  /* 0xfffffffc00940947 */ /* 0x000fec000383ffff */
[----:B------:R-:W-:Y:S05]  /*a250*/  BSYNC.RECONVERGENT B2 ;  /* 0x0000000000027941 */ /* 0x000fea0003800200 */
.L_x_5380:
[----:B------:R-:W-:-:S07]  /*a260*/  IMAD.MOV.U32 R2, RZ, RZ, R37 ;  /* 0x000000ffff027224 */ /* 0x000fce00078e0025 */
.L_x_5379:
[----:B------:R-:W-:Y:S05]  /*a270*/  BSYNC.RECONVERGENT B1 ;  /* 0x0000000000017941 */ /* 0x000fea0003800200 */
.L_x_5378:
        /* <DEDUP_REMOVED lines=11> */
[-C--:B----4-:R-:W-:Y:S02]  /*a330*/  @P0 SHF.L.U32 R31, R2, R26.reuse, RZ ;  /* 0x0000001a021f0219 */ /* 0x090fe400000006ff */
[----:B------:R-:W-:Y:S02]  /*a340*/  @P0 SHF.R.U64 R36, R36, R37, R38 ;  /* 0x0000002524240219 */ /* 0x000fe40000001226 */
[--C-:B------:R-:W-:Y:S02]  /*a350*/  @P0 SHF.R.U32.HI R28, RZ, 0x1, R3.reuse ;  /* 0x00000001ff1c0819 */ /* 0x100fe40000011603 */
[C-C-:B------:R-:W-:Y:S02]  /*a360*/  @P0 SHF.R.U64 R29, R2.reuse, 0x1, R3.reuse ;  /* 0x00000001021d0819 */ /* 0x140fe40000001203 */
[----:B------:R-:W-:-:S02]  /*a370*/  @P0 SHF.L.U64.HI R30, R2, R26, R3 ;  /* 0x0000001a021e0219 */ /* 0x000fc40000010203 */
[-C--:B------:R-:W-:Y:S02]  /*a380*/  @P0 SHF.R.U32.HI R38, RZ, R37.reuse, R38 ;  /* 0x00000025ff260219 */ /* 0x080fe40000011626 */
        /* <DEDUP_REMOVED lines=43> */
.L_x_5383:
[----:B------:R-:W-:Y:S05]  /*a640*/  BSYNC.RECONVERGENT B1 ;  /* 0x0000000000017941 */ /* 0x000fea0003800200 */
.L_x_5382:
        /* <DEDUP_REMOVED lines=36> */
.L_x_5377:
[----:B------:R-:W-:Y:S02]  /*a890*/  IMAD.MOV.U32 R0, RZ, RZ, R2 ;  /* 0x000000ffff007224 */ /* 0x000fe400078e0002 */
[----:B------:R-:W-:Y:S02]  /*a8a0*/  IMAD.MOV.U32 R2, RZ, RZ, R3 ;  /* 0x000000ffff027224 */ /* 0x000fe400078e0003 */
[----:B------:R-:W-:Y:S02]  /*a8b0*/  IMAD.MOV.U32 R3, RZ, RZ, R24 ;  /* 0x000000ffff037224 */ /* 0x000fe400078e0018 */
[----:B------:R-:W-:Y:S02]  /*a8c0*/  IMAD.MOV.U32 R24, RZ, RZ, R27 ;  /* 0x000000ffff187224 */ /* 0x000fe400078e001b */
[----:B------:R-:W-:-:S04]  /*a8d0*/  IMAD.MOV.U32 R25, RZ, RZ, 0x0 ;  /* 0x00000000ff197424 */ /* 0x000fc800078e00ff */
[----:B------:R-:W-:Y:S05]  /*a8e0*/  RET.REL.NODEC R24 `(_ZN2at6native27unrolled_elementwise_kernelIZZZNS0_16tanh_kernel_cudaERNS_18TensorIteratorBaseEENKUlvE_clEvENKUlvE_clEvEUlN3c107complexIdEEE_St5arrayIPcLm2EELi4E23TrivialOffsetCalculatorILi1EjESE_NS0_6memory15LoadWithoutCastENSF_16StoreWithoutCastEEEviT_T0_T2_T3_T4_T5_) ;  /* 0xffffff5418c47950 */ /* 0x000fea0003c3ffff */
.L_x_5384:
        /* <DEDUP_REMOVED lines=9> */
.L_x_7001:


//--------------------- .text._ZN2at6native29vectorized_elementwise_kernelILi2EZZZNS0_16tanh_kernel_cudaERNS_18TensorIteratorBaseEENKUlvE_clEvENKUlvE_clEvEUlN3c107complexIdEEE_St5arrayIPcLm2EEEEviT0_T1_ --------------------------
	.section	.text._ZN2at6native29vectorized_elementwise_kernelILi2EZZZNS0_16tanh_kernel_cudaERNS_18TensorIteratorBaseEENKUlvE_clEvENKUlvE_clEvEUlN3c107complexIdEEE_St5arrayIPcLm2EEEEviT0_T1_,"ax",@progbits
	.align	128
        .global         _ZN2at6native29vectorized_elementwise_kernelILi2EZZZNS0_16tanh_kernel_cudaERNS_18TensorIteratorBaseEENKUlvE_clEvENKUlvE_clEvEUlN3c107complexIdEEE_St5arrayIPcLm2EEEEviT0_T1_
        .type           _ZN2at6native29vectorized_elementwise_kernelILi2EZZZNS0_16tanh_kernel_cudaERNS_18TensorIteratorBaseEENKUlvE_clEvENKUlvE_clEvEUlN3c107complexIdEEE_St5arrayIPcLm2EEEEviT0_T1_,@function
        .size           _ZN2at6native29vectorized_elementwise_kernelILi2EZZZNS0_16tanh_kernel_cudaERNS_18TensorIteratorBaseEENKUlvE_clEvENKUlvE_clEvEUlN3c107complexIdEEE_St5arrayIPcLm2EEEEviT0_T1_,(.L_x_7004 - _ZN2at6native29vectorized_elementwise_kernelILi2EZZZNS0_16tanh_kernel_cudaERNS_18TensorIteratorBaseEENKUlvE_clEvENKUlvE_clEvEUlN3c107complexIdEEE_St5arrayIPcLm2EEEEviT0_T1_)
        .other          _ZN2at6native29vectorized_elementwise_kernelILi2EZZZNS0_16tanh_kernel_cudaERNS_18TensorIteratorBaseEENKUlvE_clEvENKUlvE_clEvEUlN3c107complexIdEEE_St5arrayIPcLm2EEEEviT0_T1_,@"STO_CUDA_ENTRY STV_DEFAULT"
_ZN2at6native29vectorized_elementwise_kernelILi2EZZZNS0_16tanh_kernel_cudaERNS_18TensorIteratorBaseEENKUlvE_clEvENKUlvE_clEvEUlN3c107complexIdEEE_St5arrayIPcLm2EEEEviT0_T1_:
.text._ZN2at6native29vectorized_elementwise_kernelILi2EZZZNS0_16tanh_kernel_cudaERNS_18TensorIteratorBaseEENKUlvE_clEvENKUlvE_clEvEUlN3c107complexIdEEE_St5arrayIPcLm2EEEEviT0_T1_:
[----:B------:R-:W0:Y:S01]  /*0000*/  LDC R1, c[0x0][0x37c] ;  /* 0x0000df00ff017b82 */ /* 0x000e220000000800 */
[----:B------:R-:W1:Y:S01]  /*0010*/  S2R R0, SR_CTAID.X ;  /* 0x0000000000007919 */ /* 0x000e620000002500 */
[----:B------:R-:W2:Y:S01]  /*0020*/  LDCU UR6, c[0x0][0x380] ;  /* 0x00007000ff0677ac */ /* 0x000ea20008000800 */
[----:B0-----:R-:W-:Y:S01]  /*0030*/  VIADD R1, R1, 0xffffffd8 ;  /* 0xffffffd801017836 */ /* 0x001fe20000000000 */
[----:B------:R-:W0:Y:S01]  /*0040*/  LDCU.64 UR4, c[0x0][0x358] ;  /* 0x00006b00ff0477ac */ /* 0x000e220008000a00 */
[----:B-1----:R-:W-:-:S05]  /*0050*/  IMAD.SHL.U32 R0, R0, 0x400, RZ ;  /* 0x0000040000007824 */ /* 0x002fca00078e00ff */
[----:B--2---:R-:W-:-:S04]  /*0060*/  IADD3 R7, PT, PT, -R0, UR6, RZ ;  /* 0x0000000600077c10 */ /* 0x004fc8000fffe1ff */
[----:B------:R-:W-:-:S13]  /*0070*/  ISETP.GT.U32.AND P0, PT, R7, 0x3ff, PT ;  /* 0x000003ff0700780c */ /* 0x000fda0003f04070 */
[----:B0-----:R-:W-:Y:S05]  /*0080*/  @P0 BRA `(.L_x_5385) ;  /* 0x0000013000140947 */ /* 0x001fea0003800000 */
[----:B------:R-:W0:Y:S01]  /*0090*/  S2R R6, SR_TID.X ;  /* 0x0000000000067919 */ /* 0x000e220000002100 */
[----:B------:R-:W-:Y:S02]  /*00a0*/  CS2R R38, SRZ ;  /* 0x0000000000267805 */ /* 0x000fe4000001ff00 */
[----:B------:R-:W-:Y:S02]  /*00b0*/  CS2R R36, SRZ ;  /* 0x0000000000247805 */ /* 0x000fe4000001ff00 */
[----:B0-----:R-:W-:Y:S01]  /*00c0*/  ISETP.GE.U32.AND P0, PT, R6, R7, PT ;  /* 0x000000070600720c */ /* 0x001fe20003f06070 */
[----:B------:R-:W-:-:S12]  /*00d0*/  IMAD.MOV.U32 R16, RZ, RZ, R6 ;  /* 0x000000ffff107224 */ /* 0x000fd800078e0006 */
[----:B------:R-:W-:Y:S01]  /*00e0*/  @!P0 VIADD R16, R6, 0x80 ;  /* 0x0000008006108836 */ /* 0x000fe20000000000 */
[----:B------:R-:W0:Y:S04]  /*00f0*/  @!P0 LDC.64 R40, c[0x0][0x390] ;  /* 0x0000e400ff288b82 */ /* 0x000e280000000a00 */
[----:B------:R-:W-:-:S13]  /*0100*/  ISETP.GE.U32.AND P6, PT, R16, R7, PT ;  /* 0x000000071000720c */ /* 0x000fda0003fc6070 */
[----:B------:R-:W-:Y:S01]  /*0110*/  @!P6 IMAD.IADD R5, R0, 0x1, R16 ;  /* 0x000000010005e824 */ /* 0x000fe200078e0210 */
[----:B------:R-:W1:Y:S01]  /*0120*/  @!P6 LDC.64 R2, c[0x0][0x390] ;  /* 0x0000e400ff02eb82 */ /* 0x000e620000000a00 */
[----:B------:R-:W-:-:S05]  /*0130*/  @!P6 VIADD R16, R16, 0x80 ;  /* 0x000000801010e836 */ /* 0x000fca0000000000 */
[----:B------:R-:W-:-:S13]  /*0140*/  ISETP.GE.U32.AND P5, PT, R16, R7, PT ;  /* 0x000000071000720c */ /* 0x000fda0003fa6070 */
[----:B------:R-:W-:Y:S02]  /*0150*/  @!P5 IMAD.IADD R29, R0, 0x1, R16 ;  /* 0x00000001001dd824 */ /* 0x000fe400078e0210 */
[----:B------:R-:W-:Y:S02]  /*0160*/  @!P5 VIADD R16, R16, 0x80 ;  /* 0x000000801010d836 */ /* 0x000fe40000000000 */
[----:B-1----:R-:W-:-:S03]  /*0170*/  @!P6 IMAD.WIDE.U32 R2, R5, 0x10, R2 ;  /* 0x000000100502e825 */ /* 0x002fc600078e0002 */
[----:B------:R-:W-:Y:S01]  /*0180*/  ISETP.GE.U32.AND P4, PT, R16, R7, PT ;  /* 0x000000071000720c */ /* 0x000fe20003f86070 */
[----:B------:R-:W1:Y:S01]  /*0190*/  @!P5 LDC.64 R4, c[0x0][0x390] ;  /* 0x0000e400ff04db82 */ /* 0x000e620000000a00 */
[----:B------:R2:W5:Y:S11]  /*01a0*/  @!P6 LDG.E.128 R36, desc[UR4][R2.64] ;  /* 0x000000040224e981 */ /* 0x000576000c1e1d00 */
[----:B------:R-:W-:Y:S01]  /*01b0*/  @!P4 IMAD.IADD R31, R0, 0x1, R16 ;  /* 0x00000001001fc824 */ /* 0x000fe200078e0210 */
[----:B------:R-:W-:Y:S01]  /*01c0*/  CS2R R22, SRZ ;  /* 0x0000000000167805 */ /* 0x000fe2000001ff00 */
[----:B------:R-:W-:Y:S01]  /*01d0*/  @!P4 VIADD R16, R16, 0x80 ;  /* 0x000000801010c836 */ /* 0x000fe20000000000 */
[----:B------:R-:W-:-:S02]  /*01e0*/  CS2R R20, SRZ ;  /* 0x0000000000147805 */ /* 0x000fc4000001ff00 */
[----:B------:R-:W-:Y:S02]  /*01f0*/  CS2R R26, SRZ ;  /* 0x00000000001a7805 */ /* 0x000fe4000001ff00 */
[----:B------:R-:W-:Y:S02]  /*0200*/  CS2R R24, SRZ ;  /* 0x0000000000187805 */ /* 0x000fe4000001ff00 */
[----:B------:R-:W-:Y:S02]  /*0210*/  CS2R R34, SRZ ;  /* 0x0000000000227805 */ /* 0x000fe4000001ff00 */
[----:B------:R-:W-:Y:S02]  /*0220*/  ISETP.GE.U32.AND P3, PT, R16, R7, PT ;  /* 0x000000071000720c */ /* 0x000fe40003f66070 */
[----:B------:R-:W-:Y:S01]  /*0230*/  CS2R R32, SRZ ;  /* 0x0000000000207805 */ /* 0x000fe2000001ff00 */
[----:B------:R-:W3:Y:S10]  /*0240*/  @!P4 LDC.64 R8, c[0x0][0x390] ;  /* 0x0000e400ff08cb82 */ /* 0x000ef40000000a00 */
[----:B------:R-:W-:Y:S01]  /*0250*/  @!P3 IMAD.IADD R17, R0, 0x1, R16 ;  /* 0x000000010011b824 */ /* 0x000fe200078e0210 */
[----:B------:R-:W2:Y:S01]  /*0260*/  @!P3 LDC.64 R10, c[0x0][0x390] ;  /* 0x0000e400ff0abb82 */ /* 0x000ea20000000a00 */
[----:B------:R-:W-:-:S05]  /*0270*/  @!P3 VIADD R16, R16, 0x80 ;  /* 0x000000801010b836 */ /* 0x000fca0000000000 */
[----:B------:R-:W-:-:S13]  /*0280*/  ISETP.GE.U32.AND P2, PT, R16, R7, PT ;  /* 0x000000071000720c */ /* 0x000fda0003f46070 */
[----:B------:R-:W-:Y:S01]  /*0290*/  @!P2 IMAD.IADD R19, R0, 0x1, R16 ;  /* 0x000000010013a824 */ /* 0x000fe200078e0210 */
[----:B------:R-:W4:Y:S01]  /*02a0*/  @!P2 LDC.64 R12, c[0x0][0x390] ;  /* 0x0000e400ff0cab82 */ /* 0x000f220000000a00 */
[----:B------:R-:W-:-:S05]  /*02b0*/  @!P2 VIADD R16, R16, 0x80 ;  /* 0x000000801010a836 */ /* 0x000fca0000000000 */
[----:B------:R-:W-:-:S13]  /*02c0*/  ISETP.GE.U32.AND P1, PT, R16, R7, PT ;  /* 0x000000071000720c */ /* 0x000fda0003f26070 */
[----:B------:R-:W-:Y:S01]  /*02d0*/  @!P1 IADD3 R49, PT, PT, R0, R16, RZ ;  /* 0x0000001000319210 */ /* 0x000fe20007ffe0ff */
[----:B------:R-:W-:Y:S01]  /*02e0*/  @!P1 VIADD R16, R16, 0x80 ;  /* 0x0000008010109836 */ /* 0x000fe20000000000 */
[----:B------:R-:W0:Y:S04]  /*02f0*/  @!P1 LDC.64 R14, c[0x0][0x390] ;  /* 0x0000e400ff0e9b82 */ /* 0x000e280000000a00 */
[----:B------:R-:W-:-:S13]  /*0300*/  ISETP.GE.U32.AND P6, PT, R16, R7, PT ;  /* 0x000000071000720c */ /* 0x000fda0003fc6070 */
[----:B------:R-:W3:Y:S01]  /*0310*/  @!P6 LDC.64 R42, c[0x0][0x390] ;  /* 0x0000e400ff2aeb82 */ /* 0x000ee20000000a00 */
[----:B-1----:R-:W-:-:S04]  /*0320*/  @!P5 IMAD.WIDE.U32 R28, R29, 0x10, R4 ;  /* 0x000000101d1cd825 */ /* 0x002fc800078e0004 */
[----:B--2---:R-:W-:-:S04]  /*0330*/  @!P3 IMAD.WIDE.U32 R2, R17, 0x10, R10 ;  /* 0x000000101102b825 */ /* 0x004fc800078e000a */
[----:B----4-:R-:W-:-:S04]  /*0340*/  @!P2 IMAD.WIDE.U32 R4, R19, 0x10, R12 ;  /* 0x000000101304a825 */ /* 0x010fc800078e000c */
[C---:B------:R-:W-:Y:S02]  /*0350*/  @!P6 IMAD.IADD R17, R0.reuse, 0x1, R16 ;  /* 0x000000010011e824 */ /* 0x040fe400078e0210 */
[----:B------:R-:W-:Y:S01]  /*0360*/  @!P0 IMAD.IADD R13, R0, 0x1, R6 ;  /* 0x00000001000d8824 */ /* 0x000fe200078e0206 */
[----:B------:R-:W-:Y:S01]  /*0370*/  CS2R R18, SRZ ;  /* 0x0000000000127805 */ /* 0x000fe2000001ff00 */
[----:B0-----:R-:W-:Y:S01]  /*0380*/  @!P1 IMAD.WIDE.U32 R48, R49, 0x10, R14 ;  /* 0x0000001031309825 */ /* 0x001fe200078e000e */
[----:B------:R-:W-:-:S03]  /*0390*/  CS2R R14, SRZ ;  /* 0x00000000000e7805 */ /* 0x000fc6000001ff00 */
[----:B------:R-:W-:Y:S01]  /*03a0*/  @!P0 IMAD.WIDE.U32 R40, R13, 0x10, R40 ;  /* 0x000000100d288825 */ /* 0x000fe200078e0028 */
[----:B------:R-:W-:Y:S01]  /*03b0*/  CS2R R12, SRZ ;  /* 0x00000000000c7805 */ /* 0x000fe2000001ff00 */
[----:B------:R-:W5:Y:S02]  /*03c0*/  @!P1 LDG.E.128 R20, desc[UR4][R48.64] ;  /* 0x0000000430149981 */ /* 0x000f64000c1e1d00 */
[----:B---3--:R-:W-:Y:S01]  /*03d0*/  @!P6 IMAD.WIDE.U32 R42, R17, 0x10, R42 ;  /* 0x00000010112ae825 */ /* 0x008fe200078e002a */
[----:B------:R-:W-:Y:S01]  /*03e0*/  CS2R R16, SRZ ;  /* 0x0000000000107805 */ /* 0x000fe2000001ff00 */
[----:B------:R-:W5:Y:S04]  /*03f0*/  @!P0 LDG.E.128 R32, desc[UR4][R40.64] ;  /* 0x0000000428208981 */ /* 0x000f68000c1e1d00 */
[----:B------:R-:W5:Y:S04]  /*0400*/  @!P3 LDG.E.128 R12, desc[UR4][R2.64] ;  /* 0x00000004020cb981 */ /* 0x000f68000c1e1d00 */
[----:B------:R-:W5:Y:S04]  /*0410*/  @!P2 LDG.E.128 R16, desc[UR4][R4.64] ;  /* 0x000000040410a981 */ /* 0x000f68000c1e1d00 */
[----:B------:R-:W5:Y:S01]  /*0420*/  @!P6 LDG.E.128 R24, desc[UR4][R42.64] ;  /* 0x000000042a18e981 */ /* 0x000f62000c1e1d00 */
[----:B------:R-:W-:Y:S01]  /*0430*/  @!P4 IMAD.WIDE.U32 R30, R31, 0x10, R8 ;  /* 0x000000101f1ec825 */ /* 0x000fe200078e0008 */
[----:B------:R-:W-:-:S02]  /*0440*/  CS2R R46, SRZ ;  /* 0x00000000002e7805 */ /* 0x000fc4000001ff00 */
[----:B------:R-:W-:Y:S02]  /*0450*/  CS2R R44, SRZ ;  /* 0x00000000002c7805 */ /* 0x000fe4000001ff00 */
[----:B------:R-:W-:Y:S02]  /*0460*/  CS2R R10, SRZ ;  /* 0x00000000000a7805 */ /* 0x000fe4000001ff00 */
[----:B------:R-:W-:Y:S01]  /*0470*/  CS2R R8, SRZ ;  /* 0x0000000000087805 */ /* 0x000fe2000001ff00 */
[----:B------:R-:W-:Y:S01]  /*0480*/  BSSY.RECONVERGENT B2, `(.L_x_5386) ;  /* 0x0000250000027945 */ /* 0x000fe20003800200 */
[----:B------:R0:W5:Y:S04]  /*0490*/  @!P5 LDG.E.128 R44, desc[UR4][R28.64] ;  /* 0x000000041c2cd981 */ /* 0x000168000c1e1d00 */
[----:B------:R1:W5:Y:S01]  /*04a0*/  @!P4 LDG.E.128 R8, desc[UR4][R30.64] ;  /* 0x000000041e08c981 */ /* 0x000362000c1e1d00 */
[----:B0-----:R-:W-:-:S02]  /*04b0*/  CS2R R28, SRZ ;  /* 0x00000000001c7805 */ /* 0x001fc4000001ff00 */
[----:B-1----:R-:W-:Y:S01]  /*04c0*/  CS2R R30, SRZ ;  /* 0x00000000001e7805 */ /* 0x002fe2000001ff00 */
[----:B------:R-:W-:Y:S06]  /*04d0*/  @P0 BRA `(.L_x_5387) ;  /* 0x0000002400280947 */ /* 0x000fec0003800000 */
[----:B-----5:R-:W-:-:S04]  /*04e0*/  LOP3.LUT R2, R33, 0x7fffffff, RZ, 0xc0, !PT ;  /* 0x7fffffff21027812 */ /* 0x020fc800078ec0ff */
[----:B------:R-:W-:-:S13]  /*04f0*/  ISETP.GE.U32.AND P0, PT, R2, 0x7ff00000, PT ;  /* 0x7ff000000200780c */ /* 0x000fda0003f06070 */
[----:B------:R-:W-:Y:S05]  /*0500*/  @!P0 BRA `(.L_x_5388) ;  /* 0x0000000400cc8947 */ /* 0x000fea0003800000 */
        /* <DEDUP_REMOVED lines=34> */
[----:B------:R-:W-:Y:S05]  /*0730*/  CALL.REL.NOINC `($_ZN2at6native29vectorized_elementwise_kernelILi2EZZZNS0_16tanh_kernel_cudaERNS_18TensorIteratorBaseEENKUlvE_clEvENKUlvE_clEvEUlN3c107complexIdEEE_St5arrayIPcLm2EEEEviT0_T1_$__internal_trig_reduction_slowpathd) ;  /* 0x0000025800247944 */ /* 0x000fea0003c00000 */
[----:B------:R-:W-:Y:S02]  /*0740*/  IMAD.MOV.U32 R54, RZ, RZ, R5 ;  /* 0x000000ffff367224 */ /* 0x000fe400078e0005 */
[----:B------:R-:W-:Y:S02]  /*0750*/  IMAD.MOV.U32 R2, RZ, RZ, R40 ;  /* 0x000000ffff027224 */ /* 0x000fe400078e0028 */
[----:B------:R-:W-:-:S07]  /*0760*/  IMAD.MOV.U32 R3, RZ, RZ, R41 ;  /* 0x000000ffff037224 */ /* 0x000fce00078e0029 */
.L_x_5392:
[----:B------:R-:W-:Y:S05]  /*0770*/  BSYNC.RECONVERGENT B4 ;  /* 0x0000000000047941 */ /* 0x000fea0003800200 */
.L_x_5391:
        /* <DEDUP_REMOVED lines=38> */
.L_x_5394:
[----:B------:R-:W-:Y:S05]  /*09e0*/  BSYNC.RECONVERGENT B4 ;  /* 0x0000000000047941 */ /* 0x000fea0003800200 */
.L_x_5393:
        /* <DEDUP_REMOVED lines=31> */
.L_x_5390:
[----:B------:R-:W-:Y:S05]  /*0be0*/  BSYNC.RECONVERGENT B3 ;  /* 0x0000000000037941 */ /* 0x000fea0003800200 */
.L_x_5389:
[----:B------:R-:W-:Y:S01]  /*0bf0*/  VIADD R29, R33, 0xc0000000 ;  /* 0xc0000000211d7836 */ /* 0x000fe20000000000 */
[----:B------:R-:W-:Y:S01]  /*0c00*/  LOP3.LUT R31, RZ, 0x80000000, R35, 0xb8, !PT ;  /* 0x80000000ff1f7812 */ /* 0x000fe200078eb823 */
[----:B------:R-:W-:Y:S01]  /*0c10*/  IMAD.MOV.U32 R28, RZ, RZ, R32 ;  /* 0x000000ffff1c7224 */ /* 0x000fe200078e0020 */
[----:B------:R-:W-:Y:S01]  /*0c20*/  MOV R30, RZ ;  /* 0x000000ff001e7202 */ /* 0x000fe20000000f00 */
[----:B------:R-:W-:Y:S06]  /*0c30*/  BRA `(.L_x_5387) ;  /* 0x0000001c00507947 */ /* 0x000fec0003800000 */
.L_x_5388:
        /* <DEDUP_REMOVED lines=67> */
.L_x_5397:
[----:B------:R-:W-:Y:S05]  /*1070*/  BSYNC.RECONVERGENT B0 ;  /* 0x0000000000007941 */ /* 0x000fea0003800200 */
.L_x_5396:
        /* <DEDUP_REMOVED lines=27> */
.L_x_5399:
[----:B------:R-:W-:Y:S05]  /*1230*/  BSYNC.RECONVERGENT B3 ;  /* 0x0000000000037941 */ /* 0x000fea0003800200 */
.L_x_5398:
        /* <DEDUP_REMOVED lines=38> */
.L_x_5401:
[----:B------:R-:W-:Y:S05]  /*14a0*/  BSYNC.RECONVERGENT B3 ;  /* 0x0000000000037941 */ /* 0x000fea0003800200 */
.L_x_5400:
        /* <DEDUP_REMOVED lines=11> */
[----:B------:R-:W-:Y:S01]  /*1560*/  DMUL R66, R66, 4 ;  /* 0x4010000042427828 */ /* 0x000fe20000000000 */
[----:B------:R-:W-:Y:S01]  /*1570*/  IMAD.MOV.U32 R4, RZ, RZ, 0x20fd8164 ;  /* 0x20fd8164ff047424 */ /* 0x000fe200078e00ff */
[----:B------:R-:W-:-:S04]  /*1580*/  ISETP.NE.U32.AND P0, PT, R55, 0x1, PT ;  /* 0x000000013700780c */ /* 0x000fc80003f05070 */
[----:B------:R-:W-:Y:S01]  /*1590*/  FSEL R5, -R2, 0.11223486810922622681, P0 ;  /* 0x3de5db6502057808 */ /* 0x000fe20000000100 */
[----:B------:R-:W-:Y:S01]  /*15a0*/  DMUL R2, R56, R56 ;  /* 0x0000003838027228 */ /* 0x000fe20000000000 */
[----:B------:R-:W-:-:S07]  /*15b0*/  FSEL R4, R4, -8.06006814911005101289e+34, P0 ;  /* 0xf9785eba04047808 */ /* 0x000fce0000000000 */
[----:B--2---:R-:W-:Y:S01]  /*15c0*/  DFMA R4, R2, R4, R28 ;  /* 0x000000040204722b */ /* 0x004fe2000000001c */
[----:B------:R-:W-:Y:S02]  /*15d0*/  IMAD.MOV.U32 R29, RZ, RZ, 0x3ff00000 ;  /* 0x3ff00000ff1d7424 */ /* 0x000fe400078e00ff */
[----:B------:R-:W-:-:S03]  /*15e0*/  IMAD.MOV.U32 R28, RZ, RZ, RZ ;  /* 0x000000ffff1c7224 */ /* 0x000fc600078e00ff */
[----:B------:R-:W-:Y:S02]  /*15f0*/  LOP3.LUT R29, R29, 0x80000000, R33, 0xb8, !PT ;  /* 0x800000001d1d7812 */ /* 0x000fe400078eb821 */
        /* <DEDUP_REMOVED lines=13> */
[----:B------:R-:W-:-:S08]  /*16d0*/  DMUL R66, R66, R2 ;  /* 0x0000000242427228 */ /* 0x000fd00000000000 */
[----:B------:R-:W-:-:S08]  /*16e0*/  DMUL R66, R66, R58 ;  /* 0x0000003a42427228 */ /* 0x000fd00000000000 */
[----:B------:R-:W-:Y:S01]  /*16f0*/  DMUL R30, R66, R58 ;  /* 0x0000003a421e7228 */ /* 0x000fe20000000000 */
[----:B------:R-:W-:Y:S10]  /*1700*/  BRA `(.L_x_5387) ;  /* 0x00000010009c7947 */ /* 0x000ff40003800000 */
.L_x_5395:
        /* <DEDUP_REMOVED lines=20> */
[----:B------:R-:W-:Y:S05]  /*1850*/  CALL.REL.NOINC `($_ZN2at6native29vectorized_elementwise_kernelILi2EZZZNS0_16tanh_kernel_cudaERNS_18TensorIteratorBaseEENKUlvE_clEvENKUlvE_clEvEUlN3c107complexIdEEE_St5arrayIPcLm2EEEEviT0_T1_$__internal_trig_reduction_slowpathd) ;  /* 0x0000024400dc7944 */ /* 0x000fea0003c00000 */
.L_x_5403:
[----:B------:R-:W-:Y:S05]  /*1860*/  BSYNC.RECONVERGENT B3 ;  /* 0x0000000000037941 */ /* 0x000fea0003800200 */
.L_x_5402:
        /* <DEDUP_REMOVED lines=63> */
.L_x_5405:
[----:B------:R-:W-:Y:S05]  /*1c60*/  BSYNC.RECONVERGENT B0 ;  /* 0x0000000000007941 */ /* 0x000fea0003800200 */
.L_x_5404:
        /* <DEDUP_REMOVED lines=29> */
.L_x_5407:
[----:B------:R-:W-:Y:S01]  /*1e40*/  IMAD.MOV.U32 R2, RZ, RZ, 0x652b82fe ;  /* 0x652b82feff027424 */ /* 0x000fe200078e00ff */
[----:B------:R-:W-:Y:S01]  /*1e50*/  UMOV UR6, 0xfefa39ef ;  /* 0xfefa39ef00067882 */ /* 0x000fe20000000000 */
[----:B------:R-:W-:Y:S01]  /*1e60*/  IMAD.MOV.U32 R3, RZ, RZ, 0x3ff71547 ;  /* 0x3ff71547ff037424 */ /* 0x000fe200078e00ff */
[----:B------:R-:W-:Y:S01]  /*1e70*/  UMOV UR7, 0x3fe62e42 ;  /* 0x3fe62e4200077882 */ /* 0x000fe20000000000 */
[----:B------:R-:W-:Y:S01]  /*1e80*/  IMAD.MOV.U32 R42, RZ, RZ, -0x7142ec33 ;  /* 0x8ebd13cdff2a7424 */ /* 0x000fe200078e00ff */
[----:B------:R-:W-:Y:S01]  /*1e90*/  BSSY.RECONVERGENT B3, `(.L_x_5409) ;  /* 0x0000051000037945 */ /* 0x000fe20003800200 */
[----:B------:R-:W-:Y:S02]  /*1ea0*/  IMAD.MOV.U32 R43, RZ, RZ, 0x3e5af86d ;  /* 0x3e5af86dff2b7424 */ /* 0x000fe400078e00ff */
        /* <DEDUP_REMOVED lines=75> */
[----:B------:R-:W-:Y:S05]  /*2360*/  CALL.REL.NOINC `($__internal_8_$__cuda_sm20_div_rn_f64_full) ;  /* 0x0000023000c87944 */ /* 0x000fea0003c00000 */
[----:B------:R-:W-:-:S04]  /*2370*/  LOP3.LUT R3, R3, R2, RZ, 0x3c, !PT ;  /* 0x0000000203037212 */ /* 0x000fc800078e3cff */
[----:B------:R-:W-:-:S04]  /*2380*/  LOP3.LUT R2, R3, R2, RZ, 0x3c, !PT ;  /* 0x0000000203027212 */ /* 0x000fc800078e3cff */
[----:B------:R-:W-:-:S07]  /*2390*/  LOP3.LUT R3, R3, R2, RZ, 0x3c, !PT ;  /* 0x0000000203037212 */ /* 0x000fce00078e3cff */
.L_x_5410:
[----:B------:R-:W-:Y:S05]  /*23a0*/  BSYNC.RECONVERGENT B3 ;  /* 0x0000000000037941 */ /* 0x000fea0003800200 */
.L_x_5409:
[----:B------:R-:W-:Y:S01]  /*23b0*/  DADD R2, R34, R2 ;  /* 0x0000000022027229 */ /* 0x000fe20000000002 */
[----:B------:R-:W-:Y:S01]  /*23c0*/  UMOV UR6, 0x8fb9f87e ;  /* 0x8fb9f87e00067882 */ /* 0x000fe20000000000 */
[----:B------:R-:W-:Y:S02]  /*23d0*/  UMOV UR7, 0x408633ce ;  /* 0x408633ce00077882 */ /* 0x000fe40000000000 */
[----:B------:R-:W-:-:S06]  /*23e0*/  DSETP.GE.AND P0, PT, R56, UR6, PT ;  /* 0x0000000638007e2a */ /* 0x000fcc000bf06000 */
[----:B------:R-:W-:Y:S02]  /*23f0*/  FSEL R34, R2, RZ, !P0 ;  /* 0x000000ff02227208 */ /* 0x000fe40004000000 */
[----:B------:R-:W-:-:S07]  /*2400*/  FSEL R35, R3, +QNAN , !P0 ;  /* 0x7ff0000003237808 */ /* 0x000fce0004000000 */
.L_x_5408:
[----:B------:R-:W-:Y:S05]  /*2410*/  BSYNC.RECONVERGENT B1 ;  /* 0x0000000000017941 */ /* 0x000fea0003800200 */
.L_x_5406:
[----:B------:R-:W-:Y:S01]  /*2420*/  LOP3.LUT R35, R35, 0x80000000, R33, 0xb8, !PT ;  /* 0x8000000023237812 */ /* 0x000fe200078eb821 */
[----:B------:R-:W-:Y:S01]  /*2430*/  IMAD.MOV.U32 R32, RZ, RZ, 0x0 ;  /* 0x00000000ff207424 */ /* 0x000fe200078e00ff */
[----:B------:R-:W-:Y:S01]  /*2440*/  BSSY.RECONVERGENT B1, `(.L_x_5411) ;  /* 0x000001d000017945 */ /* 0x000fe20003800200 */
[----:B------:R-:W-:-:S03]  /*2450*/  IMAD.MOV.U32 R33, RZ, RZ, 0x3fd80000 ;  /* 0x3fd80000ff217424 */ /* 0x000fc600078e00ff */
        /* <DEDUP_REMOVED lines=15> */
[----:B------:R-:W-:Y:S02]  /*2550*/  IMAD.MOV.U32 R40, RZ, RZ, R48 ;  /* 0x000000ffff287224 */ /* 0x000fe400078e0030 */
[----:B------:R-:W-:Y:S02]  /*2560*/  IMAD.MOV.U32 R48, RZ, RZ, R43 ;  /* 0x000000ffff307224 */ /* 0x000fe400078e002b */
[----:B------:R-:W-:Y:S02]  /*2570*/  IMAD.MOV.U32 R49, RZ, RZ, R42 ;  /* 0x000000ffff317224 */ /* 0x000fe400078e002a */
[----:B------:R-:W-:Y:S01]  /*2580*/  IMAD.MOV.U32 R43, RZ, RZ, R2 ;  /* 0x000000ffff2b7224 */ /* 0x000fe200078e0002 */
[----:B------:R-:W-:Y:S01]  /*2590*/  MOV R2, 0x25f0 ;  /* 0x000025f000027802 */ /* 0x000fe20000000f00 */
[----:B------:R-:W-:Y:S02]  /*25a0*/  IMAD.MOV.U32 R42, RZ, RZ, R50 ;  /* 0x000000ffff2a7224 */ /* 0x000fe400078e0032 */
[----:B------:R-:W-:-:S02]  /*25b0*/  IMAD.MOV.U32 R41, RZ, RZ, R51 ;  /* 0x000000ffff297224 */ /* 0x000fc400078e0033 */
[----:B------:R-:W-:Y:S02]  /*25c0*/  IMAD.MOV.U32 R4, RZ, RZ, R32 ;  /* 0x000000ffff047224 */ /* 0x000fe400078e0020 */
[----:B------:R-:W-:-:S07]  /*25d0*/  IMAD.MOV.U32 R3, RZ, RZ, R33 ;  /* 0x000000ffff037224 */ /* 0x000fce00078e0021 */
[----:B------:R-:W-:Y:S05]  /*25e0*/  CALL.REL.NOINC `($__internal_9_$__cuda_sm20_dsqrt_rn_f64_mediumpath_v1) ;  /* 0x0000023400bc7944 */ /* 0x000fea0003c00000 */
[----:B------:R-:W-:Y:S02]  /*25f0*/  IMAD.MOV.U32 R40, RZ, RZ, R4 ;  /* 0x000000ffff287224 */ /* 0x000fe400078e0004 */
[----:B------:R-:W-:-:S07]  /*2600*/  IMAD.MOV.U32 R41, RZ, RZ, R3 ;  /* 0x000000ffff297224 */ /* 0x000fce00078e0003 */
.L_x_5412:
[----:B------:R-:W-:Y:S05]  /*2610*/  BSYNC.RECONVERGENT B1 ;  /* 0x0000000000017941 */ /* 0x000fea0003800200 */
.L_x_5411:
        /* <DEDUP_REMOVED lines=24> */
[----:B------:R-:W-:Y:S02]  /*27a0*/  IMAD.MOV.U32 R28, RZ, RZ, R3 ;  /* 0x000000ffff1c7224 */ /* 0x000fe400078e0003 */
[----:B------:R-:W-:-:S07]  /*27b0*/  IMAD.MOV.U32 R29, RZ, RZ, R2 ;  /* 0x000000ffff1d7224 */ /* 0x000fce00078e0002 */
.L_x_5414:
[----:B------:R-:W-:Y:S05]  /*27c0*/  BSYNC.RECONVERGENT B1 ;  /* 0x0000000000017941 */ /* 0x000fea0003800200 */
.L_x_5413:
        /* <DEDUP_REMOVED lines=20> */
[----:B------:R-:W-:Y:S05]  /*2910*/  CALL.REL.NOINC `($__internal_8_$__cuda_sm20_div_rn_f64_full) ;  /* 0x0000022c005c7944 */ /* 0x000fea0003c00000 */
[----:B------:R-:W-:-:S04]  /*2920*/  LOP3.LUT R3, R3, R2, RZ, 0x3c, !PT ;  /* 0x0000000203037212 */ /* 0x000fc800078e3cff */
[----:B------:R-:W-:-:S04]  /*2930*/  LOP3.LUT R2, R3, R2, RZ, 0x3c, !PT ;  /* 0x0000000203027212 */ /* 0x000fc800078e3cff */
[----:B------:R-:W-:-:S07]  /*2940*/  LOP3.LUT R3, R3, R2, RZ, 0x3c, !PT ;  /* 0x0000000203037212 */ /* 0x000fce00078e3cff */
.L_x_5416:
[----:B------:R-:W-:Y:S05]  /*2950*/  BSYNC.RECONVERGENT B1 ;  /* 0x0000000000017941 */ /* 0x000fea0003800200 */
.L_x_5415:
[----:B------:R-:W-:Y:S02]  /*2960*/  IMAD.MOV.U32 R30, RZ, RZ, R2 ;  /* 0x000000ffff1e7224 */ /* 0x000fe400078e0002 */
[----:B------:R-:W-:-:S07]  /*2970*/  IMAD.MOV.U32 R31, RZ, RZ, R3 ;  /* 0x000000ffff1f7224 */ /* 0x000fce00078e0003 */
.L_x_5387:
[----:B------:R-:W-:Y:S05]  /*2980*/  BSYNC.RECONVERGENT B2 ;  /* 0x0000000000027941 */ /* 0x000fea0003800200 */
.L_x_5386:
[----:B------:R-:W-:Y:S01]  /*2990*/  VIADD R2, R6, 0x80 ;  /* 0x0000008006027836 */ /* 0x000fe20000000000 */
[----:B------:R-:W-:Y:S01]  /*29a0*/  BSSY.RECONVERGENT B2, `(.L_x_5417) ;  /* 0x0000250000027945 */ /* 0x000fe20003800200 */
[----:B-----5:R-:W-:Y:S02]  /*29b0*/  CS2R R34, SRZ ;  /* 0x0000000000227805 */ /* 0x020fe4000001ff00 */
[----:B------:R-:W-:Y:S02]  /*29c0*/  CS2R R32, SRZ ;  /* 0x0000000000207805 */ /* 0x000fe4000001ff00 */
[----:B------:R-:W-:-:S13]  /*29d0*/  ISETP.GE.U32.AND P0, PT, R2, R7, PT ;  /* 0x000000070200720c */ /* 0x000fda0003f06070 */
        /* <DEDUP_REMOVED lines=28> */
[----:B------:R-:W-:Y:S05]  /*2ba0*/  CALL.REL.NOINC `($_ZN2at6native29vectorized_elementwise_kernelILi2EZZZNS0_16tanh_kernel_cudaERNS_18TensorIteratorBaseEENKUlvE_clEvENKUlvE_clEvEUlN3c107complexIdEEE_St5arrayIPcLm2EEEEviT0_T1_$__internal_trig_reduction_slowpathd) ;  /* 0x0000023400087944 */ /* 0x000fea0003c00000 */
.L_x_5423:
[----:B------:R-:W-:Y:S05]  /*2bb0*/  BSYNC.RECONVERGENT B3 ;  /* 0x0000000000037941 */ /* 0x000fea0003800200 */
.L_x_5422:
        /* <DEDUP_REMOVED lines=63> */
.L_x_5425:
[----:B------:R-:W-:Y:S05]  /*2fb0*/  BSYNC.RECONVERGENT B0 ;  /* 0x0000000000007941 */ /* 0x000fea0003800200 */
.L_x_5424:
        /* <DEDUP_REMOVED lines=68> */
[----:B------:R-:W-:Y:S02]  /*3400*/  MOV R39, R5 ;  /* 0x0000000500277202 */ /* 0x000fe40000000f00 */
        /* <DEDUP_REMOVED lines=22> */
.L_x_5429:
[----:B------:R-:W-:Y:S05]  /*3570*/  BSYNC.RECONVERGENT B3 ;  /* 0x0000000000037941 */ /* 0x000fea0003800200 */
.L_x_5428:
[----:B------:R-:W-:Y:S01]  /*3580*/  DADD R2, R38, R2 ;  /* 0x0000000026027229 */ /* 0x000fe20000000002 */
[----:B------:R-:W-:Y:S01]  /*3590*/  UMOV UR6, 0x8fb9f87e ;  /* 0x8fb9f87e00067882 */ /* 0x000fe20000000000 */
[----:B------:R-:W-:Y:S02]  /*35a0*/  UMOV UR7, 0x408633ce ;  /* 0x408633ce00077882 */ /* 0x000fe40000000000 */
[----:B------:R-:W-:-:S06]  /*35b0*/  DSETP.GE.AND P0, PT, R56, UR6, PT ;  /* 0x0000000638007e2a */ /* 0x000fcc000bf06000 */
[----:B------:R-:W-:Y:S02]  /*35c0*/  FSEL R38, R2, RZ, !P0 ;  /* 0x000000ff02267208 */ /* 0x000fe40004000000 */
[----:B------:R-:W-:Y:S01]  /*35d0*/  FSEL R39, R3, +QNAN , !P0 ;  /* 0x7ff0000003277808 */ /* 0x000fe20004000000 */
[----:B------:R-:W-:Y:S06]  /*35e0*/  BRA `(.L_x_5430) ;  /* 0x00000000005c7947 */ /* 0x000fec0003800000 */
.L_x_5427:
        /* <DEDUP_REMOVED lines=23> */
.L_x_5430:
[----:B------:R-:W-:Y:S05]  /*3760*/  BSYNC.RECONVERGENT B1 ;  /* 0x0000000000017941 */ /* 0x000fea0003800200 */
.L_x_5426:
        /* <DEDUP_REMOVED lines=21> */
[----:B------:R-:W-:Y:S01]  /*38c0*/  IMAD.MOV.U32 R49, RZ, RZ, R42 ;  /* 0x000000ffff317224 */ /* 0x000fe200078e002a */
[----:B------:R-:W-:Y:S01]  /*38d0*/  MOV R42, R50 ;  /* 0x00000032002a7202 */ /* 0x000fe20000000f00 */
[----:B------:R-:W-:Y:S01]  /*38e0*/  IMAD.MOV.U32 R43, RZ, RZ, R2 ;  /* 0x000000ffff2b7224 */ /* 0x000fe200078e0002 */
[----:B------:R-:W-:Y:S01]  /*38f0*/  MOV R2, 0x3940 ;  /* 0x0000394000027802 */ /* 0x000fe20000000f00 */
[----:B------:R-:W-:Y:S02]  /*3900*/  IMAD.MOV.U32 R41, RZ, RZ, R51 ;  /* 0x000000ffff297224 */ /* 0x000fe400078e0033 */
[----:B------:R-:W-:-:S02]  /*3910*/  IMAD.MOV.U32 R4, RZ, RZ, R36 ;  /* 0x000000ffff047224 */ /* 0x000fc400078e0024 */
[----:B------:R-:W-:-:S07]  /*3920*/  IMAD.MOV.U32 R3, RZ, RZ, R37 ;  /* 0x000000ffff037224 */ /* 0x000fce00078e0025 */
[----:B------:R-:W-:Y:S05]  /*3930*/  CALL.REL.NOINC `($__internal_9_$__cuda_sm20_dsqrt_rn_f64_mediumpath_v1) ;  /* 0x0000022000e87944 */ /* 0x000fea0003c00000 */
[----:B------:R-:W-:Y:S02]  /*3940*/  IMAD.MOV.U32 R40, RZ, RZ, R4 ;  /* 0x000000ffff287224 */ /* 0x000fe400078e0004 */
[----:B------:R-:W-:-:S07]  /*3950*/  IMAD.MOV.U32 R41, RZ, RZ, R3 ;  /* 0x000000ffff297224 */ /* 0x000fce00078e0003 */
.L_x_5432:
[----:B------:R-:W-:Y:S05]  /*3960*/  BSYNC.RECONVERGENT B1 ;  /* 0x0000000000017941 */ /* 0x000fea0003800200 */
.L_x_5431:
        /* <DEDUP_REMOVED lines=26> */
.L_x_5434:
[----:B------:R-:W-:Y:S05]  /*3b10*/  BSYNC.RECONVERGENT B1 ;  /* 0x0000000000017941 */ /* 0x000fea0003800200 */
.L_x_5433:
        /* <DEDUP_REMOVED lines=20> */
[----:B------:R-:W-:Y:S05]  /*3c60*/  CALL.REL.NOINC `($__internal_8_$__cuda_sm20_div_rn_f64_full) ;  /* 0x0000021800887944 */ /* 0x000fea0003c00000 */
[----:B------:R-:W-:-:S04]  /*3c70*/  LOP3.LUT R3, R3, R2, RZ, 0x3c, !PT ;  /* 0x0000000203037212 */ /* 0x000fc800078e3cff */
[----:B------:R-:W-:-:S04]  /*3c80*/  LOP3.LUT R2, R3, R2, RZ, 0x3c, !PT ;  /* 0x0000000203027212 */ /* 0x000fc800078e3cff */
[----:B------:R-:W-:-:S07]  /*3c90*/  LOP3.LUT R3, R3, R2, RZ, 0x3c, !PT ;  /* 0x0000000203037212 */ /* 0x000fce00078e3cff */
.L_x_5436:
[----:B------:R-:W-:Y:S05]  /*3ca0*/  BSYNC.RECONVERGENT B1 ;  /* 0x0000000000017941 */ /* 0x000fea0003800200 */
.L_x_5435:
[----:B------:R-:W-:Y:S02]  /*3cb0*/  IMAD.MOV.U32 R34, RZ, RZ, R2 ;  /* 0x000000ffff227224 */ /* 0x000fe400078e0002 */
[----:B------:R-:W-:Y:S01]  /*3cc0*/  IMAD.MOV.U32 R35, RZ, RZ, R3 ;  /* 0x000000ffff237224 */ /* 0x000fe200078e0003 */
[----:B------:R-:W-:Y:S06]  /*3cd0*/  BRA `(.L_x_5418) ;  /* 0x0000001000707947 */ /* 0x000fec0003800000 */
.L_x_5421:
        /* <DEDUP_REMOVED lines=60> */
.L_x_5438:
[----:B------:R-:W-:Y:S05]  /*40a0*/  BSYNC.RECONVERGENT B0 ;  /* 0x0000000000007941 */ /* 0x000fea0003800200 */
.L_x_5437:
        /* <DEDUP_REMOVED lines=27> */
.L_x_5440:
[----:B------:R-:W-:Y:S05]  /*4260*/  BSYNC.RECONVERGENT B3 ;  /* 0x0000000000037941 */ /* 0x000fea0003800200 */
.L_x_5439:
        /* <DEDUP_REMOVED lines=35> */
[----:B------:R-:W-:Y:S01]  /*44a0*/  IMAD.MOV.U32 R55, RZ, RZ, R5 ;  /* 0x000000ffff377224 */ /* 0x000fe200078e0005 */
[----:B------:R-:W-:Y:S01]  /*44b0*/  MOV R56, R40 ;  /* 0x0000002800387202 */ /* 0x000fe20000000f00 */
[----:B------:R-:W-:-:S07]  /*44c0*/  IMAD.MOV.U32 R57, RZ, RZ, R41 ;  /* 0x000000ffff397224 */ /* 0x000fce00078e0029 */
.L_x_5442:
[----:B------:R-:W-:Y:S05]  /*44d0*/  BSYNC.RECONVERGENT B3 ;  /* 0x0000000000037941 */ /* 0x000fea0003800200 */
.L_x_5441:
        /* <DEDUP_REMOVED lines=38> */
.L_x_5420:
[----:B------:R-:W-:-:S10]  /*4740*/  DADD R34, R38, -R38 ;  /* 0x0000000026227229 */ /* 0x000fd40000000826 */
[----:B------:R-:W-:Y:S02]  /*4750*/  IMAD.MOV.U32 R32, RZ, RZ, R34 ;  /* 0x000000ffff207224 */ /* 0x000fe400078e0022 */
[----:B------:R-:W-:Y:S01]  /*4760*/  IMAD.MOV.U32 R33, RZ, RZ, R35 ;  /* 0x000000ffff217224 */ /* 0x000fe200078e0023 */
[----:B------:R-:W-:Y:S06]  /*4770*/  BRA `(.L_x_5418) ;  /* 0x0000000400c87947 */ /* 0x000fec0003800000 */
.L_x_5419:
        /* <DEDUP_REMOVED lines=38> */
.L_x_5446:
[----:B------:R-:W-:Y:S05]  /*49e0*/  BSYNC.RECONVERGENT B4 ;  /* 0x0000000000047941 */ /* 0x000fea0003800200 */
.L_x_5445:
        /* <DEDUP_REMOVED lines=38> */
.L_x_5448:
[----:B------:R-:W-:Y:S05]  /*4c50*/  BSYNC.RECONVERGENT B4 ;  /* 0x0000000000047941 */ /* 0x000fea0003800200 */
.L_x_5447:
        /* <DEDUP_REMOVED lines=31> */
.L_x_5444:
[----:B------:R-:W-:Y:S05]  /*4e50*/  BSYNC.RECONVERGENT B3 ;  /* 0x0000000000037941 */ /* 0x000fea0003800200 */
.L_x_5443:
[----:B------:R-:W-:Y:S01]  /*4e60*/  LOP3.LUT R35, RZ, 0x80000000, R39, 0xb8, !PT ;  /* 0x80000000ff237812 */ /* 0x000fe200078eb827 */
[----:B------:R-:W-:Y:S02]  /*4e70*/  VIADD R33, R37, 0xc0000000 ;  /* 0xc000000025217836 */ /* 0x000fe40000000000 */
[----:B------:R-:W-:Y:S02]  /*4e80*/  IMAD.MOV.U32 R32, RZ, RZ, R36 ;  /* 0x000000ffff207224 */ /* 0x000fe400078e0024 */
[----:B------:R-:W-:-:S07]  /*4e90*/  IMAD.MOV.U32 R34, RZ, RZ, RZ ;  /* 0x000000ffff227224 */ /* 0x000fce00078e00ff */
.L_x_5418:
[----:B------:R-:W-:Y:S05]  /*4ea0*/  BSYNC.RECONVERGENT B2 ;  /* 0x0000000000027941 */ /* 0x000fea0003800200 */
.L_x_5417:
[----:B------:R-:W-:Y:S01]  /*4eb0*/  VIADD R2, R6, 0x100 ;  /* 0x0000010006027836 */ /* 0x000fe20000000000 */
[----:B------:R-:W-:Y:S01]  /*4ec0*/  BSSY.RECONVERGENT B2, `(.L_x_5449) ;  /* 0x0000250000027945 */ /* 0x000fe20003800200 */
[----:B------:R-:W-:Y:S02]  /*4ed0*/  CS2R R38, SRZ ;  /* 0x0000000000267805 */ /* 0x000fe4000001ff00 */
        /* <DEDUP_REMOVED lines=31> */
.L_x_5455:
[----:B------:R-:W-:Y:S05]  /*50d0*/  BSYNC.RECONVERGENT B3 ;  /* 0x0000000000037941 */ /* 0x000fea0003800200 */
.L_x_5454:
        /* <DEDUP_REMOVED lines=63> */
.L_x_5457:
[----:B------:R-:W-:Y:S05]  /*54d0*/  BSYNC.RECONVERGENT B0 ;  /* 0x0000000000007941 */ /* 0x000fea0003800200 */
.L_x_5456:
        /* <DEDUP_REMOVED lines=91> */
.L_x_5461:
[----:B------:R-:W-:Y:S05]  /*5a90*/  BSYNC.RECONVERGENT B3 ;  /* 0x0000000000037941 */ /* 0x000fea0003800200 */
.L_x_5460:
[----:B------:R-:W-:Y:S01]  /*5aa0*/  DADD R2, R46, R2 ;  /* 0x000000002e027229 */ /* 0x000fe20000000002 */
[----:B------:R-:W-:Y:S01]  /*5ab0*/  UMOV UR6, 0x8fb9f87e ;  /* 0x8fb9f87e00067882 */ /* 0x000fe20000000000 */
[----:B------:R-:W-:Y:S02]  /*5ac0*/  UMOV UR7, 0x408633ce ;  /* 0x408633ce00077882 */ /* 0x000fe40000000000 */
[----:B------:R-:W-:-:S06]  /*5ad0*/  DSETP.GE.AND P0, PT, R56, UR6, PT ;  /* 0x0000000638007e2a */ /* 0x000fcc000bf06000 */
[----:B------:R-:W-:Y:S02]  /*5ae0*/  FSEL R46, R2, RZ, !P0 ;  /* 0x000000ff022e7208 */ /* 0x000fe40004000000 */
[----:B------:R-:W-:Y:S01]  /*5af0*/  FSEL R47, R3, +QNAN , !P0 ;  /* 0x7ff00000032f7808 */ /* 0x000fe20004000000 */
[----:B------:R-:W-:Y:S06]  /*5b00*/  BRA `(.L_x_5462) ;  /* 0x00000000005c7947 */ /* 0x000fec0003800000 */
.L_x_5459:
        /* <DEDUP_REMOVED lines=23> */
.L_x_5462:
[----:B------:R-:W-:Y:S05]  /*5c80*/  BSYNC.RECONVERGENT B1 ;  /* 0x0000000000017941 */ /* 0x000fea0003800200 */
.L_x_5458:
        /* <DEDUP_REMOVED lines=29> */
[----:B------:R-:W-:Y:S01]  /*5e60*/  MOV R40, R4 ;  /* 0x0000000400287202 */ /* 0x000fe20000000f00 */
[----:B------:R-:W-:-:S07]  /*5e70*/  IMAD.MOV.U32 R41, RZ, RZ, R3 ;  /* 0x000000ffff297224 */ /* 0x000fce00078e0003 */
.L_x_5464:
[----:B------:R-:W-:Y:S05]  /*5e80*/  BSYNC.RECONVERGENT B1 ;  /* 0x0000000000017941 */ /* 0x000fea0003800200 */
.L_x_5463:
        /* <DEDUP_REMOVED lines=26> */
.L_x_5466:
[----:B------:R-:W-:Y:S05]  /*6030*/  BSYNC.RECONVERGENT B1 ;  /* 0x0000000000017941 */ /* 0x000fea0003800200 */
.L_x_5465:
        /* <DEDUP_REMOVED lines=24> */
.L_x_5468:
[----:B------:R-:W-:Y:S05]  /*61c0*/  BSYNC.RECONVERGENT B1 ;  /* 0x0000000000017941 */ /* 0x000fea0003800200 */
.L_x_5467:
[----:B------:R-:W-:Y:S02]  /*61d0*/  IMAD.MOV.U32 R38, RZ, RZ, R2 ;  /* 0x000000ffff267224 */ /* 0x000fe400078e0002 */
[----:B------:R-:W-:Y:S01]  /*61e0*/  IMAD.MOV.U32 R39, RZ, RZ, R3 ;  /* 0x000000ffff277224 */ /* 0x000fe200078e0003 */
[----:B------:R-:W-:Y:S06]  /*61f0*/  BRA `(.L_x_5450) ;  /* 0x0000001000707947 */ /* 0x000fec0003800000 */
.L_x_5453:
[----:B------:R-:W-:Y:S01]  /*6200*/  MOV R2, 0x652b82fe ;  /* 0x652b82fe00027802 */ /* 0x000fe20000000f00 */
        /* <DEDUP_REMOVED lines=59> */
.L_x_5470:
[----:B------:R-:W-:Y:S05]  /*65c0*/  BSYNC.RECONVERGENT B0 ;  /* 0x0000000000007941 */ /* 0x000fea0003800200 */
.L_x_5469:
        /* <DEDUP_REMOVED lines=24> */
[----:B------:R-:W-:Y:S01]  /*6750*/  MOV R54, R5 ;  /* 0x0000000500367202 */ /* 0x000fe20000000f00 */
[----:B------:R-:W-:Y:S02]  /*6760*/  IMAD.MOV.U32 R52, RZ, RZ, R40 ;  /* 0x000000ffff347224 */ /* 0x000fe400078e0028 */
[----:B------:R-:W-:-:S07]  /*6770*/  IMAD.MOV.U32 R53, RZ, RZ, R41 ;  /* 0x000000ffff357224 */ /* 0x000fce00078e0029 */
.L_x_5472:
[----:B------:R-:W-:Y:S05]  /*6780*/  BSYNC.RECONVERGENT B3 ;  /* 0x0000000000037941 */ /* 0x000fea0003800200 */
.L_x_5471:
        /* <DEDUP_REMOVED lines=38> */
.L_x_5474:
[----:B------:R-:W-:Y:S05]  /*69f0*/  BSYNC.RECONVERGENT B3 ;  /* 0x0000000000037941 */ /* 0x000fea0003800200 */
.L_x_5473:
        /* <DEDUP_REMOVED lines=12> */
[----:B------:R-:W-:Y:S01]  /*6ac0*/  DMUL R66, R66, 4 ;  /* 0x4010000042427828 */ /* 0x000fe20000000000 */
        /* <DEDUP_REMOVED lines=25> */
.L_x_5452:
[----:B------:R-:W-:-:S10]  /*6c60*/  DADD R38, R46, -R46 ;  /* 0x000000002e267229 */ /* 0x000fd4000000082e */
[----:B------:R-:W-:Y:S02]  /*6c70*/  IMAD.MOV.U32 R36, RZ, RZ, R38 ;  /* 0x000000ffff247224 */ /* 0x000fe400078e0026 */
[----:B------:R-:W-:Y:S01]  /*6c80*/  IMAD.MOV.U32 R37, RZ, RZ, R39 ;  /* 0x000000ffff257224 */ /* 0x000fe200078e0027 */
[----:B------:R-:W-:Y:S06]  /*6c90*/  BRA `(.L_x_5450) ;  /* 0x0000000400c87947 */ /* 0x000fec0003800000 */
.L_x_5451:
        /* <DEDUP_REMOVED lines=38> */
.L_x_5478:
[----:B------:R-:W-:Y:S05]  /*6f00*/  BSYNC.RECONVERGENT B4 ;  /* 0x0000000000047941 */ /* 0x000fea0003800200 */
.L_x_5477:
        /* <DEDUP_REMOVED lines=38> */
.L_x_5480:
[----:B------:R-:W-:Y:S05]  /*7170*/  BSYNC.RECONVERGENT B4 ;  /* 0x0000000000047941 */ /* 0x000fea0003800200 */
.L_x_5479:
        /* <DEDUP_REMOVED lines=31> */
.L_x_5476:
[----:B------:R-:W-:Y:S05]  /*7370*/  BSYNC.RECONVERGENT B3 ;  /* 0x0000000000037941 */ /* 0x000fea0003800200 */
.L_x_5475:
[----:B------:R-:W-:Y:S01]  /*7380*/  LOP3.LUT R39, RZ, 0x80000000, R47, 0xb8, !PT ;  /* 0x80000000ff277812 */ /* 0x000fe200078eb82f */
[----:B------:R-:W-:Y:S01]  /*7390*/  IMAD.MOV.U32 R36, RZ, RZ, R44 ;  /* 0x000000ffff247224 */ /* 0x000fe200078e002c */
[----:B------:R-:W-:Y:S01]  /*73a0*/  IADD3 R37, PT, PT, R45, -0x40000000, RZ ;  /* 0xc00000002d257810 */ /* 0x000fe20007ffe0ff */
[----:B------:R-:W-:-:S07]  /*73b0*/  IMAD.MOV.U32 R38, RZ, RZ, RZ ;  /* 0x000000ffff267224 */ /* 0x000fce00078e00ff */
.L_x_5450:
[----:B------:R-:W-:Y:S05]  /*73c0*/  BSYNC.RECONVERGENT B2 ;  /* 0x0000000000027941 */ /* 0x000fea0003800200 */
.L_x_5449:
        /* <DEDUP_REMOVED lines=34> */
.L_x_5487:
[----:B------:R-:W-:Y:S05]  /*75f0*/  BSYNC.RECONVERGENT B3 ;  /* 0x0000000000037941 */ /* 0x000fea0003800200 */
.L_x_5486:
        /* <DEDUP_REMOVED lines=63> */
.L_x_5489:
[----:B------:R-:W-:Y:S05]  /*79f0*/  BSYNC.RECONVERGENT B0 ;  /* 0x0000000000007941 */ /* 0x000fea0003800200 */
.L_x_5488:
        /* <DEDUP_REMOVED lines=10> */
[----:B------:R-:W-:Y:S01]  /*7aa0*/  MOV R47, 0x3e5af86d ;  /* 0x3e5af86d002f7802 */ /* 0x000fe20000000f00 */
        /* <DEDUP_REMOVED lines=80> */
.L_x_5493:
[----:B------:R-:W-:Y:S05]  /*7fb0*/  BSYNC.RECONVERGENT B3 ;  /* 0x0000000000037941 */ /* 0x000fea0003800200 */
.L_x_5492:
[----:B------:R-:W-:Y:S01]  /*7fc0*/  DADD R2, R46, R2 ;  /* 0x000000002e027229 */ /* 0x000fe20000000002 */
[----:B------:R-:W-:Y:S01]  /*7fd0*/  UMOV UR6, 0x8fb9f87e ;  /* 0x8fb9f87e00067882 */ /* 0x000fe20000000000 */
[----:B------:R-:W-:Y:S02]  /*7fe0*/  UMOV UR7, 0x408633ce ;  /* 0x408633ce00077882 */ /* 0x000fe40000000000 */
[----:B------:R-:W-:-:S06]  /*7ff0*/  DSETP.GE.AND P0, PT, R56, UR6, PT ;  /* 0x0000000638007e2a */ /* 0x000fcc000bf06000 */
[----:B------:R-:W-:Y:S02]  /*8000*/  FSEL R46, R2, RZ, !P0 ;  /* 0x000000ff022e7208 */ /* 0x000fe40004000000 */
[----:B------:R-:W-:Y:S01]  /*8010*/  FSEL R47, R3, +QNAN , !P0 ;  /* 0x7ff00000032f7808 */ /* 0x000fe20004000000 */
[----:B------:R-:W-:Y:S06]  /*8020*/  BRA `(.L_x_5494) ;  /* 0x00000000005c7947 */ /* 0x000fec0003800000 */
.L_x_5491:
        /* <DEDUP_REMOVED lines=23> */
.L_x_5494:
[----:B------:R-:W-:Y:S05]  /*81a0*/  BSYNC.RECONVERGENT B1 ;  /* 0x0000000000017941 */ /* 0x000fea0003800200 */
.L_x_5490:
        /* <DEDUP_REMOVED lines=14> */
[----:B------:R-:W-:Y:S01]  /*8290*/  IADD3 R5, PT, PT, R49, -0x100000, RZ ;  /* 0xfff0000031057810 */ /* 0x000fe20007ffe0ff */
[----:B------:R-:W-:-:S05]  /*82a0*/  IMAD.MOV.U32 R4, RZ, RZ, R48 ;  /* 0x000000ffff047224 */ /* 0x000fca00078e0030 */
        /* <DEDUP_REMOVED lines=15> */
.L_x_5496:
[----:B------:R-:W-:Y:S05]  /*83a0*/  BSYNC.RECONVERGENT B1 ;  /* 0x0000000000017941 */ /* 0x000fea0003800200 */
.L_x_5495:
        /* <DEDUP_REMOVED lines=23> */
[----:B------:R-:W-:Y:S05]  /*8520*/  CALL.REL.NOINC `($__internal_8_$__cuda_sm20_div_rn_f64_full) ;  /* 0x000001d000587944 */ /* 0x000fea0003c00000 */
[----:B------:R-:W-:Y:S02]  /*8530*/  IMAD.MOV.U32 R44, RZ, RZ, R3 ;  /* 0x000000ffff2c7224 */ /* 0x000fe400078e0003 */
[----:B------:R-:W-:-:S07]  /*8540*/  IMAD.MOV.U32 R45, RZ, RZ, R2 ;  /* 0x000000ffff2d7224 */ /* 0x000fce00078e0002 */
.L_x_5498:
[----:B------:R-:W-:Y:S05]  /*8550*/  BSYNC.RECONVERGENT B1 ;  /* 0x0000000000017941 */ /* 0x000fea0003800200 */
.L_x_5497:
        /* <DEDUP_REMOVED lines=21> */
[----:B------:R-:W-:Y:S02]  /*86b0*/  IMAD.MOV.U32 R46, RZ, RZ, R3 ;  /* 0x000000ffff2e7224 */ /* 0x000fe400078e0003 */
[----:B------:R-:W-:-:S07]  /*86c0*/  IMAD.MOV.U32 R47, RZ, RZ, R2 ;  /* 0x000000ffff2f7224 */ /* 0x000fce00078e0002 */
.L_x_5500:
[----:B------:R-:W-:Y:S05]  /*86d0*/  BSYNC.RECONVERGENT B1 ;  /* 0x0000000000017941 */ /* 0x000fea0003800200 */
.L_x_5499:
[----:B------:R-:W-:Y:S05]  /*86e0*/  BRA `(.L_x_5482) ;  /* 0x0000001000707947 */ /* 0x000fea0003800000 */
.L_x_5485:
        /* <DEDUP_REMOVED lines=60> */
.L_x_5502:
[----:B------:R-:W-:Y:S05]  /*8ab0*/  BSYNC.RECONVERGENT B0 ;  /* 0x0000000000007941 */ /* 0x000fea0003800200 */
.L_x_5501:
        /* <DEDUP_REMOVED lines=27> */
.L_x_5504:
[----:B------:R-:W-:Y:S05]  /*8c70*/  BSYNC.RECONVERGENT B3 ;  /* 0x0000000000037941 */ /* 0x000fea0003800200 */
.L_x_5503:
        /* <DEDUP_REMOVED lines=12> */
[----:B------:R-:W-:-:S02]  /*8d40*/  ISETP.NE.U32.AND P0, PT, R2, 0x1, PT ;  /* 0x000000010200780c */ /* 0x000fc40003f05070 */
[----:B------:R-:W-:Y:S02]  /*8d50*/  MOV R2, 0x20fd8164 ;  /* 0x20fd816400027802 */ /* 0x000fe40000000f00 */
        /* <DEDUP_REMOVED lines=24> */
.L_x_5506:
[----:B------:R-:W-:Y:S05]  /*8ee0*/  BSYNC.RECONVERGENT B3 ;  /* 0x0000000000037941 */ /* 0x000fea0003800200 */
.L_x_5505:
        /* <DEDUP_REMOVED lines=17> */
[----:B--2---:R-:W-:-:S08]  /*9000*/  DFMA R4, R2, R4, R40 ;  /* 0x000000040204722b */ /* 0x004fd00000000028 */
[----:B------:R-:W-:-:S08]  /*9010*/  DFMA R4, R2, R4, R42 ;  /* 0x000000040204722b */ /* 0x000fd0000000002a */
[----:B---3--:R-:W-:Y:S01]  /*9020*/  DFMA R4, R2, R4, R44 ;  /* 0x000000040204722b */ /* 0x008fe2000000002c */
[----:B------:R-:W-:Y:S02]  /*9030*/  IMAD.MOV.U32 R45, RZ, RZ, 0x3ff00000 ;  /* 0x3ff00000ff2d7424 */ /* 0x000fe400078e00ff */
[----:B------:R-:W-:-:S03]  /*9040*/  IMAD.MOV.U32 R44, RZ, RZ, RZ ;  /* 0x000000ffff2c7224 */ /* 0x000fc600078e00ff */
[----:B------:R-:W-:Y:S02]  /*9050*/  LOP3.LUT R45, R45, 0x80000000, R9, 0xb8, !PT ;  /* 0x800000002d2d7812 */ /* 0x000fe400078eb809 */
        /* <DEDUP_REMOVED lines=15> */
.L_x_5484:
[----:B------:R-:W-:-:S10]  /*9150*/  DADD R46, R10, -R10 ;  /* 0x000000000a2e7229 */ /* 0x000fd4000000080a */
[----:B------:R-:W-:Y:S01]  /*9160*/  IMAD.MOV.U32 R44, RZ, RZ, R46 ;  /* 0x000000ffff2c7224 */ /* 0x000fe200078e002e */
[----:B------:R-:W-:Y:S01]  /*9170*/  MOV R45, R47 ;  /* 0x0000002f002d7202 */ /* 0x000fe20000000f00 */
[----:B------:R-:W-:Y:S06]  /*9180*/  BRA `(.L_x_5482) ;  /* 0x0000000400c87947 */ /* 0x000fec0003800000 */
.L_x_5483:
        /* <DEDUP_REMOVED lines=38> */
.L_x_5510:
[----:B------:R-:W-:Y:S05]  /*93f0*/  BSYNC.RECONVERGENT B4 ;  /* 0x0000000000047941 */ /* 0x000fea0003800200 */
.L_x_5509:
        /* <DEDUP_REMOVED lines=34> */
[----:B------:R-:W-:Y:S05]  /*9620*/  CALL.REL.NOINC `($_ZN2at6native29vectorized_elementwise_kernelILi2EZZZNS0_16tanh_kernel_cudaERNS_18TensorIteratorBaseEENKUlvE_clEvENKUlvE_clEvEUlN3c107complexIdEEE_St5arrayIPcLm2EEEEviT0_T1_$__internal_trig_reduction_slowpathd) ;  /* 0x000001c800687944 */ /* 0x000fea0003c00000 */
[----:B------:R-:W-:Y:S02]  /*9630*/  IMAD.MOV.U32 R55, RZ, RZ, R5 ;  /* 0x000000ffff377224 */ /* 0x000fe400078e0005 */
[----:B------:R-:W-:Y:S02]  /*9640*/  IMAD.MOV.U32 R56, RZ, RZ, R40 ;  /* 0x000000ffff387224 */ /* 0x000fe400078e0028 */
[----:B------:R-:W-:-:S07]  /*9650*/  IMAD.MOV.U32 R57, RZ, RZ, R41 ;  /* 0x000000ffff397224 */ /* 0x000fce00078e0029 */
.L_x_5512:
[----:B------:R-:W-:Y:S05]  /*9660*/  BSYNC.RECONVERGENT B4 ;  /* 0x0000000000047941 */ /* 0x000fea0003800200 */
.L_x_5511:
        /* <DEDUP_REMOVED lines=31> */
.L_x_5508:
[----:B------:R-:W-:Y:S05]  /*9860*/  BSYNC.RECONVERGENT B3 ;  /* 0x0000000000037941 */ /* 0x000fea0003800200 */
.L_x_5507:
[----:B------:R-:W-:Y:S01]  /*9870*/  LOP3.LUT R47, RZ, 0x80000000, R11, 0xb8, !PT ;  /* 0x80000000ff2f7812 */ /* 0x000fe200078eb80b */
[----:B------:R-:W-:Y:S02]  /*9880*/  VIADD R45, R9, 0xc0000000 ;  /* 0xc0000000092d7836 */ /* 0x000fe40000000000 */
[----:B------:R-:W-:Y:S02]  /*9890*/  IMAD.MOV.U32 R44, RZ, RZ, R8 ;  /* 0x000000ffff2c7224 */ /* 0x000fe400078e0008 */
[----:B------:R-:W-:-:S07]  /*98a0*/  IMAD.MOV.U32 R46, RZ, RZ, RZ ;  /* 0x000000ffff2e7224 */ /* 0x000fce00078e00ff */
.L_x_5482:
[----:B------:R-:W-:Y:S05]  /*98b0*/  BSYNC.RECONVERGENT B2 ;  /* 0x0000000000027941 */ /* 0x000fea0003800200 */
.L_x_5481:
        /* <DEDUP_REMOVED lines=34> */
.L_x_5519:
[----:B------:R-:W-:Y:S05]  /*9ae0*/  BSYNC.RECONVERGENT B3 ;  /* 0x0000000000037941 */ /* 0x000fea0003800200 */
.L_x_5518:
        /* <DEDUP_REMOVED lines=63> */
.L_x_5521:
[----:B------:R-:W-:Y:S05]  /*9ee0*/  BSYNC.RECONVERGENT B0 ;  /* 0x0000000000007941 */ /* 0x000fea0003800200 */
.L_x_5520:
        /* <DEDUP_REMOVED lines=91> */
.L_x_5525:
[----:B------:R-:W-:Y:S05]  /*a4a0*/  BSYNC.RECONVERGENT B3 ;  /* 0x0000000000037941 */ /* 0x000fea0003800200 */
.L_x_5524:
[----:B------:R-:W-:Y:S01]  /*a4b0*/  DADD R2, R14, R2 ;  /* 0x000000000e027229 */ /* 0x000fe20000000002 */
[----:B------:R-:W-:Y:S01]  /*a4c0*/  UMOV UR6, 0x8fb9f87e ;  /* 0x8fb9f87e00067882 */ /* 0x000fe20000000000 */
[----:B------:R-:W-:Y:S02]  /*a4d0*/  UMOV UR7, 0x408633ce ;  /* 0x408633ce00077882 */ /* 0x000fe40000000000 */
[----:B------:R-:W-:-:S06]  /*a4e0*/  DSETP.GE.AND P0, PT, R56, UR6, PT ;  /* 0x0000000638007e2a */ /* 0x000fcc000bf06000 */
[----:B------:R-:W-:Y:S02]  /*a4f0*/  FSEL R14, R2, RZ, !P0 ;  /* 0x000000ff020e7208 */ /* 0x000fe40004000000 */
[----:B------:R-:W-:Y:S01]  /*a500*/  FSEL R15, R3, +QNAN , !P0 ;  /* 0x7ff00000030f7808 */ /* 0x000fe20004000000 */
[----:B------:R-:W-:Y:S06]  /*a510*/  BRA `(.L_x_5526) ;  /* 0x00000000005c7947 */ /* 0x000fec0003800000 */
.L_x_5523:
        /* <DEDUP_REMOVED lines=23> */
.L_x_5526:
[----:B------:R-:W-:Y:S05]  /*a690*/  BSYNC.RECONVERGENT B1 ;  /* 0x0000000000017941 */ /* 0x000fea0003800200 */
.L_x_5522:
        /* <DEDUP_REMOVED lines=31> */
.L_x_5528:
[----:B------:R-:W-:Y:S05]  /*a890*/  BSYNC.RECONVERGENT B1 ;  /* 0x0000000000017941 */ /* 0x000fea0003800200 */
.L_x_5527:
        /* <DEDUP_REMOVED lines=26> */
.L_x_5530:
[----:B------:R-:W-:Y:S05]  /*aa40*/  BSYNC.RECONVERGENT B1 ;  /* 0x0000000000017941 */ /* 0x000fea0003800200 */
.L_x_5529:
        /* <DEDUP_REMOVED lines=24> */
.L_x_5532:
[----:B------:R-:W-:Y:S05]  /*abd0*/  BSYNC.RECONVERGENT B1 ;  /* 0x0000000000017941 */ /* 0x000fea0003800200 */
.L_x_5531:
[----:B------:R-:W-:Y:S02]  /*abe0*/  IMAD.MOV.U32 R10, RZ, RZ, R2 ;  /* 0x000000ffff0a7224 */ /* 0x000fe400078e0002 */
[----:B------:R-:W-:Y:S01]  /*abf0*/  IMAD.MOV.U32 R11, RZ, RZ, R3 ;  /* 0x000000ffff0b7224 */ /* 0x000fe200078e0003 */
[----:B------:R-:W-:Y:S06]  /*ac00*/  BRA `(.L_x_5514) ;  /* 0x0000001000707947 */ /* 0x000fec0003800000 */
.L_x_5517:
        /* <DEDUP_REMOVED lines=60> */
.L_x_5534:
[----:B------:R-:W-:Y:S05]  /*afd0*/  BSYNC.RECONVERGENT B0 ;  /* 0x0000000000007941 */ /* 0x000fea0003800200 */
.L_x_5533:
        /* <DEDUP_REMOVED lines=27> */
.L_x_5536:
[----:B------:R-:W-:Y:S05]  /*b190*/  BSYNC.RECONVERGENT B3 ;  /* 0x0000000000037941 */ /* 0x000fea0003800200 */
.L_x_5535:
        /* <DEDUP_REMOVED lines=38> */
.L_x_5538:
[----:B------:R-:W-:Y:S05]  /*b400*/  BSYNC.RECONVERGENT B3 ;  /* 0x0000000000037941 */ /* 0x000fea0003800200 */
.L_x_5537:
        /* <DEDUP_REMOVED lines=38> */
.L_x_5516:
[----:B------:R-:W-:-:S10]  /*b670*/  DADD R10, R14, -R14 ;  /* 0x000000000e0a7229 */ /* 0x000fd4000000080e */
[----:B------:R-:W-:Y:S02]  /*b680*/  IMAD.MOV.U32 R8, RZ, RZ, R10 ;  /* 0x000000ffff087224 */ /* 0x000fe400078e000a */
[----:B------:R-:W-:Y:S01]  /*b690*/  IMAD.MOV.U32 R9, RZ, RZ, R11 ;  /* 0x000000ffff097224 */ /* 0x000fe200078e000b */
[----:B------:R-:W-:Y:S06]  /*b6a0*/  BRA `(.L_x_5514) ;  /* 0x0000000400c87947 */ /* 0x000fec0003800000 */
.L_x_5515:
        /* <DEDUP_REMOVED lines=38> */
.L_x_5542:
[----:B------:R-:W-:Y:S05]  /*b910*/  BSYNC.RECONVERGENT B4 ;  /* 0x0000000000047941 */ /* 0x000fea0003800200 */
.L_x_5541:
        /* <DEDUP_REMOVED lines=38> */
.L_x_5544:
[----:B------:R-:W-:Y:S05]  /*bb80*/  BSYNC.RECONVERGENT B4 ;  /* 0x0000000000047941 */ /* 0x000fea0003800200 */
.L_x_5543:
        /* <DEDUP_REMOVED lines=31> */
.L_x_5540:
[----:B------:R-:W-:Y:S05]  /*bd80*/  BSYNC.RECONVERGENT B3 ;  /* 0x0000000000037941 */ /* 0x000fea0003800200 */
.L_x_5539:
[----:B------:R-:W-:Y:S01]  /*bd90*/  LOP3.LUT R11, RZ, 0x80000000, R15, 0xb8, !PT ;  /* 0x80000000ff0b7812 */ /* 0x000fe200078eb80f */
[----:B------:R-:W-:Y:S02]  /*bda0*/  VIADD R9, R13, 0xc0000000 ;  /* 0xc00000000d097836 */ /* 0x000fe40000000000 */
[----:B------:R-:W-:Y:S02]  /*bdb0*/  IMAD.MOV.U32 R8, RZ, RZ, R12 ;  /* 0x000000ffff087224 */ /* 0x000fe400078e000c */
[----:B------:R-:W-:-:S07]  /*bdc0*/  IMAD.MOV.U32 R10, RZ, RZ, RZ ;  /* 0x000000ffff0a7224 */ /* 0x000fce00078e00ff */
.L_x_5514:
[----:B------:R-:W-:Y:S05]  /*bdd0*/  BSYNC.RECONVERGENT B2 ;  /* 0x0000000000027941 */ /* 0x000fea0003800200 */
.L_x_5513:
        /* <DEDUP_REMOVED lines=34> */
.L_x_5551:
[----:B------:R-:W-:Y:S05]  /*c000*/  BSYNC.RECONVERGENT B3 ;  /* 0x0000000000037941 */ /* 0x000fea0003800200 */
.L_x_5550:
        /* <DEDUP_REMOVED lines=63> */
.L_x_5553:
[----:B------:R-:W-:Y:S05]  /*c400*/  BSYNC.RECONVERGENT B0 ;  /* 0x0000000000007941 */ /* 0x000fea0003800200 */
.L_x_5552:
        /* <DEDUP_REMOVED lines=91> */
.L_x_5557:
[----:B------:R-:W-:Y:S05]  /*c9c0*/  BSYNC.RECONVERGENT B3 ;  /* 0x0000000000037941 */ /* 0x000fea0003800200 */
.L_x_5556:
[----:B------:R-:W-:Y:S01]  /*c9d0*/  DADD R2, R18, R2 ;  /* 0x0000000012027229 */ /* 0x000fe20000000002 */
[----:B------:R-:W-:Y:S01]  /*c9e0*/  UMOV UR6, 0x8fb9f87e ;  /* 0x8fb9f87e00067882 */ /* 0x000fe20000000000 */
[----:B------:R-:W-:Y:S02]  /*c9f0*/  UMOV UR7, 0x408633ce ;  /* 0x408633ce00077882 */ /* 0x000fe40000000000 */
[----:B------:R-:W-:-:S06]  /*ca00*/  DSETP.GE.AND P0, PT, R56, UR6, PT ;  /* 0x0000000638007e2a */ /* 0x000fcc000bf06000 */
[----:B------:R-:W-:Y:S02]  /*ca10*/  FSEL R18, R2, RZ, !P0 ;  /* 0x000000ff02127208 */ /* 0x000fe40004000000 */
[----:B------:R-:W-:Y:S01]  /*ca20*/  FSEL R19, R3, +QNAN , !P0 ;  /* 0x7ff0000003137808 */ /* 0x000fe20004000000 */
[----:B------:R-:W-:Y:S06]  /*ca30*/  BRA `(.L_x_5558) ;  /* 0x00000000005c7947 */ /* 0x000fec0003800000 */
.L_x_5555:
        /* <DEDUP_REMOVED lines=23> */
.L_x_5558:
[----:B------:R-:W-:Y:S05]  /*cbb0*/  BSYNC.RECONVERGENT B1 ;  /* 0x0000000000017941 */ /* 0x000fea0003800200 */
.L_x_5554:
        /* <DEDUP_REMOVED lines=31> */
.L_x_5560:
[----:B------:R-:W-:Y:S05]  /*cdb0*/  BSYNC.RECONVERGENT B1 ;  /* 0x0000000000017941 */ /* 0x000fea0003800200 */
.L_x_5559:
        /* <DEDUP_REMOVED lines=26> */
.L_x_5562:
[----:B------:R-:W-:Y:S05]  /*cf60*/  BSYNC.RECONVERGENT B1 ;  /* 0x0000000000017941 */ /* 0x000fea0003800200 */
.L_x_5561:
        /* <DEDUP_REMOVED lines=24> */
.L_x_5564:
[----:B------:R-:W-:Y:S05]  /*d0f0*/  BSYNC.RECONVERGENT B1 ;  /* 0x0000000000017941 */ /* 0x000fea0003800200 */
.L_x_5563:
[----:B------:R-:W-:Y:S02]  /*d100*/  IMAD.MOV.U32 R14, RZ, RZ, R2 ;  /* 0x000000ffff0e7224 */ /* 0x000fe400078e0002 */
[----:B------:R-:W-:Y:S01]  /*d110*/  IMAD.MOV.U32 R15, RZ, RZ, R3 ;  /* 0x000000ffff0f7224 */ /* 0x000fe200078e0003 */
[----:B------:R-:W-:Y:S06]  /*d120*/  BRA `(.L_x_5546) ;  /* 0x0000001000707947 */ /* 0x000fec0003800000 */
.L_x_5549:
        /* <DEDUP_REMOVED lines=60> */
.L_x_5566:
[----:B------:R-:W-:Y:S05]  /*d4f0*/  BSYNC.RECONVERGENT B0 ;  /* 0x0000000000007941 */ /* 0x000fea0003800200 */
.L_x_5565:
        /* <DEDUP_REMOVED lines=27> */
.L_x_5568:
[----:B------:R-:W-:Y:S05]  /*d6b0*/  BSYNC.RECONVERGENT B3 ;  /* 0x0000000000037941 */ /* 0x000fea0003800200 */
.L_x_5567:
        /* <DEDUP_REMOVED lines=38> */
.L_x_5570:
[----:B------:R-:W-:Y:S05]  /*d920*/  BSYNC.RECONVERGENT B3 ;  /* 0x0000000000037941 */ /* 0x000fea0003800200 */
.L_x_5569:
        /* <DEDUP_REMOVED lines=38> */
.L_x_5548:
[----:B------:R-:W-:-:S10]  /*db90*/  DADD R14, R18, -R18 ;  /* 0x00000000120e7229 */ /* 0x000fd40000000812 */
[----:B------:R-:W-:Y:S02]  /*dba0*/  IMAD.MOV.U32 R12, RZ, RZ, R14 ;  /* 0x000000ffff0c7224 */ /* 0x000fe400078e000e */
[----:B------:R-:W-:Y:S01]  /*dbb0*/  IMAD.MOV.U32 R13, RZ, RZ, R15 ;  /* 0x000000ffff0d7224 */ /* 0x000fe200078e000f */
[----:B------:R-:W-:Y:S06]  /*dbc0*/  BRA `(.L_x_5546) ;  /* 0x0000000400c87947 */ /* 0x000fec0003800000 */
.L_x_5547:
        /* <DEDUP_REMOVED lines=38> */
.L_x_5574:
[----:B------:R-:W-:Y:S05]  /*de30*/  BSYNC.RECONVERGENT B4 ;  /* 0x0000000000047941 */ /* 0x000fea0003800200 */
.L_x_5573:
        /* <DEDUP_REMOVED lines=38> */
.L_x_5576:
[----:B------:R-:W-:Y:S05]  /*e0a0*/  BSYNC.RECONVERGENT B4 ;  /* 0x0000000000047941 */ /* 0x000fea0003800200 */
.L_x_5575:
        /* <DEDUP_REMOVED lines=31> */
.L_x_5572:
[----:B------:R-:W-:Y:S05]  /*e2a0*/  BSYNC.RECONVERGENT B3 ;  /* 0x0000000000037941 */ /* 0x000fea0003800200 */
.L_x_5571:
[----:B------:R-:W-:Y:S01]  /*e2b0*/  LOP3.LUT R15, RZ, 0x80000000, R19, 0xb8, !PT ;  /* 0x80000000ff0f7812 */ /* 0x000fe200078eb813 */
[----:B------:R-:W-:Y:S01]  /*e2c0*/  IMAD.MOV.U32 R12, RZ, RZ, R16 ;  /* 0x000000ffff0c7224 */ /* 0x000fe200078e0010 */
[----:B------:R-:W-:Y:S01]  /*e2d0*/  IADD3 R13, PT, PT, R17, -0x40000000, RZ ;  /* 0xc0000000110d7810 */ /* 0x000fe20007ffe0ff */
[----:B------:R-:W-:-:S07]  /*e2e0*/  IMAD.MOV.U32 R14, RZ, RZ, RZ ;  /* 0x000000ffff0e7224 */ /* 0x000fce00078e00ff */
.L_x_5546:
[----:B------:R-:W-:Y:S05]  /*e2f0*/  BSYNC.RECONVERGENT B2 ;  /* 0x0000000000027941 */ /* 0x000fea0003800200 */
.L_x_5545:
        /* <DEDUP_REMOVED lines=34> */
.L_x_5583:
[----:B------:R-:W-:Y:S05]  /*e520*/  BSYNC.RECONVERGENT B3 ;  /* 0x0000000000037941 */ /* 0x000fea0003800200 */
.L_x_5582:
        /* <DEDUP_REMOVED lines=63> */
.L_x_5585:
[----:B------:R-:W-:Y:S05]  /*e920*/  BSYNC.RECONVERGENT B0 ;  /* 0x0000000000007941 */ /* 0x000fea0003800200 */
.L_x_5584:
        /* <DEDUP_REMOVED lines=91> */
.L_x_5589:
[----:B------:R-:W-:Y:S05]  /*eee0*/  BSYNC.RECONVERGENT B3 ;  /* 0x0000000000037941 */ /* 0x000fea0003800200 */
.L_x_5588:
[----:B------:R-:W-:Y:S01]  /*eef0*/  DADD R2, R22, R2 ;  /* 0x0000000016027229 */ /* 0x000fe20000000002 */
[----:B------:R-:W-:Y:S01]  /*ef00*/  UMOV UR6, 0x8fb9f87e ;  /* 0x8fb9f87e00067882 */ /* 0x000fe20000000000 */
[----:B------:R-:W-:Y:S02]  /*ef10*/  UMOV UR7, 0x408633ce ;  /* 0x408633ce00077882 */ /* 0x000fe40000000000 */
[----:B------:R-:W-:-:S06]  /*ef20*/  DSETP.GE.AND P0, PT, R56, UR6, PT ;  /* 0x0000000638007e2a */ /* 0x000fcc000bf06000 */
[----:B------:R-:W-:Y:S02]  /*ef30*/  FSEL R22, R2, RZ, !P0 ;  /* 0x000000ff02167208 */ /* 0x000fe40004000000 */
[----:B------:R-:W-:Y:S01]  /*ef40*/  FSEL R23, R3, +QNAN , !P0 ;  /* 0x7ff0000003177808 */ /* 0x000fe20004000000 */
[----:B------:R-:W-:Y:S06]  /*ef50*/  BRA `(.L_x_5590) ;  /* 0x00000000005c7947 */ /* 0x000fec0003800000 */
.L_x_5587:
        /* <DEDUP_REMOVED lines=23> */
.L_x_5590:
[----:B------:R-:W-:Y:S05]  /*f0d0*/  BSYNC.RECONVERGENT B1 ;  /* 0x0000000000017941 */ /* 0x000fea0003800200 */
.L_x_5586:
        /* <DEDUP_REMOVED lines=31> */
.L_x_5592:
[----:B------:R-:W-:Y:S05]  /*f2d0*/  BSYNC.RECONVERGENT B1 ;  /* 0x0000000000017941 */ /* 0x000fea0003800200 */
.L_x_5591:
        /* <DEDUP_REMOVED lines=26> */
.L_x_5594:
[----:B------:R-:W-:Y:S05]  /*f480*/  BSYNC.RECONVERGENT B1 ;  /* 0x0000000000017941 */ /* 0x000fea0003800200 */
.L_x_5593:
        /* <DEDUP_REMOVED lines=24> */
.L_x_5596:
[----:B------:R-:W-:Y:S05]  /*f610*/  BSYNC.RECONVERGENT B1 ;  /* 0x0000000000017941 */ /* 0x000fea0003800200 */
.L_x_5595:
[----:B------:R-:W-:Y:S02]  /*f620*/  IMAD.MOV.U32 R18, RZ, RZ, R2 ;  /* 0x000000ffff127224 */ /* 0x000fe400078e0002 */
[----:B------:R-:W-:Y:S01]  /*f630*/  IMAD.MOV.U32 R19, RZ, RZ, R3 ;  /* 0x000000ffff137224 */ /* 0x000fe200078e0003 */
[----:B------:R-:W-:Y:S06]  /*f640*/  BRA `(.L_x_5578) ;  /* 0x0000001000707947 */ /* 0x000fec0003800000 */
.L_x_5581:
        /* <DEDUP_REMOVED lines=60> */
.L_x_5598:
[----:B------:R-:W-:Y:S05]  /*fa10*/  BSYNC.RECONVERGENT B0 ;  /* 0x0000000000007941 */ /* 0x000fea0003800200 */
.L_x_5597:
        /* <DEDUP_REMOVED lines=27> */
.L_x_5600:
[----:B------:R-:W-:Y:S05]  /*fbd0*/  BSYNC.RECONVERGENT B3 ;  /* 0x0000000000037941 */ /* 0x000fea0003800200 */
.L_x_5599:
        /* <DEDUP_REMOVED lines=38> */
.L_x_5602:
[----:B------:R-:W-:Y:S05]  /*fe40*/  BSYNC.RECONVERGENT B3 ;  /* 0x0000000000037941 */ /* 0x000fea0003800200 */
.L_x_5601:
        /* <DEDUP_REMOVED lines=38> */
.L_x_5580:
[----:B------:R-:W-:-:S10]  /*100b0*/  DADD R18, R22, -R22 ;  /* 0x0000000016127229 */ /* 0x000fd40000000816 */
[----:B------:R-:W-:Y:S01]  /*100c0*/  IMAD.MOV.U32 R16, RZ, RZ, R18 ;  /* 0x000000ffff107224 */ /* 0x000fe200078e0012 */
[----:B------:R-:W-:Y:S01]  /*100d0*/  MOV R17, R19 ;  /* 0x0000001300117202 */ /* 0x000fe20000000f00 */
[----:B------:R-:W-:Y:S06]  /*100e0*/  BRA `(.L_x_5578) ;  /* 0x0000000400c87947 */ /* 0x000fec0003800000 */
.L_x_5579:
        /* <DEDUP_REMOVED lines=38> */
.L_x_5606:
[----:B------:R-:W-:Y:S05]  /*10350*/  BSYNC.RECONVERGENT B4 ;  /* 0x0000000000047941 */ /* 0x000fea0003800200 */
.L_x_5605:
        /* <DEDUP_REMOVED lines=38> */
.L_x_5608:
[----:B------:R-:W-:Y:S05]  /*105c0*/  BSYNC.RECONVERGENT B4 ;  /* 0x0000000000047941 */ /* 0x000fea0003800200 */
.L_x_5607:
        /* <DEDUP_REMOVED lines=31> */
.L_x_5604:
[----:B------:R-:W-:Y:S05]  /*107c0*/  BSYNC.RECONVERGENT B3 ;  /* 0x0000000000037941 */ /* 0x000fea0003800200 */
.L_x_5603:
[----:B------:R-:W-:Y:S01]  /*107d0*/  LOP3.LUT R19, RZ, 0x80000000, R23, 0xb8, !PT ;  /* 0x80000000ff137812 */ /* 0x000fe200078eb817 */
[----:B------:R-:W-:Y:S02]  /*107e0*/  VIADD R17, R21, 0xc0000000 ;  /* 0xc000000015117836 */ /* 0x000fe40000000000 */
[----:B------:R-:W-:Y:S02]  /*107f0*/  IMAD.MOV.U32 R16, RZ, RZ, R20 ;  /* 0x000000ffff107224 */ /* 0x000fe400078e0014 */
[----:B------:R-:W-:-:S07]  /*10800*/  IMAD.MOV.U32 R18, RZ, RZ, RZ ;  /* 0x000000ffff127224 */ /* 0x000fce00078e00ff */
.L_x_5578:
[----:B------:R-:W-:Y:S05]  /*10810*/  BSYNC.RECONVERGENT B2 ;  /* 0x0000000000027941 */ /* 0x000fea0003800200 */
.L_x_5577:
        /* <DEDUP_REMOVED lines=34> */
.L_x_5615:
[----:B------:R-:W-:Y:S05]  /*10a40*/  BSYNC.RECONVERGENT B3 ;  /* 0x0000000000037941 */ /* 0x000fea0003800200 */
.L_x_5614:
        /* <DEDUP_REMOVED lines=63> */
.L_x_5617:
[----:B------:R-:W-:Y:S05]  /*10e40*/  BSYNC.RECONVERGENT B0 ;  /* 0x0000000000007941 */ /* 0x000fea0003800200 */
.L_x_5616:
        /* <DEDUP_REMOVED lines=91> */
.L_x_5621:
[----:B------:R-:W-:Y:S05]  /*11400*/  BSYNC.RECONVERGENT B3 ;  /* 0x0000000000037941 */ /* 0x000fea0003800200 */
.L_x_5620:
[----:B------:R-:W-:Y:S01]  /*11410*/  DADD R2, R26, R2 ;  /* 0x000000001a027229 */ /* 0x000fe20000000002 */
[----:B------:R-:W-:Y:S01]  /*11420*/  UMOV UR6, 0x8fb9f87e ;  /* 0x8fb9f87e00067882 */ /* 0x000fe20000000000 */
[----:B------:R-:W-:Y:S02]  /*11430*/  UMOV UR7, 0x408633ce ;  /* 0x408633ce00077882 */ /* 0x000fe40000000000 */
[----:B------:R-:W-:-:S06]  /*11440*/  DSETP.GE.AND P0, PT, R56, UR6, PT ;  /* 0x0000000638007e2a */ /* 0x000fcc000bf06000 */
[----:B------:R-:W-:Y:S02]  /*11450*/  FSEL R26, R2, RZ, !P0 ;  /* 0x000000ff021a7208 */ /* 0x000fe40004000000 */
[----:B------:R-:W-:Y:S01]  /*11460*/  FSEL R27, R3, +QNAN , !P0 ;  /* 0x7ff00000031b7808 */ /* 0x000fe20004000000 */
[----:B------:R-:W-:Y:S06]  /*11470*/  BRA `(.L_x_5622) ;  /* 0x00000000005c7947 */ /* 0x000fec0003800000 */
.L_x_5619:
        /* <DEDUP_REMOVED lines=23> */
.L_x_5622:
[----:B------:R-:W-:Y:S05]  /*115f0*/  BSYNC.RECONVERGENT B1 ;  /* 0x0000000000017941 */ /* 0x000fea0003800200 */
.L_x_5618:
        /* <DEDUP_REMOVED lines=24> */
[----:B------:R-:W-:Y:S02]  /*11780*/  IMAD.MOV.U32 R48, RZ, RZ, R25 ;  /* 0x000000ffff307224 */ /* 0x000fe400078e0019 */
[----:B------:R-:W-:Y:S02]  /*11790*/  IMAD.MOV.U32 R41, RZ, RZ, R53 ;  /* 0x000000ffff297224 */ /* 0x000fe400078e0035 */
[----:B------:R-:W-:-:S02]  /*117a0*/  IMAD.MOV.U32 R4, RZ, RZ, R50 ;  /* 0x000000ffff047224 */ /* 0x000fc400078e0032 */
[----:B------:R-:W-:-:S07]  /*117b0*/  IMAD.MOV.U32 R3, RZ, RZ, R51 ;  /* 0x000000ffff037224 */ /* 0x000fce00078e0033 */
[----:B------:R-:W-:Y:S05]  /*117c0*/  CALL.REL.NOINC `($__internal_9_$__cuda_sm20_dsqrt_rn_f64_mediumpath_v1) ;  /* 0x0000014400447944 */ /* 0x000fea0003c00000 */
[----:B------:R-:W-:Y:S02]  /*117d0*/  IMAD.MOV.U32 R40, RZ, RZ, R4 ;  /* 0x000000ffff287224 */ /* 0x000fe400078e0004 */
[----:B------:R-:W-:-:S07]  /*117e0*/  IMAD.MOV.U32 R41, RZ, RZ, R3 ;  /* 0x000000ffff297224 */ /* 0x000fce00078e0003 */
.L_x_5624:
[----:B------:R-:W-:Y:S05]  /*117f0*/  BSYNC.RECONVERGENT B1 ;  /* 0x0000000000017941 */ /* 0x000fea0003800200 */
.L_x_5623:
        /* <DEDUP_REMOVED lines=26> */
.L_x_5626:
[----:B------:R-:W-:Y:S05]  /*119a0*/  BSYNC.RECONVERGENT B1 ;  /* 0x0000000000017941 */ /* 0x000fea0003800200 */
.L_x_5625:
        /* <DEDUP_REMOVED lines=21> */
[----:B------:R-:W-:Y:S02]  /*11b00*/  IMAD.MOV.U32 R58, RZ, RZ, R3 ;  /* 0x000000ffff3a7224 */ /* 0x000fe400078e0003 */
[----:B------:R-:W-:-:S07]  /*11b10*/  IMAD.MOV.U32 R59, RZ, RZ, R2 ;  /* 0x000000ffff3b7224 */ /* 0x000fce00078e0002 */
.L_x_5628:
[----:B------:R-:W-:Y:S05]  /*11b20*/  BSYNC.RECONVERGENT B1 ;  /* 0x0000000000017941 */ /* 0x000fea0003800200 */
.L_x_5627:
[----:B------:R-:W-:Y:S05]  /*11b30*/  BRA `(.L_x_5610) ;  /* 0x00000010006c7947 */ /* 0x000fea0003800000 */
.L_x_5613:
        /* <DEDUP_REMOVED lines=60> */
.L_x_5630:
[----:B------:R-:W-:Y:S05]  /*11f00*/  BSYNC.RECONVERGENT B0 ;  /* 0x0000000000007941 */ /* 0x000fea0003800200 */
.L_x_5629:
        /* <DEDUP_REMOVED lines=27> */
.L_x_5632:
[----:B------:R-:W-:Y:S05]  /*120c0*/  BSYNC.RECONVERGENT B3 ;  /* 0x0000000000037941 */ /* 0x000fea0003800200 */
.L_x_5631:
        /* <DEDUP_REMOVED lines=38> */
.L_x_5634:
[----:B------:R-:W-:Y:S05]  /*12330*/  BSYNC.RECONVERGENT B3 ;  /* 0x0000000000037941 */ /* 0x000fea0003800200 */
.L_x_5633:
        /* <DEDUP_REMOVED lines=13> */
[----:B------:R-:W-:Y:S01]  /*12410*/  IMAD.MOV.U32 R6, RZ, RZ, 0x3da8ff83 ;  /* 0x3da8ff83ff067424 */ /* 0x000fe200078e00ff */
[----:B------:R-:W-:Y:S02]  /*12420*/  DMUL R66, R66, 4 ;  /* 0x4010000042427828 */ /* 0x000fe40000000000 */
        /* <DEDUP_REMOVED lines=23> */
.L_x_5612:
[----:B------:R-:W-:-:S10]  /*125a0*/  DADD R58, R26, -R26 ;  /* 0x000000001a3a7229 */ /* 0x000fd4000000081a */
[----:B------:R-:W-:Y:S02]  /*125b0*/  IMAD.MOV.U32 R56, RZ, RZ, R58 ;  /* 0x000000ffff387224 */ /* 0x000fe400078e003a */
[----:B------:R-:W-:Y:S01]  /*125c0*/  IMAD.MOV.U32 R57, RZ, RZ, R59 ;  /* 0x000000ffff397224 */ /* 0x000fe200078e003b */
[----:B------:R-:W-:Y:S06]  /*125d0*/  BRA `(.L_x_5610) ;  /* 0x0000000400c47947 */ /* 0x000fec0003800000 */
.L_x_5611:
        /* <DEDUP_REMOVED lines=36> */
[----:B------:R-:W-:-:S07]  /*12820*/  IMAD.MOV.U32 R3, RZ, RZ, R41 ;  /* 0x000000ffff037224 */ /* 0x000fce00078e0029 */
.L_x_5638:
[----:B------:R-:W-:Y:S05]  /*12830*/  BSYNC.RECONVERGENT B4 ;  /* 0x0000000000047941 */ /* 0x000fea0003800200 */
.L_x_5637:
        /* <DEDUP_REMOVED lines=38> */
.L_x_5640:
[----:B------:R-:W-:Y:S05]  /*12aa0*/  BSYNC.RECONVERGENT B4 ;  /* 0x0000000000047941 */ /* 0x000fea0003800200 */
.L_x_5639:
        /* <DEDUP_REMOVED lines=31> */
.L_x_5636:
[----:B------:R-:W-:Y:S05]  /*12ca0*/  BSYNC.RECONVERGENT B3 ;  /* 0x0000000000037941 */ /* 0x000fea0003800200 */
.L_x_5635:
[----:B------:R-:W-:Y:S01]  /*12cb0*/  LOP3.LUT R59, RZ, 0x80000000, R27, 0xb8, !PT ;  /* 0x80000000ff3b7812 */ /* 0x000fe200078eb81b */
[----:B------:R-:W-:Y:S02]  /*12cc0*/  VIADD R57, R25, 0xc0000000 ;  /* 0xc000000019397836 */ /* 0x000fe40000000000 */
[----:B------:R-:W-:Y:S02]  /*12cd0*/  IMAD.MOV.U32 R56, RZ, RZ, R24 ;  /* 0x000000ffff387224 */ /* 0x000fe400078e0018 */
[----:B------:R-:W-:-:S07]  /*12ce0*/  IMAD.MOV.U32 R58, RZ, RZ, RZ ;  /* 0x000000ffff3a7224 */ /* 0x000fce00078e00ff */
.L_x_5610:
[----:B------:R-:W-:Y:S05]  /*12cf0*/  BSYNC.RECONVERGENT B2 ;  /* 0x0000000000027941 */ /* 0x000fea0003800200 */
.L_x_5609:
[----:B------:R-:W0:Y:S01]  /*12d00*/  S2R R2, SR_TID.X ;  /* 0x0000000000027919 */ /* 0x000e220000002100 */
[----:B------:R-:W-:Y:S04]  /*12d10*/  BSSY.RECONVERGENT B0, `(.L_x_5641) ;  /* 0x0000034000007945 */ /* 0x000fe80003800200 */
[----:B------:R-:W-:Y:S01]  /*12d20*/  BSSY.RELIABLE B1, `(.L_x_5642) ;  /* 0x000002c000017945 */ /* 0x000fe20003800100 */
[----:B0-----:R-:W-:-:S13]  /*12d30*/  ISETP.GE.U32.AND P0, PT, R2, R7, PT ;  /* 0x000000070200720c */ /* 0x001fda0003f06070 */
[----:B------:R-:W0:Y:S01]  /*12d40*/  @!P0 LDC.64 R4, c[0x0][0x388] ;  /* 0x0000e200ff048b82 */ /* 0x000e220000000a00 */
[----:B------:R-:W-:-:S04]  /*12d50*/  @!P0 IMAD.IADD R3, R0, 0x1, R2 ;  /* 0x0000000100038824 */ /* 0x000fc800078e0202 */
[----:B0-----:R-:W-:-:S04]  /*12d60*/  @!P0 IMAD.WIDE.U32 R4, R3, 0x10, R4 ;  /* 0x0000001003048825 */ /* 0x001fc800078e0004 */
[----:B------:R-:W-:Y:S01]  /*12d70*/  @!P0 VIADD R3, R2, 0x80 ;  /* 0x0000008002038836 */ /* 0x000fe20000000000 */
[----:B------:R0:W-:Y:S03]  /*12d80*/  @!P0 STG.E.128 desc[UR4][R4.64], R28 ;  /* 0x0000001c04008986 */ /* 0x0001e6000c101d04 */
[----:B------:R-:W-:-:S05]  /*12d90*/  @!P0 IMAD.MOV.U32 R2, RZ, RZ, R3 ;  /* 0x000000ffff028224 */ /* 0x000fca00078e0003 */
[----:B------:R-:W-:-:S13]  /*12da0*/  ISETP.GE.U32.AND P0, PT, R2, R7, PT ;  /* 0x000000070200720c */ /* 0x000fda0003f06070 */
[----:B0-----:R-:W-:Y:S05]  /*12db0*/  @P0 BRA `(.L_x_5643) ;  /* 0x0000000000300947 */ /* 0x001fea0003800000 */
[----:B------:R-:W0:Y:S01]  /*12dc0*/  LDC.64 R4, c[0x0][0x388] ;  /* 0x0000e200ff047b82 */ /* 0x000e220000000a00 */
[----:B------:R-:W-:Y:S02]  /*12dd0*/  IMAD.IADD R3, R0, 0x1, R2 ;  /* 0x0000000100037824 */ /* 0x000fe400078e0202 */
[----:B------:R-:W-:-:S05]  /*12de0*/  VIADD R2, R2, 0x80 ;  /* 0x0000008002027836 */ /* 0x000fca0000000000 */
[----:B------:R-:W-:Y:S01]  /*12df0*/  ISETP.GE.U32.AND P0, PT, R2, R7, PT ;  /* 0x000000070200720c */ /* 0x000fe20003f06070 */
[----:B0-----:R-:W-:-:S05]  /*12e00*/  IMAD.WIDE.U32 R4, R3, 0x10, R4 ;  /* 0x0000001003047825 */ /* 0x001fca00078e0004 */
[----:B------:R0:W-:Y:S07]  /*12e10*/  STG.E.128 desc[UR4][R4.64], R32 ;  /* 0x0000002004007986 */ /* 0x0001ee000c101d04 */
[----:B------:R-:W-:Y:S05]  /*12e20*/  @P0 BRA `(.L_x_5644) ;  /* 0x0000000000300947 */ /* 0x000fea0003800000 */
[----:B0-----:R-:W0:Y:S01]  /*12e30*/  LDC.64 R4, c[0x0][0x388] ;  /* 0x0000e200ff047b82 */ /* 0x001e220000000a00 */
[----:B------:R-:W-:Y:S02]  /*12e40*/  IMAD.IADD R3, R0, 0x1, R2 ;  /* 0x0000000100037824 */ /* 0x000fe400078e0202 */
[----:B------:R-:W-:Y:S02]  /*12e50*/  VIADD R2, R2, 0x80 ;  /* 0x0000008002027836 */ /* 0x000fe40000000000 */
[----:B0-----:R-:W-:-:S05]  /*12e60*/  IMAD.WIDE.U32 R4, R3, 0x10, R4 ;  /* 0x0000001003047825 */ /* 0x001fca00078e0004 */
[----:B------:R0:W-:Y:S02]  /*12e70*/  STG.E.128 desc[UR4][R4.64], R36 ;  /* 0x0000002404007986 */ /* 0x0001e4000c101d04 */
.L_x_5643:
[----:B------:R-:W-:-:S13]  /*12e80*/  ISETP.GE.U32.AND P0, PT, R2, R7, PT ;  /* 0x000000070200720c */ /* 0x000fda0003f06070 */
[----:B------:R-:W-:Y:S05]  /*12e90*/  @P0 BRA `(.L_x_5645) ;  /* 0x0000000000300947 */ /* 0x000fea0003800000 */
[----:B0-----:R-:W0:Y:S01]  /*12ea0*/  LDC.64 R4, c[0x0][0x388] ;  /* 0x0000e200ff047b82 */ /* 0x001e220000000a00 */
[----:B------:R-:W-:Y:S01]  /*12eb0*/  IMAD.IADD R3, R0, 0x1, R2 ;  /* 0x0000000100037824 */ /* 0x000fe200078e0202 */
[----:B------:R-:W-:-:S03]  /*12ec0*/  IADD3 R2, PT, PT, R2, 0x80, RZ ;  /* 0x0000008002027810 */ /* 0x000fc60007ffe0ff */
[----:B0-----:R-:W-:-:S05]  /*12ed0*/  IMAD.WIDE.U32 R4, R3, 0x10, R4 ;  /* 0x0000001003047825 */ /* 0x001fca00078e0004 */
[----:B------:R1:W-:Y:S02]  /*12ee0*/  STG.E.128 desc[UR4][R4.64], R44 ;  /* 0x0000002c04007986 */ /* 0x0003e4000c101d04 */
.L_x_5644:
[----:B------:R-:W-:-:S13]  /*12ef0*/  ISETP.GE.U32.AND P0, PT, R2, R7, PT ;  /* 0x000000070200720c */ /* 0x000fda0003f06070 */
[----:B------:R-:W-:Y:S05]  /*12f00*/  @P0 BRA `(.L_x_5646) ;  /* 0x0000000000340947 */ /* 0x000fea0003800000 */
[----:B01----:R-:W0:Y:S01]  /*12f10*/  LDC.64 R4, c[0x0][0x388] ;  /* 0x0000e200ff047b82 */ /* 0x003e220000000a00 */
[----:B------:R-:W-:Y:S02]  /*12f20*/  IMAD.IADD R3, R0, 0x1, R2 ;  /* 0x0000000100037824 */ /* 0x000fe400078e0202 */
[----:B------:R-:W-:Y:S02]  /*12f30*/  VIADD R2, R2, 0x80 ;  /* 0x0000008002027836 */ /* 0x000fe40000000000 */
[----:B0-----:R-:W-:-:S05]  /*12f40*/  IMAD.WIDE.U32 R4, R3, 0x10, R4 ;  /* 0x0000001003047825 */ /* 0x001fca00078e0004 */
[----:B------:R1:W-:Y:S02]  /*12f50*/  STG.E.128 desc[UR4][R4.64], R8 ;  /* 0x0000000804007986 */ /* 0x0003e4000c101d04 */
.L_x_5645:
[----:B------:R-:W-:-:S13]  /*12f60*/  ISETP.GE.U32.AND P0, PT, R2, R7, PT ;  /* 0x000000070200720c */ /* 0x000fda0003f06070 */
[----:B------:R-:W-:Y:S05]  /*12f70*/  @P0 BREAK.RELIABLE B1 ;  /* 0x0000000000010942 */ /* 0x000fea0003800100 */
[----:B------:R-:W-:Y:S05]  /*12f80*/  @P0 BRA `(.L_x_5647) ;  /* 0x0000000000300947 */ /* 0x000fea0003800000 */
[----:B01----:R-:W0:Y:S01]  /*12f90*/  LDC.64 R4, c[0x0][0x388] ;  /* 0x0000e200ff047b82 */ /* 0x003e220000000a00 */
[----:B------:R-:W-:Y:S02]  /*12fa0*/  IMAD.IADD R3, R0, 0x1, R2 ;  /* 0x0000000100037824 */ /* 0x000fe400078e0202 */
[----:B------:R-:W-:Y:S02]  /*12fb0*/  VIADD R2, R2, 0x80 ;  /* 0x0000008002027836 */ /* 0x000fe40000000000 */
[----:B0-----:R-:W-:-:S05]  /*12fc0*/  IMAD.WIDE.U32 R4, R3, 0x10, R4 ;  /* 0x0000001003047825 */ /* 0x001fca00078e0004 */
[----:B------:R2:W-:Y:S02]  /*12fd0*/  STG.E.128 desc[UR4][R4.64], R12 ;  /* 0x0000000c04007986 */ /* 0x0005e4000c101d04 */
.L_x_5646:
[----:B------:R-:W-:Y:S05]  /*12fe0*/  BSYNC.RELIABLE B1 ;  /* 0x0000000000017941 */ /* 0x000fea0003800100 */
.L_x_5642:
[----:B------:R-:W-:-:S13]  /*12ff0*/  ISETP.GE.U32.AND P0, PT, R2, R7, PT ;  /* 0x000000070200720c */ /* 0x000fda0003f06070 */
[----:B012---:R-:W0:Y:S01]  /*13000*/  @!P0 LDC.64 R4, c[0x0][0x388] ;  /* 0x0000e200ff048b82 */ /* 0x007e220000000a00 */
[----:B------:R-:W-:Y:S02]  /*13010*/  @!P0 IMAD.IADD R3, R0, 0x1, R2 ;  /* 0x0000000100038824 */ /* 0x000fe400078e0202 */
[----:B------:R-:W-:Y:S02]  /*13020*/  @!P0 VIADD R2, R2, 0x80 ;  /* 0x0000008002028836 */ /* 0x000fe40000000000 */
[----:B0-----:R-:W-:-:S05]  /*13030*/  @!P0 IMAD.WIDE.U32 R4, R3, 0x10, R4 ;  /* 0x0000001003048825 */ /* 0x001fca00078e0004 */
[----:B------:R2:W-:Y:S02]  /*13040*/  @!P0 STG.E.128 desc[UR4][R4.64], R16 ;  /* 0x0000001004008986 */ /* 0x0005e4000c101d04 */
.L_x_5647:
[----:B------:R-:W-:Y:S05]  /*13050*/  BSYNC.RECONVERGENT B0 ;  /* 0x0000000000007941 */ /* 0x000fea0003800200 */
.L_x_5641:
[----:B------:R-:W-:Y:S05]  /*13060*/  WARPSYNC.ALL ;  /* 0x0000000000007948 */ /* 0x000fea0003800000 */
[----:B------:R-:W-:-:S13]  /*13070*/  ISETP.GE.U32.AND P0, PT, R2, R7, PT ;  /* 0x000000070200720c */ /* 0x000fda0003f06070 */
[----:B------:R-:W-:Y:S05]  /*13080*/  @P0 EXIT ;  /* 0x000000000000094d */ /* 0x000fea0003800000 */
[----:B012---:R-:W0:Y:S01]  /*13090*/  LDC.64 R4, c[0x0][0x388] ;  /* 0x0000e200ff047b82 */ /* 0x007e220000000a00 */
[----:B------:R-:W-:-:S04]  /*130a0*/  IMAD.IADD R3, R0, 0x1, R2 ;  /* 0x0000000100037824 */ /* 0x000fc800078e0202 */
[----:B0-----:R-:W-:-:S05]  /*130b0*/  IMAD.WIDE.U32 R2, R3, 0x10, R4 ;  /* 0x0000001003027825 */ /* 0x001fca00078e0004 */
[----:B------:R-:W-:Y:S01]  /*130c0*/  STG.E.128 desc[UR4][R2.64], R56 ;  /* 0x0000003802007986 */ /* 0x000fe2000c101d04 */
[----:B------:R-:W-:Y:S05]  /*130d0*/  EXIT ;  /* 0x000000000000794d */ /* 0x000fea0003800000 */
.L_x_5385:
[----:B------:R-:W0:Y:S01]  /*130e0*/  S2R R5, SR_TID.X ;  /* 0x0000000000057919 */ /* 0x000e220000002100 */
[----:B------:R-:W1:Y:S02]  /*130f0*/  LDC.64 R2, c[0x0][0x390] ;  /* 0x0000e400ff027b82 */ /* 0x000e640000000a00 */
[----:B-1----:R-:W-:-:S04]  /*13100*/  IMAD.WIDE.U32 R2, R0, 0x10, R2 ;  /* 0x0000001000027825 */ /* 0x002fc800078e0002 */
[----:B0-----:R-:W-:-:S05]  /*13110*/  IMAD.WIDE.U32 R2, R5, 0x20, R2 ;  /* 0x0000002005027825 */ /* 0x001fca00078e0002 */
[----:B------:R-:W2:Y:S04]  /*13120*/  LDG.E.ENL2.256 R8, R44, desc[UR4][R2.64] ;  /* 0xfe000004022c797e */ /* 0x000ea80008121908 */
[----:B------:R0:W5:Y:S04]  /*13130*/  LDG.E.ENL2.256 R16, R12, desc[UR4][R2.64+0x1000] ;  /* 0xfe008004020c797e */ /* 0x0001680008121910 */
[----:B------:R0:W5:Y:S04]  /*13140*/  LDG.E.ENL2.256 R36, R32, desc[UR4][R2.64+0x2000] ;  /* 0xfe0100040220797e */ /* 0x0001680008121924 */
[----:B------:R0:W5:Y:S01]  /*13150*/  LDG.E.ENL2.256 R24, R20, desc[UR4][R2.64+0x3000] ;  /* 0xfe0180040214797e */ /* 0x0001620008121918 */
[----:B------:R-:W-:Y:S01]  /*13160*/  BSSY.RECONVERGENT B2, `(.L_x_5648) ;  /* 0x000024a000027945 */ /* 0x000fe20003800200 */
[----:B--2---:R-:W-:Y:S01]  /*13170*/  LOP3.LUT R4, R45, 0x7fffffff, RZ, 0xc0, !PT ;  /* 0x7fffffff2d047812 */ /* 0x004fe200078ec0ff */
[----:B------:R-:W-:-:S02]  /*13180*/  IMAD.MOV.U32 R28, RZ, RZ, R44 ;  /* 0x000000ffff1c7224 */ /* 0x000fc400078e002c */
[----:B------:R-:W-:Y:S01]  /*13190*/  IMAD.MOV.U32 R29, RZ, RZ, R45 ;  /* 0x000000ffff1d7224 */ /* 0x000fe200078e002d */
[----:B------:R-:W-:-:S13]  /*131a0*/  ISETP.GE.U32.AND P0, PT, R4, 0x7ff00000, PT ;  /* 0x7ff000000400780c */ /* 0x000fda0003f06070 */
[----:B0-----:R-:W-:Y:S05]  /*131b0*/  @!P0 BRA `(.L_x_5649) ;  /* 0x0000000400c08947 */ /* 0x001fea0003800000 */
[----:B------:R-:W-:-:S13]  /*131c0*/  LOP3.LUT P0, RZ, R44, 0xfffff, R45, 0xf8, !PT ;  /* 0x000fffff2cff7812 */ /* 0x000fda000780f82d */
[----:B------:R-:W-:Y:S02]  /*131d0*/  @P0 DMUL R2, R28, R46 ;  /* 0x0000002e1c020228 */ /* 0x000fe40000000000 */
[----:B------:R-:W-:-:S08]  /*131e0*/  @P0 DSETP.NEU.AND P1, PT, R46, RZ, PT ;  /* 0x000000ff2e00022a */ /* 0x000fd00003f2d000 */
        /* <DEDUP_REMOVED lines=29> */
[----:B-----5:R-:W-:Y:S05]  /*133c0*/  CALL.REL.NOINC `($_ZN2at6native29vectorized_elementwise_kernelILi2EZZZNS0_16tanh_kernel_cudaERNS_18TensorIteratorBaseEENKUlvE_clEvENKUlvE_clEvEUlN3c107complexIdEEE_St5arrayIPcLm2EEEEviT0_T1_$__internal_trig_reduction_slowpathd) ;  /* 0x0000012c00007944 */ /* 0x020fea0003c00000 */
[----:B------:R-:W-:Y:S01]  /*133d0*/  MOV R2, R40 ;  /* 0x0000002800027202 */ /* 0x000fe20000000f00 */
[----:B------:R-:W-:-:S07]  /*133e0*/  IMAD.MOV.U32 R3, RZ, RZ, R41 ;  /* 0x000000ffff037224 */ /* 0x000fce00078e0029 */
.L_x_5654:
[----:B------:R-:W-:Y:S05]  /*133f0*/  BSYNC.RECONVERGENT B4 ;  /* 0x0000000000047941 */ /* 0x000fea0003800200 */
.L_x_5653:
        /* <DEDUP_REMOVED lines=34> */
[----:B-----5:R-:W-:Y:S05]  /*13620*/  CALL.REL.NOINC `($_ZN2at6native29vectorized_elementwise_kernelILi2EZZZNS0_16tanh_kernel_cudaERNS_18TensorIteratorBaseEENKUlvE_clEvENKUlvE_clEvEUlN3c107complexIdEEE_St5arrayIPcLm2EEEEviT0_T1_$__internal_trig_reduction_slowpathd) ;  /* 0x0000012800687944 */ /* 0x020fea0003c00000 */
[----:B------:R-:W-:Y:S02]  /*13630*/  IMAD.MOV.U32 R6, RZ, RZ, R5 ;  /* 0x000000ffff067224 */ /* 0x000fe400078e0005 */
[----:B------:R-:W-:Y:S02]  /*13640*/  IMAD.MOV.U32 R30, RZ, RZ, R40 ;  /* 0x000000ffff1e7224 */ /* 0x000fe400078e0028 */
[----:B------:R-:W-:-:S07]  /*13650*/  IMAD.MOV.U32 R31, RZ, RZ, R41 ;  /* 0x000000ffff1f7224 */ /* 0x000fce00078e0029 */
.L_x_5656:
[----:B------:R-:W-:Y:S05]  /*13660*/  BSYNC.RECONVERGENT B4 ;  /* 0x0000000000047941 */ /* 0x000fea0003800200 */
.L_x_5655:
        /* <DEDUP_REMOVED lines=31> */
.L_x_5652:
[----:B------:R-:W-:Y:S05]  /*13860*/  BSYNC.RECONVERGENT B3 ;  /* 0x0000000000037941 */ /* 0x000fea0003800200 */
.L_x_5651:
[----:B------:R-:W-:Y:S01]  /*13870*/  VIADD R29, R45, 0xc0000000 ;  /* 0xc00000002d1d7836 */ /* 0x000fe20000000000 */
[----:B------:R-:W-:Y:S01]  /*13880*/  LOP3.LUT R31, RZ, 0x80000000, R47, 0xb8, !PT ;  /* 0x80000000ff1f7812 */ /* 0x000fe200078eb82f */
[----:B------:R-:W-:Y:S02]  /*13890*/  IMAD.MOV.U32 R28, RZ, RZ, R44 ;  /* 0x000000ffff1c7224 */ /* 0x000fe400078e002c */
[----:B------:R-:W-:Y:S01]  /*138a0*/  IMAD.MOV.U32 R30, RZ, RZ, RZ ;  /* 0x000000ffff1e7224 */ /* 0x000fe200078e00ff */
[----:B------:R-:W-:Y:S06]  /*138b0*/  BRA `(.L_x_5650) ;  /* 0x0000001c00507947 */ /* 0x000fec0003800000 */
.L_x_5649:
        /* <DEDUP_REMOVED lines=60> */
[----:B------:R-:W-:Y:S02]  /*13c80*/  @!P1 SHF.R.S32.HI R3, RZ, 0x1, R3 ;  /* 0x00000001ff039819 */ /* 0x000fe40000011403 */
[----:B------:R-:W-:-:S03]  /*13c90*/  @!P1 MOV R4, RZ ;  /* 0x000000ff00049202 */ /* 0x000fc60000000f00 */
[----:B------:R-:W-:Y:S02]  /*13ca0*/  @!P1 IMAD.IADD R2, R2, 0x1, -R3 ;  /* 0x0000000102029824 */ /* 0x000fe400078e0a03 */
[----:B------:R-:W-:-:S03]  /*13cb0*/  @!P1 IMAD R3, R3, 0x100000, R7 ;  /* 0x0010000003039824 */ /* 0x000fc600078e0207 */
[----:B------:R-:W-:Y:S01]  /*13cc0*/  @!P1 LEA R5, R2, 0x3ff00000, 0x14 ;  /* 0x3ff0000002059811 */ /* 0x000fe200078ea0ff */
[----:B------:R-:W-:-:S06]  /*13cd0*/  @!P1 IMAD.MOV.U32 R2, RZ, RZ, R6 ;  /* 0x000000ffff029224 */ /* 0x000fcc00078e0006 */
[----:B------:R-:W-:-:S11]  /*13ce0*/  @!P1 DMUL R56, R2, R4 ;  /* 0x0000000402389228 */ /* 0x000fd60000000000 */
.L_x_5659:
[----:B------:R-:W-:Y:S05]  /*13cf0*/  BSYNC.RECONVERGENT B0 ;  /* 0x0000000000007941 */ /* 0x000fea0003800200 */
.L_x_5658:
        /* <DEDUP_REMOVED lines=24> */
[----:B------:R-:W-:Y:S02]  /*13e80*/  IMAD.MOV.U32 R2, RZ, RZ, R40 ;  /* 0x000000ffff027224 */ /* 0x000fe400078e0028 */
[----:B------:R-:W-:-:S07]  /*13e90*/  IMAD.MOV.U32 R3, RZ, RZ, R41 ;  /* 0x000000ffff037224 */ /* 0x000fce00078e0029 */
.L_x_5661:
[----:B------:R-:W-:Y:S05]  /*13ea0*/  BSYNC.RECONVERGENT B3 ;  /* 0x0000000000037941 */ /* 0x000fea0003800200 */
.L_x_5660:
        /* <DEDUP_REMOVED lines=35> */
[----:B------:R-:W-:Y:S01]  /*140e0*/  IMAD.MOV.U32 R6, RZ, RZ, R5 ;  /* 0x000000ffff067224 */ /* 0x000fe200078e0005 */
[----:B------:R-:W-:Y:S01]  /*140f0*/  MOV R30, R40 ;  /* 0x00000028001e7202 */ /* 0x000fe20000000f00 */
[----:B------:R-:W-:-:S07]  /*14100*/  IMAD.MOV.U32 R31, RZ, RZ, R41 ;  /* 0x000000ffff1f7224 */ /* 0x000fce00078e0029 */
.L_x_5663:
[----:B------:R-:W-:Y:S05]  /*14110*/  BSYNC.RECONVERGENT B3 ;  /* 0x0000000000037941 */ /* 0x000fea0003800200 */
.L_x_5662:
        /* <DEDUP_REMOVED lines=12> */
[----:B------:R-:W-:Y:S01]  /*141e0*/  IMAD.MOV.U32 R28, RZ, RZ, RZ ;  /* 0x000000ffff1c7224 */ /* 0x000fe200078e00ff */
[----:B------:R-:W-:Y:S01]  /*141f0*/  ISETP.NE.U32.AND P0, PT, R6, 0x1, PT ;  /* 0x000000010600780c */ /* 0x000fe20003f05070 */
[----:B------:R-:W-:Y:S01]  /*14200*/  IMAD.MOV.U32 R6, RZ, RZ, 0x3da8ff83 ;  /* 0x3da8ff83ff067424 */ /* 0x000fe200078e00ff */
[----:B------:R-:W-:-:S02]  /*14210*/  DMUL R58, R58, 4 ;  /* 0x401000003a3a7828 */ /* 0x000fc40000000000 */
        /* <DEDUP_REMOVED lines=22> */
.L_x_5657:
        /* <DEDUP_REMOVED lines=20> */
[----:B-----5:R-:W-:Y:S05]  /*144c0*/  CALL.REL.NOINC `($_ZN2at6native29vectorized_elementwise_kernelILi2EZZZNS0_16tanh_kernel_cudaERNS_18TensorIteratorBaseEENKUlvE_clEvENKUlvE_clEvEUlN3c107complexIdEEE_St5arrayIPcLm2EEEEviT0_T1_$__internal_trig_reduction_slowpathd) ;  /* 0x0000011800c07944 */ /* 0x020fea0003c00000 */
.L_x_5665:
[----:B------:R-:W-:Y:S05]  /*144d0*/  BSYNC.RECONVERGENT B3 ;  /* 0x0000000000037941 */ /* 0x000fea0003800200 */
.L_x_5664:
        /* <DEDUP_REMOVED lines=63> */
.L_x_5667:
[----:B------:R-:W-:Y:S05]  /*148d0*/  BSYNC.RECONVERGENT B0 ;  /* 0x0000000000007941 */ /* 0x000fea0003800200 */
.L_x_5666:
[----:B------:R-:W-:Y:S01]  /*148e0*/  BSSY.RECONVERGENT B1, `(.L_x_5668) ;  /* 0x000007a000017945 */ /* 0x000fe20003800200 */
[----:B------:R-:W-:Y:S01]  /*148f0*/  DFMA R6, R30, R30, 1 ;  /* 0x3ff000001e06742b */ /* 0x000fe2000000001e */
[----:B------:R-:W-:Y:S01]  /*14900*/  IMAD.MOV.U32 R46, RZ, RZ, R28 ;  /* 0x000000ffff2e7224 */ /* 0x000fe200078e001c */
[----:B------:R-:W-:Y:S01]  /*14910*/  MOV R47, R5 ;  /* 0x00000005002f7202 */ /* 0x000fe20000000f00 */
[----:B------:R-:W-:Y:S08]  /*14920*/  @P1 BRA `(.L_x_5669) ;  /* 0x0000000000601947 */ /* 0x000ff00003800000 */
        /* <DEDUP_REMOVED lines=24> */
.L_x_5669:
        /* <DEDUP_REMOVED lines=82> */
[----:B-----5:R-:W-:Y:S05]  /*14fd0*/  CALL.REL.NOINC `($__internal_8_$__cuda_sm20_div_rn_f64_full) ;  /* 0x0000010400ac7944 */ /* 0x020fea0003c00000 */
[----:B------:R-:W-:-:S04]  /*14fe0*/  LOP3.LUT R3, R3, R2, RZ, 0x3c, !PT ;  /* 0x0000000203037212 */ /* 0x000fc800078e3cff */
[----:B------:R-:W-:-:S04]  /*14ff0*/  LOP3.LUT R2, R3, R2, RZ, 0x3c, !PT ;  /* 0x0000000203027212 */ /* 0x000fc800078e3cff */
[----:B------:R-:W-:-:S07]  /*15000*/  LOP3.LUT R3, R3, R2, RZ, 0x3c, !PT ;  /* 0x0000000203037212 */ /* 0x000fce00078e3cff */
.L_x_5672:
[----:B------:R-:W-:Y:S05]  /*15010*/  BSYNC.RECONVERGENT B3 ;  /* 0x0000000000037941 */ /* 0x000fea0003800200 */
.L_x_5671:
[----:B------:R-:W-:Y:S01]  /*15020*/  DADD R2, R44, R2 ;  /* 0x000000002c027229 */ /* 0x000fe20000000002 */
[----:B------:R-:W-:Y:S01]  /*15030*/  UMOV UR6, 0x8fb9f87e ;  /* 0x8fb9f87e00067882 */ /* 0x000fe20000000000 */
[----:B------:R-:W-:Y:S02]  /*15040*/  UMOV UR7, 0x408633ce ;  /* 0x408633ce00077882 */ /* 0x000fe40000000000 */
[----:B------:R-:W-:-:S06]  /*15050*/  DSETP.GE.AND P0, PT, R46, UR6, PT ;  /* 0x000000062e007e2a */ /* 0x000fcc000bf06000 */
[----:B------:R-:W-:Y:S02]  /*15060*/  FSEL R4, R2, RZ, !P0 ;  /* 0x000000ff02047208 */ /* 0x000fe40004000000 */
[----:B------:R-:W-:-:S07]  /*15070*/  FSEL R5, R3, +QNAN , !P0 ;  /* 0x7ff0000003057808 */ /* 0x000fce0004000000 */
.L_x_5670:
[----:B------:R-:W-:Y:S05]  /*15080*/  BSYNC.RECONVERGENT B1 ;  /* 0x0000000000017941 */ /* 0x000fea0003800200 */
.L_x_5668:
[----:B------:R-:W-:Y:S01]  /*15090*/  LOP3.LUT R29, R5, 0x80000000, R29, 0xb8, !PT ;  /* 0x80000000051d7812 */ /* 0x000fe200078eb81d */
[----:B------:R-:W-:Y:S01]  /*150a0*/  IMAD.MOV.U32 R28, RZ, RZ, R4 ;  /* 0x000000ffff1c7224 */ /* 0x000fe200078e0004 */
[----:B------:R-:W-:Y:S01]  /*150b0*/  BSSY.RECONVERGENT B1, `(.L_x_5673) ;  /* 0x000001e000017945 */ /* 0x000fe20003800200 */
[----:B------:R-:W-:Y:S02]  /*150c0*/  IMAD.MOV.U32 R40, RZ, RZ, 0x0 ;  /* 0x00000000ff287424 */ /* 0x000fe400078e00ff */
[----:B------:R-:W-:Y:S02]  /*150d0*/  IMAD.MOV.U32 R41, RZ, RZ, 0x3fd80000 ;  /* 0x3fd80000ff297424 */ /* 0x000fe400078e00ff */
        /* <DEDUP_REMOVED lines=24> */
[----:B-----5:R-:W-:Y:S05]  /*15260*/  CALL.REL.NOINC `($__internal_9_$__cuda_sm20_dsqrt_rn_f64_mediumpath_v1) ;  /* 0x00000108009c7944 */ /* 0x020fea0003c00000 */
[----:B------:R-:W-:Y:S02]  /*15270*/  IMAD.MOV.U32 R40, RZ, RZ, R4 ;  /* 0x000000ffff287224 */ /* 0x000fe400078e0004 */
[----:B------:R-:W-:-:S07]  /*15280*/  IMAD.MOV.U32 R41, RZ, RZ, R3 ;  /* 0x000000ffff297224 */ /* 0x000fce00078e0003 */
.L_x_5674:
[----:B------:R-:W-:Y:S05]  /*15290*/  BSYNC.RECONVERGENT B1 ;  /* 0x0000000000017941 */ /* 0x000fea0003800200 */
.L_x_5673:
        /* <DEDUP_REMOVED lines=23> */
[----:B-----5:R-:W-:Y:S05]  /*15410*/  CALL.REL.NOINC `($__internal_8_$__cuda_sm20_div_rn_f64_full) ;  /* 0x00000100009c7944 */ /* 0x020fea0003c00000 */
[----:B------:R-:W-:Y:S02]  /*15420*/  IMAD.MOV.U32 R28, RZ, RZ, R3 ;  /* 0x000000ffff1c7224 */ /* 0x000fe400078e0003 */
[----:B------:R-:W-:-:S07]  /*15430*/  IMAD.MOV.U32 R29, RZ, RZ, R2 ;  /* 0x000000ffff1d7224 */ /* 0x000fce00078e0002 */
.L_x_5676:
[----:B------:R-:W-:Y:S05]  /*15440*/  BSYNC.RECONVERGENT B1 ;  /* 0x0000000000017941 */ /* 0x000fea0003800200 */
.L_x_5675:
        /* <DEDUP_REMOVED lines=20> */
[----:B-----5:R-:W-:Y:S05]  /*15590*/  CALL.REL.NOINC `($__internal_8_$__cuda_sm20_div_rn_f64_full) ;  /* 0x00000100003c7944 */ /* 0x020fea0003c00000 */
[----:B------:R-:W-:-:S04]  /*155a0*/  LOP3.LUT R3, R3, R2, RZ, 0x3c, !PT ;  /* 0x0000000203037212 */ /* 0x000fc800078e3cff */
[----:B------:R-:W-:-:S04]  /*155b0*/  LOP3.LUT R2, R3, R2, RZ, 0x3c, !PT ;  /* 0x0000000203027212 */ /* 0x000fc800078e3cff */
[----:B------:R-:W-:-:S07]  /*155c0*/  LOP3.LUT R3, R3, R2, RZ, 0x3c, !PT ;  /* 0x0000000203037212 */ /* 0x000fce00078e3cff */
.L_x_5678:
[----:B------:R-:W-:Y:S05]  /*155d0*/  BSYNC.RECONVERGENT B1 ;  /* 0x0000000000017941 */ /* 0x000fea0003800200 */
.L_x_5677:
[----:B------:R-:W-:Y:S01]  /*155e0*/  IMAD.MOV.U32 R30, RZ, RZ, R2 ;  /* 0x000000ffff1e7224 */ /* 0x000fe200078e0002 */
[----:B------:R-:W-:-:S07]  /*155f0*/  MOV R31, R3 ;  /* 0x00000003001f7202 */ /* 0x000fce0000000f00 */
.L_x_5650:
[----:B------:R-:W-:Y:S05]  /*15600*/  BSYNC.RECONVERGENT B2 ;  /* 0x0000000000027941 */ /* 0x000fea0003800200 */
.L_x_5648:
[----:B------:R-:W-:Y:S01]  /*15610*/  LOP3.LUT R2, R9, 0x7fffffff, RZ, 0xc0, !PT ;  /* 0x7fffffff09027812 */ /* 0x000fe200078ec0ff */
[----:B------:R-:W-:Y:S03]  /*15620*/  BSSY.RECONVERGENT B2, `(.L_x_5679) ;  /* 0x0000244000027945 */ /* 0x000fe60003800200 */
        /* <DEDUP_REMOVED lines=27> */
.L_x_5684:
[----:B------:R-:W-:Y:S05]  /*157e0*/  BSYNC.RECONVERGENT B3 ;  /* 0x0000000000037941 */ /* 0x000fea0003800200 */
.L_x_5683:
        /* <DEDUP_REMOVED lines=63> */
.L_x_5686:
[----:B------:R-:W-:Y:S05]  /*15be0*/  BSYNC.RECONVERGENT B0 ;  /* 0x0000000000007941 */ /* 0x000fea0003800200 */
.L_x_5685:
        /* <DEDUP_REMOVED lines=60> */
[----:B------:R-:W-:Y:S01]  /*15fb0*/  MOV R40, 0x0 ;  /* 0x0000000000287802 */ /* 0x000fe20000000f00 */
[----:B------:R-:W-:-:S06]  /*15fc0*/  IMAD.MOV.U32 R41, RZ, RZ, 0x3ff00000 ;  /* 0x3ff00000ff297424 */ /* 0x000fcc00078e00ff */
        /* <DEDUP_REMOVED lines=26> */
[----:B------:R-:W-:-:S04]  /*16170*/  LOP3.LUT R3, R3, R2, RZ, 0x3c, !PT ;  /* 0x0000000203037212 */ /* 0x000fc800078e3cff */
[----:B------:R-:W-:-:S04]  /*16180*/  LOP3.LUT R2, R3, R2, RZ, 0x3c, !PT ;  /* 0x0000000203027212 */ /* 0x000fc800078e3cff */
[----:B------:R-:W-:-:S07]  /*16190*/  LOP3.LUT R3, R3, R2, RZ, 0x3c, !PT ;  /* 0x0000000203037212 */ /* 0x000fce00078e3cff */
.L_x_5690:
[----:B------:R-:W-:Y:S05]  /*161a0*/  BSYNC.RECONVERGENT B3 ;  /* 0x0000000000037941 */ /* 0x000fea0003800200 */
.L_x_5689:
[----:B------:R-:W-:Y:S01]  /*161b0*/  DADD R2, R44, R2 ;  /* 0x000000002c027229 */ /* 0x000fe20000000002 */
[----:B------:R-:W-:Y:S01]  /*161c0*/  UMOV UR6, 0x8fb9f87e ;  /* 0x8fb9f87e00067882 */ /* 0x000fe20000000000 */
[----:B------:R-:W-:Y:S02]  /*161d0*/  UMOV UR7, 0x408633ce ;  /* 0x408633ce00077882 */ /* 0x000fe40000000000 */
[----:B------:R-:W-:-:S06]  /*161e0*/  DSETP.GE.AND P0, PT, R46, UR6, PT ;  /* 0x000000062e007e2a */ /* 0x000fcc000bf06000 */
[----:B------:R-:W-:Y:S02]  /*161f0*/  FSEL R46, R2, RZ, !P0 ;  /* 0x000000ff022e7208 */ /* 0x000fe40004000000 */
[----:B------:R-:W-:Y:S01]  /*16200*/  FSEL R47, R3, +QNAN , !P0 ;  /* 0x7ff00000032f7808 */ /* 0x000fe20004000000 */
[----:B------:R-:W-:Y:S06]  /*16210*/  BRA `(.L_x_5691) ;  /* 0x00000000005c7947 */ /* 0x000fec0003800000 */
.L_x_5688:
        /* <DEDUP_REMOVED lines=23> */
.L_x_5691:
[----:B------:R-:W-:Y:S05]  /*16390*/  BSYNC.RECONVERGENT B1 ;  /* 0x0000000000017941 */ /* 0x000fea0003800200 */
.L_x_5687:
        /* <DEDUP_REMOVED lines=22> */
[----:B------:R-:W-:Y:S02]  /*16500*/  IMAD.MOV.U32 R49, RZ, RZ, R42 ;  /* 0x000000ffff317224 */ /* 0x000fe400078e002a */
[----:B------:R-:W-:Y:S01]  /*16510*/  IMAD.MOV.U32 R43, RZ, RZ, R2 ;  /* 0x000000ffff2b7224 */ /* 0x000fe200078e0002 */
[----:B------:R-:W-:Y:S01]  /*16520*/  MOV R2, 0x16580 ;  /* 0x0001658000027802 */ /* 0x000fe20000000f00 */
[----:B------:R-:W-:Y:S02]  /*16530*/  IMAD.MOV.U32 R42, RZ, RZ, R50 ;  /* 0x000000ffff2a7224 */ /* 0x000fe400078e0032 */
[----:B------:R-:W-:Y:S02]  /*16540*/  IMAD.MOV.U32 R41, RZ, RZ, R51 ;  /* 0x000000ffff297224 */ /* 0x000fe400078e0033 */
[----:B------:R-:W-:-:S02]  /*16550*/  IMAD.MOV.U32 R4, RZ, RZ, R44 ;  /* 0x000000ffff047224 */ /* 0x000fc400078e002c */
[----:B------:R-:W-:-:S07]  /*16560*/  IMAD.MOV.U32 R3, RZ, RZ, R45 ;  /* 0x000000ffff037224 */ /* 0x000fce00078e002d */
[----:B-----5:R-:W-:Y:S05]  /*16570*/  CALL.REL.NOINC `($__internal_9_$__cuda_sm20_dsqrt_rn_f64_mediumpath_v1) ;  /* 0x000000f400d87944 */ /* 0x020fea0003c00000 */
[----:B------:R-:W-:Y:S02]  /*16580*/  IMAD.MOV.U32 R40, RZ, RZ, R4 ;  /* 0x000000ffff287224 */ /* 0x000fe400078e0004 */
[----:B------:R-:W-:-:S07]  /*16590*/  IMAD.MOV.U32 R41, RZ, RZ, R3 ;  /* 0x000000ffff297224 */ /* 0x000fce00078e0003 */
.L_x_5693:
[----:B------:R-:W-:Y:S05]  /*165a0*/  BSYNC.RECONVERGENT B1 ;  /* 0x0000000000017941 */ /* 0x000fea0003800200 */
.L_x_5692:
        /* <DEDUP_REMOVED lines=24> */
[----:B------:R-:W-:Y:S01]  /*16730*/  IMAD.MOV.U32 R8, RZ, RZ, R3 ;  /* 0x000000ffff087224 */ /* 0x000fe200078e0003 */
[----:B------:R-:W-:-:S07]  /*16740*/  MOV R9, R2 ;  /* 0x0000000200097202 */ /* 0x000fce0000000f00 */
.L_x_5695:
[----:B------:R-:W-:Y:S05]  /*16750*/  BSYNC.RECONVERGENT B1 ;  /* 0x0000000000017941 */ /* 0x000fea0003800200 */
.L_x_5694:
        /* <DEDUP_REMOVED lines=21> */
[----:B------:R-:W-:Y:S02]  /*168b0*/  IMAD.MOV.U32 R6, RZ, RZ, R3 ;  /* 0x000000ffff067224 */ /* 0x000fe400078e0003 */
[----:B------:R-:W-:-:S07]  /*168c0*/  IMAD.MOV.U32 R7, RZ, RZ, R2 ;  /* 0x000000ffff077224 */ /* 0x000fce00078e0002 */
.L_x_5697:
[----:B------:R-:W-:Y:S05]  /*168d0*/  BSYNC.RECONVERGENT B1 ;  /* 0x0000000000017941 */ /* 0x000fea0003800200 */
.L_x_5696:
[----:B------:R-:W-:Y:S05]  /*168e0*/  BRA `(.L_x_5698) ;  /* 0x00000010005c7947 */ /* 0x000fea0003800000 */
.L_x_5682:
        /* <DEDUP_REMOVED lines=55> */
[----:B------:R-:W-:Y:S01]  /*16c60*/  @!P1 IMAD.IADD R2, R2, 0x1, -R3 ;  /* 0x0000000102029824 */ /* 0x000fe200078e0a03 */
[----:B------:R-:W-:-:S04]  /*16c70*/  @!P1 LEA R3, R3, R7, 0x14 ;  /* 0x0000000703039211 */ /* 0x000fc800078ea0ff */
[----:B------:R-:W-:Y:S01]  /*16c80*/  @!P1 LEA R5, R2, 0x3ff00000, 0x14 ;  /* 0x3ff0000002059811 */ /* 0x000fe200078ea0ff */
[----:B------:R-:W-:-:S06]  /*16c90*/  @!P1 IMAD.MOV.U32 R2, RZ, RZ, R6 ;  /* 0x000000ffff029224 */ /* 0x000fcc00078e0006 */
[----:B------:R-:W-:-:S11]  /*16ca0*/  @!P1 DMUL R46, R2, R4 ;  /* 0x00000004022e9228 */ /* 0x000fd60000000000 */
.L_x_5700:
[----:B------:R-:W-:Y:S05]  /*16cb0*/  BSYNC.RECONVERGENT B0 ;  /* 0x0000000000007941 */ /* 0x000fea0003800200 */
.L_x_5699:
        /* <DEDUP_REMOVED lines=26> */
.L_x_5702:
[----:B------:R-:W-:Y:S05]  /*16e60*/  BSYNC.RECONVERGENT B3 ;  /* 0x0000000000037941 */ /* 0x000fea0003800200 */
.L_x_5701:
        /* <DEDUP_REMOVED lines=34> */
[----:B-----5:R-:W-:Y:S05]  /*17090*/  CALL.REL.NOINC `($_ZN2at6native29vectorized_elementwise_kernelILi2EZZZNS0_16tanh_kernel_cudaERNS_18TensorIteratorBaseEENKUlvE_clEvENKUlvE_clEvEUlN3c107complexIdEEE_St5arrayIPcLm2EEEEviT0_T1_$__internal_trig_reduction_slowpathd) ;  /* 0x000000ec00cc7944 */ /* 0x020fea0003c00000 */
[----:B------:R-:W-:Y:S02]  /*170a0*/  IMAD.MOV.U32 R6, RZ, RZ, R5 ;  /* 0x000000ffff067224 */ /* 0x000fe400078e0005 */
[----:B------:R-:W-:Y:S02]  /*170b0*/  IMAD.MOV.U32 R44, RZ, RZ, R40 ;  /* 0x000000ffff2c7224 */ /* 0x000fe400078e0028 */
[----:B------:R-:W-:-:S07]  /*170c0*/  IMAD.MOV.U32 R45, RZ, RZ, R41 ;  /* 0x000000ffff2d7224 */ /* 0x000fce00078e0029 */
.L_x_5704:
[----:B------:R-:W-:Y:S05]  /*170d0*/  BSYNC.RECONVERGENT B3 ;  /* 0x0000000000037941 */ /* 0x000fea0003800200 */
.L_x_5703:
        /* <DEDUP_REMOVED lines=38> */
.L_x_5681:
[----:B------:R-:W-:-:S10]  /*17340*/  DADD R8, R10, -R10 ;  /* 0x000000000a087229 */ /* 0x000fd4000000080a */
[----:B------:R-:W-:Y:S02]  /*17350*/  IMAD.MOV.U32 R6, RZ, RZ, R8 ;  /* 0x000000ffff067224 */ /* 0x000fe400078e0008 */
[----:B------:R-:W-:Y:S01]  /*17360*/  IMAD.MOV.U32 R7, RZ, RZ, R9 ;  /* 0x000000ffff077224 */ /* 0x000fe200078e0009 */
[----:B------:R-:W-:Y:S06]  /*17370*/  BRA `(.L_x_5698) ;  /* 0x0000000400b87947 */ /* 0x000fec0003800000 */
.L_x_5680:
        /* <DEDUP_REMOVED lines=32> */
[----:B-----5:R-:W-:Y:S05]  /*17580*/  CALL.REL.NOINC `($_ZN2at6native29vectorized_elementwise_kernelILi2EZZZNS0_16tanh_kernel_cudaERNS_18TensorIteratorBaseEENKUlvE_clEvENKUlvE_clEvEUlN3c107complexIdEEE_St5arrayIPcLm2EEEEviT0_T1_$__internal_trig_reduction_slowpathd) ;  /* 0x000000e800907944 */ /* 0x020fea0003c00000 */
[----:B------:R-:W-:Y:S02]  /*17590*/  IMAD.MOV.U32 R2, RZ, RZ, R40 ;  /* 0x000000ffff027224 */ /* 0x000fe400078e0028 */
[----:B------:R-:W-:-:S07]  /*175a0*/  IMAD.MOV.U32 R3, RZ, RZ, R41 ;  /* 0x000000ffff037224 */ /* 0x000fce00078e0029 */
.L_x_5708:
[----:B------:R-:W-:Y:S05]  /*175b0*/  BSYNC.RECONVERGENT B4 ;  /* 0x0000000000047941 */ /* 0x000fea0003800200 */
.L_x_5707:
        /* <DEDUP_REMOVED lines=38> */
.L_x_5710:
[----:B------:R-:W-:Y:S05]  /*17820*/  BSYNC.RECONVERGENT B4 ;  /* 0x0000000000047941 */ /* 0x000fea0003800200 */
.L_x_5709:
        /* <DEDUP_REMOVED lines=31> */
.L_x_5706:
[----:B------:R-:W-:Y:S05]  /*17a20*/  BSYNC.RECONVERGENT B3 ;  /* 0x0000000000037941 */ /* 0x000fea0003800200 */
.L_x_5705:
[----:B------:R-:W-:Y:S01]  /*17a30*/  LOP3.LUT R7, RZ, 0x80000000, R11, 0xb8, !PT ;  /* 0x80000000ff077812 */ /* 0x000fe200078eb80b */
[----:B------:R-:W-:Y:S02]  /*17a40*/  VIADD R9, R9, 0xc0000000 ;  /* 0xc000000009097836 */ /* 0x000fe40000000000 */
[----:B------:R-:W-:-:S07]  /*17a50*/  IMAD.MOV.U32 R6, RZ, RZ, RZ ;  /* 0x000000ffff067224 */ /* 0x000fce00078e00ff */
.L_x_5698:
[----:B------:R-:W-:Y:S05]  /*17a60*/  BSYNC.RECONVERGENT B2 ;  /* 0x0000000000027941 */ /* 0x000fea0003800200 */
.L_x_5679:
[----:B-----5:R-:W-:Y:S01]  /*17a70*/  LOP3.LUT R2, R13, 0x7fffffff, RZ, 0xc0, !PT ;  /* 0x7fffffff0d027812 */ /* 0x020fe200078ec0ff */
        /* <DEDUP_REMOVED lines=28> */
.L_x_5716:
[----:B------:R-:W-:Y:S05]  /*17c40*/  BSYNC.RECONVERGENT B3 ;  /* 0x0000000000037941 */ /* 0x000fea0003800200 */
.L_x_5715:
        /* <DEDUP_REMOVED lines=63> */
.L_x_5718:
[----:B------:R-:W-:Y:S05]  /*18040*/  BSYNC.RECONVERGENT B0 ;  /* 0x0000000000007941 */ /* 0x000fea0003800200 */
.L_x_5717:
        /* <DEDUP_REMOVED lines=14> */
[----:B------:R-:W-:Y:S01]  /*18130*/  SHF.L.U32 R3, R5, 0x1, RZ ;  /* 0x0000000105037819 */ /* 0x000fe200000006ff */
[----:B------:R-:W-:-:S03]  /*18140*/  VIADD R2, R2, 0xffffffff ;  /* 0xffffffff02027836 */ /* 0x000fc60000000000 */
[----:B------:R-:W-:-:S03]  /*18150*/  ISETP.GE.U32.AND P0, PT, R3, 0x7fb3e647, PT ;  /* 0x7fb3e6470300780c */ /* 0x000fc60003f06070 */
        /* <DEDUP_REMOVED lines=74> */
.L_x_5722:
[----:B------:R-:W-:Y:S05]  /*18600*/  BSYNC.RECONVERGENT B3 ;  /* 0x0000000000037941 */ /* 0x000fea0003800200 */
.L_x_5721:
[----:B------:R-:W-:Y:S01]  /*18610*/  DADD R2, R44, R2 ;  /* 0x000000002c027229 */ /* 0x000fe20000000002 */
[----:B------:R-:W-:Y:S01]  /*18620*/  UMOV UR6, 0x8fb9f87e ;  /* 0x8fb9f87e00067882 */ /* 0x000fe20000000000 */
[----:B------:R-:W-:Y:S02]  /*18630*/  UMOV UR7, 0x408633ce ;  /* 0x408633ce00077882 */ /* 0x000fe40000000000 */
[----:B------:R-:W-:-:S06]  /*18640*/  DSETP.GE.AND P0, PT, R46, UR6, PT ;  /* 0x000000062e007e2a */ /* 0x000fcc000bf06000 */
[----:B------:R-:W-:Y:S02]  /*18650*/  FSEL R46, R2, RZ, !P0 ;  /* 0x000000ff022e7208 */ /* 0x000fe40004000000 */
[----:B------:R-:W-:Y:S01]  /*18660*/  FSEL R47, R3, +QNAN , !P0 ;  /* 0x7ff00000032f7808 */ /* 0x000fe20004000000 */
[----:B------:R-:W-:Y:S06]  /*18670*/  BRA `(.L_x_5723) ;  /* 0x00000000005c7947 */ /* 0x000fec0003800000 */
.L_x_5720:
        /* <DEDUP_REMOVED lines=23> */
.L_x_5723:
[----:B------:R-:W-:Y:S05]  /*187f0*/  BSYNC.RECONVERGENT B1 ;  /* 0x0000000000017941 */ /* 0x000fea0003800200 */
.L_x_5719:
        /* <DEDUP_REMOVED lines=23> */
[----:B------:R-:W-:Y:S01]  /*18970*/  MOV R2, 0x189e0 ;  /* 0x000189e000027802 */ /* 0x000fe20000000f00 */
[----:B------:R-:W-:Y:S02]  /*18980*/  IMAD.MOV.U32 R40, RZ, RZ, R46 ;  /* 0x000000ffff287224 */ /* 0x000fe400078e002e */
[----:B------:R-:W-:Y:S02]  /*18990*/  IMAD.MOV.U32 R42, RZ, RZ, R50 ;  /* 0x000000ffff2a7224 */ /* 0x000fe400078e0032 */
[----:B------:R-:W-:-:S02]  /*189a0*/  IMAD.MOV.U32 R41, RZ, RZ, R51 ;  /* 0x000000ffff297224 */ /* 0x000fc400078e0033 */
[----:B------:R-:W-:Y:S02]  /*189b0*/  IMAD.MOV.U32 R4, RZ, RZ, R44 ;  /* 0x000000ffff047224 */ /* 0x000fe400078e002c */
[----:B------:R-:W-:-:S07]  /*189c0*/  IMAD.MOV.U32 R3, RZ, RZ, R45 ;  /* 0x000000ffff037224 */ /* 0x000fce00078e002d */
[----:B------:R-:W-:Y:S05]  /*189d0*/  CALL.REL.NOINC `($__internal_9_$__cuda_sm20_dsqrt_rn_f64_mediumpath_v1) ;  /* 0x000000d000c07944 */ /* 0x000fea0003c00000 */
[----:B------:R-:W-:Y:S02]  /*189e0*/  IMAD.MOV.U32 R40, RZ, RZ, R4 ;  /* 0x000000ffff287224 */ /* 0x000fe400078e0004 */
[----:B------:R-:W-:-:S07]  /*189f0*/  IMAD.MOV.U32 R41, RZ, RZ, R3 ;  /* 0x000000ffff297224 */ /* 0x000fce00078e0003 */
.L_x_5725:
[----:B------:R-:W-:Y:S05]  /*18a00*/  BSYNC.RECONVERGENT B1 ;  /* 0x0000000000017941 */ /* 0x000fea0003800200 */
.L_x_5724:
        /* <DEDUP_REMOVED lines=26> */
.L_x_5727:
[----:B------:R-:W-:Y:S05]  /*18bb0*/  BSYNC.RECONVERGENT B1 ;  /* 0x0000000000017941 */ /* 0x000fea0003800200 */
.L_x_5726:
        /* <DEDUP_REMOVED lines=23> */
.L_x_5729:
[----:B------:R-:W-:Y:S05]  /*18d30*/  BSYNC.RECONVERGENT B1 ;  /* 0x0000000000017941 */ /* 0x000fea0003800200 */
.L_x_5728:
[----:B------:R-:W-:Y:S05]  /*18d40*/  BRA `(.L_x_5730) ;  /* 0x00000010005c7947 */ /* 0x000fea0003800000 */
.L_x_5714:
        /* <DEDUP_REMOVED lines=60> */
.L_x_5732:
[----:B------:R-:W-:Y:S05]  /*19110*/  BSYNC.RECONVERGENT B0 ;  /* 0x0000000000007941 */ /* 0x000fea0003800200 */
.L_x_5731:
        /* <DEDUP_REMOVED lines=25> */
[----:B------:R-:W-:-:S07]  /*192b0*/  IMAD.MOV.U32 R3, RZ, RZ, R41 ;  /* 0x000000ffff037224 */ /* 0x000fce00078e0029 */
.L_x_5734:
[----:B------:R-:W-:Y:S05]  /*192c0*/  BSYNC.RECONVERGENT B3 ;  /* 0x0000000000037941 */ /* 0x000fea0003800200 */
.L_x_5733:
        /* <DEDUP_REMOVED lines=38> */
.L_x_5736:
[----:B------:R-:W-:Y:S05]  /*19530*/  BSYNC.RECONVERGENT B3 ;  /* 0x0000000000037941 */ /* 0x000fea0003800200 */
.L_x_5735:
        /* <DEDUP_REMOVED lines=12> */
[----:B------:R-:W-:Y:S01]  /*19600*/  MOV R12, RZ ;  /* 0x000000ff000c7202 */ /* 0x000fe20000000f00 */
[----:B------:R-:W-:Y:S01]  /*19610*/  DMUL R66, R66, 4 ;  /* 0x4010000042427828 */ /* 0x000fe20000000000 */
        /* <DEDUP_REMOVED lines=24> */
.L_x_5713:
[----:B------:R-:W-:-:S10]  /*197a0*/  DADD R12, R14, -R14 ;  /* 0x000000000e0c7229 */ /* 0x000fd4000000080e */
[----:B------:R-:W-:Y:S02]  /*197b0*/  IMAD.MOV.U32 R10, RZ, RZ, R12 ;  /* 0x000000ffff0a7224 */ /* 0x000fe400078e000c */
[----:B------:R-:W-:Y:S01]  /*197c0*/  IMAD.MOV.U32 R11, RZ, RZ, R13 ;  /* 0x000000ffff0b7224 */ /* 0x000fe200078e000d */
[----:B------:R-:W-:Y:S06]  /*197d0*/  BRA `(.L_x_5730) ;  /* 0x0000000400b87947 */ /* 0x000fec0003800000 */
.L_x_5712:
        /* <DEDUP_REMOVED lines=35> */
.L_x_5740:
[----:B------:R-:W-:Y:S05]  /*19a10*/  BSYNC.RECONVERGENT B4 ;  /* 0x0000000000047941 */ /* 0x000fea0003800200 */
.L_x_5739:
        /* <DEDUP_REMOVED lines=34> */
[----:B------:R-:W-:Y:S05]  /*19c40*/  CALL.REL.NOINC `($_ZN2at6native29vectorized_elementwise_kernelILi2EZZZNS0_16tanh_kernel_cudaERNS_18TensorIteratorBaseEENKUlvE_clEvENKUlvE_clEvEUlN3c107complexIdEEE_St5arrayIPcLm2EEEEviT0_T1_$__internal_trig_reduction_slowpathd) ;  /* 0x000000c000e07944 */ /* 0x000fea0003c00000 */
[----:B------:R-:W-:Y:S02]  /*19c50*/  IMAD.MOV.U32 R10, RZ, RZ, R5 ;  /* 0x000000ffff0a7224 */ /* 0x000fe400078e0005 */
[----:B------:R-:W-:Y:S02]  /*19c60*/  IMAD.MOV.U32 R56, RZ, RZ, R40 ;  /* 0x000000ffff387224 */ /* 0x000fe400078e0028 */
[----:B------:R-:W-:-:S07]  /*19c70*/  IMAD.MOV.U32 R57, RZ, RZ, R41 ;  /* 0x000000ffff397224 */ /* 0x000fce00078e0029 */
.L_x_5742:
[----:B------:R-:W-:Y:S05]  /*19c80*/  BSYNC.RECONVERGENT B4 ;  /* 0x0000000000047941 */ /* 0x000fea0003800200 */
.L_x_5741:
        /* <DEDUP_REMOVED lines=31> */
.L_x_5738:
[----:B------:R-:W-:Y:S05]  /*19e80*/  BSYNC.RECONVERGENT B3 ;  /* 0x0000000000037941 */ /* 0x000fea0003800200 */
.L_x_5737:
[----:B------:R-:W-:Y:S01]  /*19e90*/  LOP3.LUT R11, RZ, 0x80000000, R15, 0xb8, !PT ;  /* 0x80000000ff0b7812 */ /* 0x000fe200078eb80f */
[----:B------:R-:W-:Y:S02]  /*19ea0*/  VIADD R13, R13, 0xc0000000 ;  /* 0xc00000000d0d7836 */ /* 0x000fe40000000000 */
[----:B------:R-:W-:-:S07]  /*19eb0*/  IMAD.MOV.U32 R10, RZ, RZ, RZ ;  /* 0x000000ffff0a7224 */ /* 0x000fce00078e00ff */
.L_x_5730:
[----:B------:R-:W-:Y:S05]  /*19ec0*/  BSYNC.RECONVERGENT B2 ;  /* 0x0000000000027941 */ /* 0x000fea0003800200 */
.L_x_5711:
        /* <DEDUP_REMOVED lines=29> */
.L_x_5748:
[----:B------:R-:W-:Y:S05]  /*1a0a0*/  BSYNC.RECONVERGENT B3 ;  /* 0x0000000000037941 */ /* 0x000fea0003800200 */
.L_x_5747:
        /* <DEDUP_REMOVED lines=63> */
.L_x_5750:
[----:B------:R-:W-:Y:S05]  /*1a4a0*/  BSYNC.RECONVERGENT B0 ;  /* 0x0000000000007941 */ /* 0x000fea0003800200 */
.L_x_5749:
        /* <DEDUP_REMOVED lines=88> */
[----:B------:R-:W-:-:S04]  /*1aa30*/  LOP3.LUT R3, R3, R2, RZ, 0x3c, !PT ;  /* 0x0000000203037212 */ /* 0x000fc800078e3cff */
[----:B------:R-:W-:-:S04]  /*1aa40*/  LOP3.LUT R2, R3, R2, RZ, 0x3c, !PT ;  /* 0x0000000203027212 */ /* 0x000fc800078e3cff */
[----:B------:R-:W-:-:S07]  /*1aa50*/  LOP3.LUT R3, R3, R2, RZ, 0x3c, !PT ;  /* 0x0000000203037212 */ /* 0x000fce00078e3cff */
.L_x_5754:
[----:B------:R-:W-:Y:S05]  /*1aa60*/  BSYNC.RECONVERGENT B3 ;  /* 0x0000000000037941 */ /* 0x000fea0003800200 */
.L_x_5753:
[----:B------:R-:W-:Y:S01]  /*1aa70*/  DADD R2, R44, R2 ;  /* 0x000000002c027229 */ /* 0x000fe20000000002 */
[----:B------:R-:W-:Y:S01]  /*1aa80*/  UMOV UR6, 0x8fb9f87e ;  /* 0x8fb9f87e00067882 */ /* 0x000fe20000000000 */
[----:B------:R-:W-:Y:S02]  /*1aa90*/  UMOV UR7, 0x408633ce ;  /* 0x408633ce00077882 */ /* 0x000fe40000000000 */
[----:B------:R-:W-:-:S06]  /*1aaa0*/  DSETP.GE.AND P0, PT, R46, UR6, PT ;  /* 0x000000062e007e2a */ /* 0x000fcc000bf06000 */
[----:B------:R-:W-:Y:S02]  /*1aab0*/  FSEL R46, R2, RZ, !P0 ;  /* 0x000000ff022e7208 */ /* 0x000fe40004000000 */
[----:B------:R-:W-:Y:S01]  /*1aac0*/  FSEL R47, R3, +QNAN , !P0 ;  /* 0x7ff00000032f7808 */ /* 0x000fe20004000000 */
[----:B------:R-:W-:Y:S06]  /*1aad0*/  BRA `(.L_x_5755) ;  /* 0x00000000005c7947 */ /* 0x000fec0003800000 */
.L_x_5752:
        /* <DEDUP_REMOVED lines=23> */
.L_x_5755:
[----:B------:R-:W-:Y:S05]  /*1ac50*/  BSYNC.RECONVERGENT B1 ;  /* 0x0000000000017941 */ /* 0x000fea0003800200 */
.L_x_5751:
        /* <DEDUP_REMOVED lines=29> */
[----:B------:R-:W-:Y:S05]  /*1ae30*/  CALL.REL.NOINC `($__internal_9_$__cuda_sm20_dsqrt_rn_f64_mediumpath_v1) ;  /* 0x000000ac00a87944 */ /* 0x000fea0003c00000 */
[----:B------:R-:W-:Y:S02]  /*1ae40*/  IMAD.MOV.U32 R40, RZ, RZ, R4 ;  /* 0x000000ffff287224 */ /* 0x000fe400078e0004 */
[----:B------:R-:W-:-:S07]  /*1ae50*/  IMAD.MOV.U32 R41, RZ, RZ, R3 ;  /* 0x000000ffff297224 */ /* 0x000fce00078e0003 */
.L_x_5757:
[----:B------:R-:W-:Y:S05]  /*1ae60*/  BSYNC.RECONVERGENT B1 ;  /* 0x0000000000017941 */ /* 0x000fea0003800200 */
.L_x_5756:
        /* <DEDUP_REMOVED lines=26> */
.L_x_5759:
[----:B------:R-:W-:Y:S05]  /*1b010*/  BSYNC.RECONVERGENT B1 ;  /* 0x0000000000017941 */ /* 0x000fea0003800200 */
.L_x_5758:
        /* <DEDUP_REMOVED lines=23> */
.L_x_5761:
[----:B------:R-:W-:Y:S05]  /*1b190*/  BSYNC.RECONVERGENT B1 ;  /* 0x0000000000017941 */ /* 0x000fea0003800200 */
.L_x_5760:
[----:B------:R-:W-:Y:S05]  /*1b1a0*/  BRA `(.L_x_5762) ;  /* 0x00000010005c7947 */ /* 0x000fea0003800000 */
.L_x_5746:
        /* <DEDUP_REMOVED lines=60> */
.L_x_5764:
[----:B------:R-:W-:Y:S05]  /*1b570*/  BSYNC.RECONVERGENT B0 ;  /* 0x0000000000007941 */ /* 0x000fea0003800200 */
.L_x_5763:
        /* <DEDUP_REMOVED lines=26> */
.L_x_5766:
[----:B------:R-:W-:Y:S05]  /*1b720*/  BSYNC.RECONVERGENT B3 ;  /* 0x0000000000037941 */ /* 0x000fea0003800200 */
.L_x_5765:
        /* <DEDUP_REMOVED lines=38> */
.L_x_5768:
[----:B------:R-:W-:Y:S05]  /*1b990*/  BSYNC.RECONVERGENT B3 ;  /* 0x0000000000037941 */ /* 0x000fea0003800200 */
.L_x_5767:
        /* <DEDUP_REMOVED lines=38> */
.L_x_5745:
[----:B------:R-:W-:-:S10]  /*1bc00*/  DADD R16, R18, -R18 ;  /* 0x0000000012107229 */ /* 0x000fd40000000812 */
[----:B------:R-:W-:Y:S02]  /*1bc10*/  IMAD.MOV.U32 R14, RZ, RZ, R16 ;  /* 0x000000ffff0e7224 */ /* 0x000fe400078e0010 */
[----:B------:R-:W-:Y:S01]  /*1bc20*/  IMAD.MOV.U32 R15, RZ, RZ, R17 ;  /* 0x000000ffff0f7224 */ /* 0x000fe200078e0011 */
[----:B------:R-:W-:Y:S06]  /*1bc30*/  BRA `(.L_x_5762) ;  /* 0x0000000400b87947 */ /* 0x000fec0003800000 */
.L_x_5744:
        /* <DEDUP_REMOVED lines=35> */
.L_x_5772:
[----:B------:R-:W-:Y:S05]  /*1be70*/  BSYNC.RECONVERGENT B4 ;  /* 0x0000000000047941 */ /* 0x000fea0003800200 */
.L_x_5771:
        /* <DEDUP_REMOVED lines=38> */
.L_x_5774:
[----:B------:R-:W-:Y:S05]  /*1c0e0*/  BSYNC.RECONVERGENT B4 ;  /* 0x0000000000047941 */ /* 0x000fea0003800200 */
.L_x_5773:
        /* <DEDUP_REMOVED lines=31> */
.L_x_5770:
[----:B------:R-:W-:Y:S05]  /*1c2e0*/  BSYNC.RECONVERGENT B3 ;  /* 0x0000000000037941 */ /* 0x000fea0003800200 */
.L_x_5769:
[----:B------:R-:W-:Y:S01]  /*1c2f0*/  LOP3.LUT R15, RZ, 0x80000000, R19, 0xb8, !PT ;  /* 0x80000000ff0f7812 */ /* 0x000fe200078eb813 */
[----:B------:R-:W-:Y:S01]  /*1c300*/  VIADD R17, R17, 0xc0000000 ;  /* 0xc000000011117836 */ /* 0x000fe20000000000 */
[----:B------:R-:W-:-:S07]  /*1c310*/  MOV R14, RZ ;  /* 0x000000ff000e7202 */ /* 0x000fce0000000f00 */
.L_x_5762:
[----:B------:R-:W-:Y:S05]  /*1c320*/  BSYNC.RECONVERGENT B2 ;  /* 0x0000000000027941 */ /* 0x000fea0003800200 */
.L_x_5743:
        /* <DEDUP_REMOVED lines=29> */
.L_x_5780:
[----:B------:R-:W-:Y:S05]  /*1c500*/  BSYNC.RECONVERGENT B3 ;  /* 0x0000000000037941 */ /* 0x000fea0003800200 */
.L_x_5779:
        /* <DEDUP_REMOVED lines=63> */
.L_x_5782:
[----:B------:R-:W-:Y:S05]  /*1c900*/  BSYNC.RECONVERGENT B0 ;  /* 0x0000000000007941 */ /* 0x000fea0003800200 */
.L_x_5781:
        /* <DEDUP_REMOVED lines=91> */
.L_x_5786:
[----:B------:R-:W-:Y:S05]  /*1cec0*/  BSYNC.RECONVERGENT B3 ;  /* 0x0000000000037941 */ /* 0x000fea0003800200 */
.L_x_5785:
[----:B------:R-:W-:Y:S01]  /*1ced0*/  DADD R2, R44, R2 ;  /* 0x000000002c027229 */ /* 0x000fe20000000002 */
[----:B------:R-:W-:Y:S01]  /*1cee0*/  UMOV UR6, 0x8fb9f87e ;  /* 0x8fb9f87e00067882 */ /* 0x000fe20000000000 */
[----:B------:R-:W-:Y:S02]  /*1cef0*/  UMOV UR7, 0x408633ce ;  /* 0x408633ce00077882 */ /* 0x000fe40000000000 */
[----:B------:R-:W-:-:S06]  /*1cf00*/  DSETP.GE.AND P0, PT, R46, UR6, PT ;  /* 0x000000062e007e2a */ /* 0x000fcc000bf06000 */
[----:B------:R-:W-:Y:S02]  /*1cf10*/  FSEL R46, R2, RZ, !P0 ;  /* 0x000000ff022e7208 */ /* 0x000fe40004000000 */
[----:B------:R-:W-:Y:S01]  /*1cf20*/  FSEL R47, R3, +QNAN , !P0 ;  /* 0x7ff00000032f7808 */ /* 0x000fe20004000000 */
[----:B------:R-:W-:Y:S06]  /*1cf30*/  BRA `(.L_x_5787) ;  /* 0x00000000005c7947 */ /* 0x000fec0003800000 */
.L_x_5784:
        /* <DEDUP_REMOVED lines=23> */
.L_x_5787:
[----:B------:R-:W-:Y:S05]  /*1d0b0*/  BSYNC.RECONVERGENT B1 ;  /* 0x0000000000017941 */ /* 0x000fea0003800200 */
.L_x_5783:
        /* <DEDUP_REMOVED lines=32> */
.L_x_5789:
[----:B------:R-:W-:Y:S05]  /*1d2c0*/  BSYNC.RECONVERGENT B1 ;  /* 0x0000000000017941 */ /* 0x000fea0003800200 */
.L_x_5788:
        /* <DEDUP_REMOVED lines=24> */
[----:B------:R-:W-:Y:S01]  /*1d450*/  IMAD.MOV.U32 R32, RZ, RZ, R3 ;  /* 0x000000ffff207224 */ /* 0x000fe200078e0003 */
[----:B------:R-:W-:-:S07]  /*1d460*/  MOV R33, R2 ;  /* 0x0000000200217202 */ /* 0x000fce0000000f00 */
.L_x_5791:
[----:B------:R-:W-:Y:S05]  /*1d470*/  BSYNC.RECONVERGENT B1 ;  /* 0x0000000000017941 */ /* 0x000fea0003800200 */
.L_x_5790:
        /* <DEDUP_REMOVED lines=23> */
.L_x_5793:
[----:B------:R-:W-:Y:S05]  /*1d5f0*/  BSYNC.RECONVERGENT B1 ;  /* 0x0000000000017941 */ /* 0x000fea0003800200 */
.L_x_5792:
[----:B------:R-:W-:Y:S05]  /*1d600*/  BRA `(.L_x_5794) ;  /* 0x00000010005c7947 */ /* 0x000fea0003800000 */
.L_x_5778:
        /* <DEDUP_REMOVED lines=60> */
.L_x_5796:
[----:B------:R-:W-:Y:S05]  /*1d9d0*/  BSYNC.RECONVERGENT B0 ;  /* 0x0000000000007941 */ /* 0x000fea0003800200 */
.L_x_5795:
        /* <DEDUP_REMOVED lines=26> */
.L_x_5798:
[----:B------:R-:W-:Y:S05]  /*1db80*/  BSYNC.RECONVERGENT B3 ;  /* 0x0000000000037941 */ /* 0x000fea0003800200 */
.L_x_5797:
        /* <DEDUP_REMOVED lines=38> */
.L_x_5800:
[----:B------:R-:W-:Y:S05]  /*1ddf0*/  BSYNC.RECONVERGENT B3 ;  /* 0x0000000000037941 */ /* 0x000fea0003800200 */
.L_x_5799:
        /* <DEDUP_REMOVED lines=38> */
.L_x_5777:
[----:B------:R-:W-:-:S10]  /*1e060*/  DADD R32, R34, -R34 ;  /* 0x0000000022207229 */ /* 0x000fd40000000822 */
[----:B------:R-:W-:Y:S02]  /*1e070*/  IMAD.MOV.U32 R18, RZ, RZ, R32 ;  /* 0x000000ffff127224 */ /* 0x000fe400078e0020 */
[----:B------:R-:W-:Y:S01]  /*1e080*/  IMAD.MOV.U32 R19, RZ, RZ, R33 ;  /* 0x000000ffff137224 */ /* 0x000fe200078e0021 */
[----:B------:R-:W-:Y:S06]  /*1e090*/  BRA `(.L_x_5794) ;  /* 0x0000000400b87947 */ /* 0x000fec0003800000 */
.L_x_5776:
        /* <DEDUP_REMOVED lines=35> */
.L_x_5804:
[----:B------:R-:W-:Y:S05]  /*1e2d0*/  BSYNC.RECONVERGENT B4 ;  /* 0x0000000000047941 */ /* 0x000fea0003800200 */
.L_x_5803:
        /* <DEDUP_REMOVED lines=38> */
.L_x_5806:
[----:B------:R-:W-:Y:S05]  /*1e540*/  BSYNC.RECONVERGENT B4 ;  /* 0x0000000000047941 */ /* 0x000fea0003800200 */
.L_x_5805:
        /* <DEDUP_REMOVED lines=31> */
.L_x_5802:
[----:B------:R-:W-:Y:S05]  /*1e740*/  BSYNC.RECONVERGENT B3 ;  /* 0x0000000000037941 */ /* 0x000fea0003800200 */
.L_x_5801:
[----:B------:R-:W-:Y:S01]  /*1e750*/  LOP3.LUT R19, RZ, 0x80000000, R35, 0xb8, !PT ;  /* 0x80000000ff137812 */ /* 0x000fe200078eb823 */
[----:B------:R-:W-:Y:S02]  /*1e760*/  VIADD R33, R33, 0xc0000000 ;  /* 0xc000000021217836 */ /* 0x000fe40000000000 */
[----:B------:R-:W-:-:S07]  /*1e770*/  IMAD.MOV.U32 R18, RZ, RZ, RZ ;  /* 0x000000ffff127224 */ /* 0x000fce00078e00ff */
.L_x_5794:
[----:B------:R-:W-:Y:S05]  /*1e780*/  BSYNC.RECONVERGENT B2 ;  /* 0x0000000000027941 */ /* 0x000fea0003800200 */
.L_x_5775:
        /* <DEDUP_REMOVED lines=29> */
.L_x_5812:
[----:B------:R-:W-:Y:S05]  /*1e960*/  BSYNC.RECONVERGENT B3 ;  /* 0x0000000000037941 */ /* 0x000fea0003800200 */
.L_x_5811:
        /* <DEDUP_REMOVED lines=63> */
.L_x_5814:
[----:B------:R-:W-:Y:S05]  /*1ed60*/  BSYNC.RECONVERGENT B0 ;  /* 0x0000000000007941 */ /* 0x000fea0003800200 */
.L_x_5813:
        /* <DEDUP_REMOVED lines=91> */
.L_x_5818:
[----:B------:R-:W-:Y:S05]  /*1f320*/  BSYNC.RECONVERGENT B3 ;  /* 0x0000000000037941 */ /* 0x000fea0003800200 */
.L_x_5817:
[----:B------:R-:W-:Y:S01]  /*1f330*/  DADD R2, R44, R2 ;  /* 0x000000002c027229 */ /* 0x000fe20000000002 */
[----:B------:R-:W-:Y:S01]  /*1f340*/  UMOV UR6, 0x8fb9f87e ;  /* 0x8fb9f87e00067882 */ /* 0x000fe20000000000 */
[----:B------:R-:W-:Y:S02]  /*1f350*/  UMOV UR7, 0x408633ce ;  /* 0x408633ce00077882 */ /* 0x000fe40000000000 */
[----:B------:R-:W-:-:S06]  /*1f360*/  DSETP.GE.AND P0, PT, R46, UR6, PT ;  /* 0x000000062e007e2a */ /* 0x000fcc000bf06000 */
[----:B------:R-:W-:Y:S02]  /*1f370*/  FSEL R46, R2, RZ, !P0 ;  /* 0x000000ff022e7208 */ /* 0x000fe40004000000 */
[----:B------:R-:W-:Y:S01]  /*1f380*/  FSEL R47, R3, +QNAN , !P0 ;  /* 0x7ff00000032f7808 */ /* 0x000fe20004000000 */
[----:B------:R-:W-:Y:S06]  /*1f390*/  BRA `(.L_x_5819) ;  /* 0x00000000005c7947 */ /* 0x000fec0003800000 */
.L_x_5816:
        /* <DEDUP_REMOVED lines=23> */
.L_x_5819:
[----:B------:R-:W-:Y:S05]  /*1f510*/  BSYNC.RECONVERGENT B1 ;  /* 0x0000000000017941 */ /* 0x000fea0003800200 */
.L_x_5815:
        /* <DEDUP_REMOVED lines=32> */
.L_x_5821:
[----:B------:R-:W-:Y:S05]  /*1f720*/  BSYNC.RECONVERGENT B1 ;  /* 0x0000000000017941 */ /* 0x000fea0003800200 */
.L_x_5820:
        /* <DEDUP_REMOVED lines=26> */
.L_x_5823:
[----:B------:R-:W-:Y:S05]  /*1f8d0*/  BSYNC.RECONVERGENT B1 ;  /* 0x0000000000017941 */ /* 0x000fea0003800200 */
.L_x_5822:
        /* <DEDUP_REMOVED lines=23> */
.L_x_5825:
[----:B------:R-:W-:Y:S05]  /*1fa50*/  BSYNC.RECONVERGENT B1 ;  /* 0x0000000000017941 */ /* 0x000fea0003800200 */
.L_x_5824:
[----:B------:R-:W-:Y:S05]  /*1fa60*/  BRA `(.L_x_5826) ;  /* 0x00000010005c7947 */ /* 0x000fea0003800000 */
.L_x_5810:
        /* <DEDUP_REMOVED lines=60> */
.L_x_5828:
[----:B------:R-:W-:Y:S05]  /*1fe30*/  BSYNC.RECONVERGENT B0 ;  /* 0x0000000000007941 */ /* 0x000fea0003800200 */
.L_x_5827:
        /* <DEDUP_REMOVED lines=26> */
.L_x_5830:
[----:B------:R-:W-:Y:S05]  /*1ffe0*/  BSYNC.RECONVERGENT B3 ;  /* 0x0000000000037941 */ /* 0x000fea0003800200 */
.L_x_5829:
        /* <DEDUP_REMOVED lines=38> */
.L_x_5832:
[----:B------:R-:W-:Y:S05]  /*20250*/  BSYNC.RECONVERGENT B3 ;  /* 0x0000000000037941 */ /* 0x000fea0003800200 */
.L_x_5831:
        /* <DEDUP_REMOVED lines=38> */
.L_x_5809:
[----:B------:R-:W-:-:S10]  /*204c0*/  DADD R36, R38, -R38 ;  /* 0x0000000026247229 */ /* 0x000fd40000000826 */
[----:B------:R-:W-:Y:S02]  /*204d0*/  IMAD.MOV.U32 R34, RZ, RZ, R36 ;  /* 0x000000ffff227224 */ /* 0x000fe400078e0024 */
[----:B------:R-:W-:Y:S01]  /*204e0*/  IMAD.MOV.U32 R35, RZ, RZ, R37 ;  /* 0x000000ffff237224 */ /* 0x000fe200078e0025 */
[----:B------:R-:W-:Y:S06]  /*204f0*/  BRA `(.L_x_5826) ;  /* 0x0000000400b87947 */ /* 0x000fec0003800000 */
.L_x_5808:
        /* <DEDUP_REMOVED lines=35> */
.L_x_5836:
[----:B------:R-:W-:Y:S05]  /*20730*/  BSYNC.RECONVERGENT B4 ;  /* 0x0000000000047941 */ /* 0x000fea0003800200 */
.L_x_5835:
        /* <DEDUP_REMOVED lines=38> */
.L_x_5838:
[----:B------:R-:W-:Y:S05]  /*209a0*/  BSYNC.RECONVERGENT B4 ;  /* 0x0000000000047941 */ /* 0x000fea0003800200 */
.L_x_5837:
        /* <DEDUP_REMOVED lines=31> */
.L_x_5834:
[----:B------:R-:W-:Y:S05]  /*20ba0*/  BSYNC.RECONVERGENT B3 ;  /* 0x0000000000037941 */ /* 0x000fea0003800200 */
.L_x_5833:
[----:B------:R-:W-:Y:S01]  /*20bb0*/  LOP3.LUT R35, RZ, 0x80000000, R39, 0xb8, !PT ;  /* 0x80000000ff237812 */ /* 0x000fe200078eb827 */
[----:B------:R-:W-:Y:S02]  /*20bc0*/  VIADD R37, R37, 0xc0000000 ;  /* 0xc000000025257836 */ /* 0x000fe40000000000 */
[----:B------:R-:W-:-:S07]  /*20bd0*/  IMAD.MOV.U32 R34, RZ, RZ, RZ ;  /* 0x000000ffff227224 */ /* 0x000fce00078e00ff */
.L_x_5826:
[----:B------:R-:W-:Y:S05]  /*20be0*/  BSYNC.RECONVERGENT B2 ;  /* 0x0000000000027941 */ /* 0x000fea0003800200 */
.L_x_5807:
        /* <DEDUP_REMOVED lines=29> */
.L_x_5844:
[----:B------:R-:W-:Y:S05]  /*20dc0*/  BSYNC.RECONVERGENT B3 ;  /* 0x0000000000037941 */ /* 0x000fea0003800200 */
.L_x_5843:
        /* <DEDUP_REMOVED lines=63> */
.L_x_5846:
[----:B------:R-:W-:Y:S05]  /*211c0*/  BSYNC.RECONVERGENT B0 ;  /* 0x0000000000007941 */ /* 0x000fea0003800200 */
.L_x_5845:
        /* <DEDUP_REMOVED lines=91> */
.L_x_5850:
[----:B------:R-:W-:Y:S05]  /*21780*/  BSYNC.RECONVERGENT B3 ;  /* 0x0000000000037941 */ /* 0x000fea0003800200 */
.L_x_5849:
[----:B------:R-:W-:Y:S01]  /*21790*/  DADD R2, R44, R2 ;  /* 0x000000002c027229 */ /* 0x000fe20000000002 */
[----:B------:R-:W-:Y:S01]  /*217a0*/  UMOV UR6, 0x8fb9f87e ;  /* 0x8fb9f87e00067882 */ /* 0x000fe20000000000 */
[----:B------:R-:W-:Y:S02]  /*217b0*/  UMOV UR7, 0x408633ce ;  /* 0x408633ce00077882 */ /* 0x000fe40000000000 */
[----:B------:R-:W-:-:S06]  /*217c0*/  DSETP.GE.AND P0, PT, R46, UR6, PT ;  /* 0x000000062e007e2a */ /* 0x000fcc000bf06000 */
[----:B------:R-:W-:Y:S02]  /*217d0*/  FSEL R46, R2, RZ, !P0 ;  /* 0x000000ff022e7208 */ /* 0x000fe40004000000 */
[----:B------:R-:W-:Y:S01]  /*217e0*/  FSEL R47, R3, +QNAN , !P0 ;  /* 0x7ff00000032f7808 */ /* 0x000fe20004000000 */
[----:B------:R-:W-:Y:S06]  /*217f0*/  BRA `(.L_x_5851) ;  /* 0x00000000005c7947 */ /* 0x000fec0003800000 */
.L_x_5848:
        /* <DEDUP_REMOVED lines=23> */
.L_x_5851:
[----:B------:R-:W-:Y:S05]  /*21970*/  BSYNC.RECONVERGENT B1 ;  /* 0x0000000000017941 */ /* 0x000fea0003800200 */
.L_x_5847:
        /* <DEDUP_REMOVED lines=32> */
.L_x_5853:
[----:B------:R-:W-:Y:S05]  /*21b80*/  BSYNC.RECONVERGENT B1 ;  /* 0x0000000000017941 */ /* 0x000fea0003800200 */
.L_x_5852:
        /* <DEDUP_REMOVED lines=26> */
.L_x_5855:
[----:B------:R-:W-:Y:S05]  /*21d30*/  BSYNC.RECONVERGENT B1 ;  /* 0x0000000000017941 */ /* 0x000fea0003800200 */
.L_x_5854:
        /* <DEDUP_REMOVED lines=24> */
.L_x_5857:
[----:B------:R-:W-:Y:S05]  /*21ec0*/  BSYNC.RECONVERGENT B1 ;  /* 0x0000000000017941 */ /* 0x000fea0003800200 */
.L_x_5856:
[----:B------:R-:W-:Y:S02]  /*21ed0*/  IMAD.MOV.U32 R38, RZ, RZ, R2 ;  /* 0x000000ffff267224 */ /* 0x000fe400078e0002 */
[----:B------:R-:W-:Y:S01]  /*21ee0*/  IMAD.MOV.U32 R39, RZ, RZ, R3 ;  /* 0x000000ffff277224 */ /* 0x000fe200078e0003 */
[----:B------:R-:W-:Y:S06]  /*21ef0*/  BRA `(.L_x_5858) ;  /* 0x00000010005c7947 */ /* 0x000fec0003800000 */
.L_x_5842:
        /* <DEDUP_REMOVED lines=60> */
.L_x_5860:
[----:B------:R-:W-:Y:S05]  /*222c0*/  BSYNC.RECONVERGENT B0 ;  /* 0x0000000000007941 */ /* 0x000fea0003800200 */
.L_x_5859:
        /* <DEDUP_REMOVED lines=26> */
.L_x_5862:
[----:B------:R-:W-:Y:S05]  /*22470*/  BSYNC.RECONVERGENT B3 ;  /* 0x0000000000037941 */ /* 0x000fea0003800200 */
.L_x_5861:
        /* <DEDUP_REMOVED lines=38> */
.L_x_5864:
[----:B------:R-:W-:Y:S05]  /*226e0*/  BSYNC.RECONVERGENT B3 ;  /* 0x0000000000037941 */ /* 0x000fea0003800200 */
.L_x_5863:
        /* <DEDUP_REMOVED lines=38> */
.L_x_5841:
[----:B------:R-:W-:-:S10]  /*22950*/  DADD R20, R22, -R22 ;  /* 0x0000000016147229 */ /* 0x000fd40000000816 */
[----:B------:R-:W-:Y:S02]  /*22960*/  IMAD.MOV.U32 R38, RZ, RZ, R20 ;  /* 0x000000ffff267224 */ /* 0x000fe400078e0014 */
[----:B------:R-:W-:Y:S01]  /*22970*/  IMAD.MOV.U32 R39, RZ, RZ, R21 ;  /* 0x000000ffff277224 */ /* 0x000fe200078e0015 */
[----:B------:R-:W-:Y:S06]  /*22980*/  BRA `(.L_x_5858) ;  /* 0x0000000400b87947 */ /* 0x000fec0003800000 */
.L_x_5840:
        /* <DEDUP_REMOVED lines=35> */
.L_x_5868:
[----:B------:R-:W-:Y:S05]  /*22bc0*/  BSYNC.RECONVERGENT B4 ;  /* 0x0000000000047941 */ /* 0x000fea0003800200 */
.L_x_5867:
        /* <DEDUP_REMOVED lines=38> */
.L_x_5870:
[----:B------:R-:W-:Y:S05]  /*22e30*/  BSYNC.RECONVERGENT B4 ;  /* 0x0000000000047941 */ /* 0x000fea0003800200 */
.L_x_5869:
        /* <DEDUP_REMOVED lines=31> */
.L_x_5866:
[----:B------:R-:W-:Y:S05]  /*23030*/  BSYNC.RECONVERGENT B3 ;  /* 0x0000000000037941 */ /* 0x000fea0003800200 */
.L_x_5865:
[----:B------:R-:W-:Y:S01]  /*23040*/  LOP3.LUT R39, RZ, 0x80000000, R23, 0xb8, !PT ;  /* 0x80000000ff277812 */ /* 0x000fe200078eb817 */
[----:B------:R-:W-:Y:S01]  /*23050*/  IMAD.MOV.U32 R38, RZ, RZ, RZ ;  /* 0x000000ffff267224 */ /* 0x000fe200078e00ff */
[----:B------:R-:W-:-:S07]  /*23060*/  IADD3 R21, PT, PT, R21, -0x40000000, RZ ;  /* 0xc000000015157810 */ /* 0x000fce0007ffe0ff */
.L_x_5858:
[----:B------:R-:W-:Y:S05]  /*23070*/  BSYNC.RECONVERGENT B2 ;  /* 0x0000000000027941 */ /* 0x000fea0003800200 */
.L_x_5839:
        /* <DEDUP_REMOVED lines=29> */
.L_x_5876:
[----:B------:R-:W-:Y:S05]  /*23250*/  BSYNC.RECONVERGENT B3 ;  /* 0x0000000000037941 */ /* 0x000fea0003800200 */
.L_x_5875:
        /* <DEDUP_REMOVED lines=63> */
.L_x_5878:
[----:B------:R-:W-:Y:S05]  /*23650*/  BSYNC.RECONVERGENT B0 ;  /* 0x0000000000007941 */ /* 0x000fea0003800200 */
.L_x_5877:
        /* <DEDUP_REMOVED lines=14> */
[----:B------:R-:W-:Y:S01]  /*23740*/  IMAD.SHL.U32 R3, R5, 0x2, RZ ;  /* 0x0000000205037824 */ /* 0x000fe200078e00ff */
[----:B------:R-:W-:-:S04]  /*23750*/  IADD3 R2, PT, PT, R2, -0x1, RZ ;  /* 0xffffffff02027810 */ /* 0x000fc80007ffe0ff */
        /* <DEDUP_REMOVED lines=75> */
.L_x_5882:
[----:B------:R-:W-:Y:S05]  /*23c10*/  BSYNC.RECONVERGENT B3 ;  /* 0x0000000000037941 */ /* 0x000fea0003800200 */
.L_x_5881:
[----:B------:R-:W-:Y:S01]  /*23c20*/  DADD R2, R44, R2 ;  /* 0x000000002c027229 */ /* 0x000fe20000000002 */
[----:B------:R-:W-:Y:S01]  /*23c30*/  UMOV UR6, 0x8fb9f87e ;  /* 0x8fb9f87e00067882 */ /* 0x000fe20000000000 */
[----:B------:R-:W-:Y:S02]  /*23c40*/  UMOV UR7, 0x408633ce ;  /* 0x408633ce00077882 */ /* 0x000fe40000000000 */
[----:B------:R-:W-:-:S06]  /*23c50*/  DSETP.GE.AND P0, PT, R46, UR6, PT ;  /* 0x000000062e007e2a */ /* 0x000fcc000bf06000 */
[----:B------:R-:W-:Y:S02]  /*23c60*/  FSEL R46, R2, RZ, !P0 ;  /* 0x000000ff022e7208 */ /* 0x000fe40004000000 */
[----:B------:R-:W-:Y:S01]  /*23c70*/  FSEL R47, R3, +QNAN , !P0 ;  /* 0x7ff00000032f7808 */ /* 0x000fe20004000000 */
[----:B------:R-:W-:Y:S06]  /*23c80*/  BRA `(.L_x_5883) ;  /* 0x00000000005c7947 */ /* 0x000fec0003800000 */
.L_x_5880:
        /* <DEDUP_REMOVED lines=23> */
.L_x_5883:
[----:B------:R-:W-:Y:S05]  /*23e00*/  BSYNC.RECONVERGENT B1 ;  /* 0x0000000000017941 */ /* 0x000fea0003800200 */
.L_x_5879:
        /* <DEDUP_REMOVED lines=32> */
.L_x_5885:
[----:B------:R-:W-:Y:S05]  /*24010*/  BSYNC.RECONVERGENT B1 ;  /* 0x0000000000017941 */ /* 0x000fea0003800200 */
.L_x_5884:
        /* <DEDUP_REMOVED lines=22> */
[----:B------:R-:W-:-:S07]  /*24180*/  IMAD.MOV.U32 R3, RZ, RZ, R45 ;  /* 0x000000ffff037224 */ /* 0x000fce00078e002d */
[----:B------:R-:W-:Y:S05]  /*24190*/  CALL.REL.NOINC `($__internal_8_$__cuda_sm20_div_rn_f64_full) ;  /* 0x00000014003c7944 */ /* 0x000fea0003c00000 */
[----:B------:R-:W-:Y:S02]  /*241a0*/  IMAD.MOV.U32 R24, RZ, RZ, R3 ;  /* 0x000000ffff187224 */ /* 0x000fe400078e0003 */
[----:B------:R-:W-:-:S07]  /*241b0*/  IMAD.MOV.U32 R25, RZ, RZ, R2 ;  /* 0x000000ffff197224 */ /* 0x000fce00078e0002 */
.L_x_5887:
[----:B------:R-:W-:Y:S05]  /*241c0*/  BSYNC.RECONVERGENT B1 ;  /* 0x0000000000017941 */ /* 0x000fea0003800200 */
.L_x_5886:
        /* <DEDUP_REMOVED lines=24> */
.L_x_5889:
[----:B------:R-:W-:Y:S05]  /*24350*/  BSYNC.RECONVERGENT B1 ;  /* 0x0000000000017941 */ /* 0x000fea0003800200 */
.L_x_5888:
[----:B------:R-:W-:Y:S02]  /*24360*/  IMAD.MOV.U32 R58, RZ, RZ, R2 ;  /* 0x000000ffff3a7224 */ /* 0x000fe400078e0002 */
[----:B------:R-:W-:Y:S01]  /*24370*/  IMAD.MOV.U32 R59, RZ, RZ, R3 ;  /* 0x000000ffff3b7224 */ /* 0x000fe200078e0003 */
[----:B------:R-:W-:Y:S06]  /*24380*/  BRA `(.L_x_5890) ;  /* 0x0000001000607947 */ /* 0x000fec0003800000 */
.L_x_5874:
        /* <DEDUP_REMOVED lines=60> */
.L_x_5892:
[----:B------:R-:W-:Y:S05]  /*24750*/  BSYNC.RECONVERGENT B0 ;  /* 0x0000000000007941 */ /* 0x000fea0003800200 */
.L_x_5891:
        /* <DEDUP_REMOVED lines=25> */
[----:B------:R-:W-:-:S07]  /*248f0*/  MOV R3, R41 ;  /* 0x0000002900037202 */ /* 0x000fce0000000f00 */
.L_x_5894:
[----:B------:R-:W-:Y:S05]  /*24900*/  BSYNC.RECONVERGENT B3 ;  /* 0x0000000000037941 */ /* 0x000fea0003800200 */
.L_x_5893:
        /* <DEDUP_REMOVED lines=38> */
.L_x_5896:
[----:B------:R-:W-:Y:S05]  /*24b70*/  BSYNC.RECONVERGENT B3 ;  /* 0x0000000000037941 */ /* 0x000fea0003800200 */
.L_x_5895:
        /* <DEDUP_REMOVED lines=14> */
[----:B------:R-:W-:Y:S01]  /*24c60*/  DMUL R66, R66, 4 ;  /* 0x4010000042427828 */ /* 0x000fe20000000000 */
[----:B------:R-:W-:-:S02]  /*24c70*/  MOV R22, 0x3da8ff83 ;  /* 0x3da8ff8300167802 */ /* 0x000fc40000000f00 */
        /* <DEDUP_REMOVED lines=22> */
.L_x_5873:
[----:B------:R-:W-:-:S10]  /*24de0*/  DADD R24, R26, -R26 ;  /* 0x000000001a187229 */ /* 0x000fd4000000081a */
[----:B------:R-:W-:Y:S02]  /*24df0*/  IMAD.MOV.U32 R58, RZ, RZ, R24 ;  /* 0x000000ffff3a7224 */ /* 0x000fe400078e0018 */
[----:B------:R-:W-:Y:S01]  /*24e00*/  IMAD.MOV.U32 R59, RZ, RZ, R25 ;  /* 0x000000ffff3b7224 */ /* 0x000fe200078e0019 */
[----:B------:R-:W-:Y:S06]  /*24e10*/  BRA `(.L_x_5890) ;  /* 0x0000000400bc7947 */ /* 0x000fec0003800000 */
.L_x_5872:
        /* <DEDUP_REMOVED lines=36> */
.L_x_5900:
[----:B------:R-:W-:Y:S05]  /*25060*/  BSYNC.RECONVERGENT B4 ;  /* 0x0000000000047941 */ /* 0x000fea0003800200 */
.L_x_5899:
        /* <DEDUP_REMOVED lines=38> */
.L_x_5902:
[----:B------:R-:W-:Y:S05]  /*252d0*/  BSYNC.RECONVERGENT B4 ;  /* 0x0000000000047941 */ /* 0x000fea0003800200 */
.L_x_5901:
        /* <DEDUP_REMOVED lines=31> */
.L_x_5898:
[----:B------:R-:W-:Y:S05]  /*254d0*/  BSYNC.RECONVERGENT B3 ;  /* 0x0000000000037941 */ /* 0x000fea0003800200 */
.L_x_5897:
[----:B------:R-:W-:Y:S01]  /*254e0*/  LOP3.LUT R59, RZ, 0x80000000, R27, 0xb8, !PT ;  /* 0x80000000ff3b7812 */ /* 0x000fe200078eb81b */
[----:B------:R-:W-:Y:S01]  /*254f0*/  IMAD.MOV.U32 R25, RZ, RZ, R22 ;  /* 0x000000ffff197224 */ /* 0x000fe200078e0016 */
[----:B------:R-:W-:-:S07]  /*25500*/  MOV R58, RZ ;  /* 0x000000ff003a7202 */ /* 0x000fce0000000f00 */
.L_x_5890:
[----:B------:R-:W-:Y:S05]  /*25510*/  BSYNC.RECONVERGENT B2 ;  /* 0x0000000000027941 */ /* 0x000fea0003800200 */
.L_x_5871:
[----:B------:R-:W0:Y:S01]  /*25520*/  S2R R23, SR_TID.X ;  /* 0x0000000000177919 */ /* 0x000e220000002100 */
[----:B------:R-:W1:Y:S01]  /*25530*/  LDC.64 R2, c[0x0][0x388] ;  /* 0x0000e200ff027b82 */ /* 0x000e620000000a00 */
[----:B------:R-:W-:Y:S01]  /*25540*/  IMAD.MOV.U32 R4, RZ, RZ, R8 ;  /* 0x000000ffff047224 */ /* 0x000fe200078e0008 */
[----:B------:R-:W-:Y:S01]  /*25550*/  MOV R57, R25 ;  /* 0x0000001900397202 */ /* 0x000fe20000000f00 */
[----:B------:R-:W-:Y:S02]  /*25560*/  IMAD.MOV.U32 R5, RZ, RZ, R9 ;  /* 0x000000ffff057224 */ /* 0x000fe400078e0009 */
[----:B------:R-:W-:Y:S02]  /*25570*/  IMAD.MOV.U32 R8, RZ, RZ, R12 ;  /* 0x000000ffff087224 */ /* 0x000fe400078e000c */
[----:B------:R-:W-:Y:S02]  /*25580*/  IMAD.MOV.U32 R9, RZ, RZ, R13 ;  /* 0x000000ffff097224 */ /* 0x000fe400078e000d */
[----:B------:R-:W-:-:S02]  /*25590*/  IMAD.MOV.U32 R12, RZ, RZ, R16 ;  /* 0x000000ffff0c7224 */ /* 0x000fc400078e0010 */
[----:B------:R-:W-:Y:S02]  /*255a0*/  IMAD.MOV.U32 R13, RZ, RZ, R17 ;  /* 0x000000ffff0d7224 */ /* 0x000fe400078e0011 */
[----:B------:R-:W-:Y:S02]  /*255b0*/  IMAD.MOV.U32 R16, RZ, RZ, R32 ;  /* 0x000000ffff107224 */ /* 0x000fe400078e0020 */
[----:B------:R-:W-:Y:S02]  /*255c0*/  IMAD.MOV.U32 R17, RZ, RZ, R33 ;  /* 0x000000ffff117224 */ /* 0x000fe400078e0021 */
[----:B------:R-:W-:Y:S02]  /*255d0*/  IMAD.MOV.U32 R32, RZ, RZ, R36 ;  /* 0x000000ffff207224 */ /* 0x000fe400078e0024 */
[----:B------:R-:W-:Y:S02]  /*255e0*/  IMAD.MOV.U32 R33, RZ, RZ, R37 ;  /* 0x000000ffff217224 */ /* 0x000fe400078e0025 */
[----:B------:R-:W-:-:S02]  /*255f0*/  IMAD.MOV.U32 R36, RZ, RZ, R20 ;  /* 0x000000ffff247224 */ /* 0x000fc400078e0014 */
[----:B------:R-:W-:Y:S02]  /*25600*/  IMAD.MOV.U32 R37, RZ, RZ, R21 ;  /* 0x000000ffff257224 */ /* 0x000fe400078e0015 */
[----:B-1----:R-:W-:-:S04]  /*25610*/  IMAD.WIDE.U32 R2, R0, 0x10, R2 ;  /* 0x0000001000027825 */ /* 0x002fc800078e0002 */
[----:B------:R-:W-:Y:S02]  /*25620*/  IMAD.MOV.U32 R56, RZ, RZ, R24 ;  /* 0x000000ffff387224 */ /* 0x000fe400078e0018 */
[----:B0-----:R-:W-:-:S05]  /*25630*/  IMAD.WIDE.U32 R2, R23, 0x20, R2 ;  /* 0x0000002017027825 */ /* 0x001fca00078e0002 */
[----:B------:R-:W-:Y:S04]  /*25640*/  STG.E.ENL2.256 desc[UR4][R2.64], R28, R4 ;  /* 0xf800001c0204797f */ /* 0x000fe8000f121804 */
[----:B------:R-:W-:Y:S04]  /*25650*/  STG.E.ENL2.256 desc[UR4][R2.64+0x1000], R8, R12 ;  /* 0xf8008008020c797f */ /* 0x000fe8000f121804 */
[----:B------:R-:W-:Y:S04]  /*25660*/  STG.E.ENL2.256 desc[UR4][R2.64+0x2000], R16, R32 ;  /* 0xf80100100220797f */ /* 0x000fe8000f121804 */
[----:B------:R-:W-:Y:S01]  /*25670*/  STG.E.ENL2.256 desc[UR4][R2.64+0x3000], R36, R56 ;  /* 0xf80180240238797f */ /* 0x000fe2000f121804 */
[----:B------:R-:W-:Y:S05]  /*25680*/  EXIT ;  /* 0x000000000000794d */ /* 0x000fea0003800000 */
        .weak           $__internal_8_$__cuda_sm20_div_rn_f64_full
        .type           $__internal_8_$__cuda_sm20_div_rn_f64_full,@function
        .size           $__internal_8_$__cuda_sm20_div_rn_f64_full,($__internal_9_$__cuda_sm20_dsqrt_rn_f64_mediumpath_v1 - $__internal_8_$__cuda_sm20_div_rn_f64_full)
$__internal_8_$__cuda_sm20_div_rn_f64_full:
[C---:B------:R-:W-:Y:S01]  /*25690*/  FSETP.GEU.AND P0, PT, |R3|.reuse, 1.469367938527859385e-39, PT ;  /* 0x001000000300780b */ /* 0x040fe20003f0e200 */
[--C-:B------:R-:W-:Y:S01]  /*256a0*/  IMAD.MOV.U32 R42, RZ, RZ, R2.reuse ;  /* 0x000000ffff2a7224 */ /* 0x100fe200078e0002 */
[----:B------:R-:W-:Y:S01]  /*256b0*/  LOP3.LUT R41, R3, 0x800fffff, RZ, 0xc0, !PT ;  /* 0x800fffff03297812 */ /* 0x000fe200078ec0ff */
[----:B------:R-:W-:Y:S01]  /*256c0*/  IMAD.MOV.U32 R43, RZ, RZ, R3 ;  /* 0x000000ffff2b7224 */ /* 0x000fe200078e0003 */
[----:B------:R-:W-:Y:S01]  /*256d0*/  BSSY.RECONVERGENT B0, `(.L_x_5903) ;  /* 0x000005c000007945 */ /* 0x000fe20003800200 */
[----:B------:R-:W-:Y:S01]  /*256e0*/  IMAD.MOV.U32 R48, RZ, RZ, R2 ;  /* 0x000000ffff307224 */ /* 0x000fe200078e0002 */
[----:B------:R-:W-:Y:S01]  /*256f0*/  LOP3.LUT R49, R41, 0x3ff00000, RZ, 0xfc, !PT ;  /* 0x3ff0000029317812 */ /* 0x000fe200078efcff */
[----:B------:R-:W-:Y:S01]  /*25700*/  IMAD.MOV.U32 R53, RZ, RZ, R5 ;  /* 0x000000ffff357224 */ /* 0x000fe200078e0005 */
[----:B------:R-:W-:Y:S01]  /*25710*/  LOP3.LUT R41, R3, 0x7ff00000, RZ, 0xc0, !PT ;  /* 0x7ff0000003297812 */ /* 0x000fe200078ec0ff */
[----:B------:R-:W-:Y:S02]  /*25720*/  IMAD.MOV.U32 R50, RZ, RZ, 0x1 ;  /* 0x00000001ff327424 */ /* 0x000fe400078e00ff */
[----:B------:R-:W-:Y:S01]  /*25730*/  IMAD.MOV.U32 R3, RZ, RZ, 0x1ca00000 ;  /* 0x1ca00000ff037424 */ /* 0x000fe200078e00ff */
[C---:B------:R-:W-:Y:S01]  /*25740*/  FSETP.GEU.AND P2, PT, |R53|.reuse, 1.469367938527859385e-39, PT ;  /* 0x001000003500780b */ /* 0x040fe20003f4e200 */
[----:B------:R-:W-:Y:S01]  /*25750*/  @!P0 DMUL R48, R42, 8.98846567431157953865e+307 ;  /* 0x7fe000002a308828 */ /* 0x000fe20000000000 */
[----:B------:R-:W-:Y:S01]  /*25760*/  LOP3.LUT R2, R53, 0x7ff00000, RZ, 0xc0, !PT ;  /* 0x7ff0000035027812 */ /* 0x000fe200078ec0ff */
[----:B------:R-:W-:-:S03]  /*25770*/  IMAD.MOV.U32 R52, RZ, RZ, R40 ;  /* 0x000000ffff347224 */ /* 0x000fc600078e0028 */
[----:B------:R-:W-:Y:S01]  /*25780*/  ISETP.GE.U32.AND P1, PT, R2, R41, PT ;  /* 0x000000290200720c */ /* 0x000fe20003f26070 */
[----:B------:R-:W0:Y:S03]  /*25790*/  MUFU.RCP64H R51, R49 ;  /* 0x0000003100337308 */ /* 0x000e260000001800 */
[----:B------:R-:W-:Y:S02]  /*257a0*/  SEL R40, R3, 0x63400000, !P1 ;  /* 0x6340000003287807 */ /* 0x000fe40004800000 */
[----:B------:R-:W-:Y:S01]  /*257b0*/  @!P0 LOP3.LUT R41, R49, 0x7ff00000, RZ, 0xc0, !PT ;  /* 0x7ff0000031298812 */ /* 0x000fe200078ec0ff */
[----:B------:R-:W-:Y:S01]  /*257c0*/  @!P2 IMAD.MOV.U32 R58, RZ, RZ, RZ ;  /* 0x000000ffff3aa224 */ /* 0x000fe200078e00ff */
[----:B------:R-:W-:-:S04]  /*257d0*/  @!P2 LOP3.LUT R5, R43, 0x7ff00000, RZ, 0xc0, !PT ;  /* 0x7ff000002b05a812 */ /* 0x000fc800078ec0ff */
[----:B------:R-:W-:-:S04]  /*257e0*/  @!P2 ISETP.GE.U32.AND P3, PT, R2, R5, PT ;  /* 0x000000050200a20c */ /* 0x000fc80003f66070 */
[----:B------:R-:W-:Y:S01]  /*257f0*/  @!P2 SEL R5, R3, 0x63400000, !P3 ;  /* 0x634000000305a807 */ /* 0x000fe20005800000 */
[----:B0-----:R-:W-:-:S03]  /*25800*/  DFMA R54, R50, -R48, 1 ;  /* 0x3ff000003236742b */ /* 0x001fc60000000830 */
[----:B------:R-:W-:-:S04]  /*25810*/  @!P2 LOP3.LUT R5, R5, 0x80000000, R53, 0xf8, !PT ;  /* 0x800000000505a812 */ /* 0x000fc800078ef835 */
[----:B------:R-:W-:Y:S01]  /*25820*/  @!P2 LOP3.LUT R59, R5, 0x100000, RZ, 0xfc, !PT ;  /* 0x00100000053ba812 */ /* 0x000fe200078efcff */
[----:B------:R-:W-:-:S08]  /*25830*/  DFMA R54, R54, R54, R54 ;  /* 0x000000363636722b */ /* 0x000fd00000000036 */
[----:B------:R-:W-:Y:S01]  /*25840*/  DFMA R50, R50, R54, R50 ;  /* 0x000000363232722b */ /* 0x000fe20000000032 */
[----:B------:R-:W-:Y:S01]  /*25850*/  LOP3.LUT R55, R40, 0x800fffff, R53, 0xf8, !PT ;  /* 0x800fffff28377812 */ /* 0x000fe200078ef835 */
[----:B------:R-:W-:Y:S02]  /*25860*/  IMAD.MOV.U32 R54, RZ, RZ, R52 ;  /* 0x000000ffff367224 */ /* 0x000fe400078e0034 */
[----:B------:R-:W-:-:S04]  /*25870*/  IMAD.MOV.U32 R40, RZ, RZ, R2 ;  /* 0x000000ffff287224 */ /* 0x000fc800078e0002 */
[----:B------:R-:W-:Y:S02]  /*25880*/  DFMA R60, R50, -R48, 1 ;  /* 0x3ff00000323c742b */ /* 0x000fe40000000830 */
[----:B------:R-:W-:-:S06]  /*25890*/  @!P2 DFMA R54, R54, 2, -R58 ;  /* 0x400000003636a82b */ /* 0x000fcc000000083a */
[----:B------:R-:W-:-:S04]  /*258a0*/  DFMA R60, R50, R60, R50 ;  /* 0x0000003c323c722b */ /* 0x000fc80000000032 */
[----:B------:R-:W-:-:S04]  /*258b0*/  @!P2 LOP3.LUT R40, R55, 0x7ff00000, RZ, 0xc0, !PT ;  /* 0x7ff000003728a812 */ /* 0x000fc800078ec0ff */
[----:B------:R-:W-:Y:S01]  /*258c0*/  DMUL R58, R60, R54 ;  /* 0x000000363c3a7228 */ /* 0x000fe20000000000 */
[----:B------:R-:W-:-:S05]  /*258d0*/  VIADD R5, R40, 0xffffffff ;  /* 0xffffffff28057836 */ /* 0x000fca0000000000 */
[----:B------:R-:W-:Y:S01]  /*258e0*/  ISETP.GT.U32.AND P0, PT, R5, 0x7feffffe, PT ;  /* 0x7feffffe0500780c */ /* 0x000fe20003f04070 */
[----:B------:R-:W-:Y:S01]  /*258f0*/  VIADD R5, R41, 0xffffffff ;  /* 0xffffffff29057836 */ /* 0x000fe20000000000 */
[----:B------:R-:W-:-:S04]  /*25900*/  DFMA R50, R58, -R48, R54 ;  /* 0x800000303a32722b */ /* 0x000fc80000000036 */
[----:B------:R-:W-:-:S04]  /*25910*/  ISETP.GT.U32.OR P0, PT, R5, 0x7feffffe, P0 ;  /* 0x7feffffe0500780c */ /* 0x000fc80000704470 */
[----:B------:R-:W-:-:S09]  /*25920*/  DFMA R50, R60, R50, R58 ;  /* 0x000000323c32722b */ /* 0x000fd2000000003a */
        /* <DEDUP_REMOVED lines=19> */
[----:B------:R-:W-:Y:S01]  /*25a60*/  IADD3 R3, PT, PT, -R3, -0x43300000, RZ ;  /* 0xbcd0000003037810 */ /* 0x000fe20007ffe1ff */
[----:B------:R-:W-:-:S06]  /*25a70*/  IMAD.MOV.U32 R40, RZ, RZ, RZ ;  /* 0x000000ffff287224 */ /* 0x000fcc00078e00ff */
[----:B------:R-:W-:Y:S02]  /*25a80*/  DFMA R40, R58, -R40, R50 ;  /* 0x800000283a28722b */ /* 0x000fe40000000032 */
[----:B------:R-:W-:-:S08]  /*25a90*/  DMUL.RP R50, R50, R42 ;  /* 0x0000002a32327228 */ /* 0x000fd00000008000 */
[----:B------:R-:W-:Y:S02]  /*25aa0*/  FSETP.NEU.AND P0, PT, |R41|, R3, PT ;  /* 0x000000032900720b */ /* 0x000fe40003f0d200 */
[----:B------:R-:W-:Y:S02]  /*25ab0*/  LOP3.LUT R2, R51, R2, RZ, 0x3c, !PT ;  /* 0x0000000233027212 */ /* 0x000fe400078e3cff */
[----:B------:R-:W-:Y:S02]  /*25ac0*/  FSEL R3, R50, R58, !P0 ;  /* 0x0000003a32037208 */ /* 0x000fe40004000000 */
[----:B------:R-:W-:-:S03]  /*25ad0*/  FSEL R2, R2, R59, !P0 ;  /* 0x0000003b02027208 */ /* 0x000fc60004000000 */
[----:B------:R-:W-:Y:S02]  /*25ae0*/  IMAD.MOV.U32 R58, RZ, RZ, R3 ;  /* 0x000000ffff3a7224 */ /* 0x000fe400078e0003 */
[----:B------:R-:W-:Y:S01]  /*25af0*/  IMAD.MOV.U32 R59, RZ, RZ, R2 ;  /* 0x000000ffff3b7224 */ /* 0x000fe200078e0002 */
[----:B------:R-:W-:Y:S06]  /*25b00*/  BRA `(.L_x_5905) ;  /* 0x0000000000607947 */ /* 0x000fec0003800000 */
.L_x_5904:
        /* <DEDUP_REMOVED lines=17> */
.L_x_5907:
[----:B------:R-:W-:Y:S01]  /*25c20*/  LOP3.LUT R2, R43, 0x80000, RZ, 0xfc, !PT ;  /* 0x000800002b027812 */ /* 0x000fe200078efcff */
[----:B------:R-:W-:-:S03]  /*25c30*/  IMAD.MOV.U32 R58, RZ, RZ, R42 ;  /* 0x000000ffff3a7224 */ /* 0x000fc600078e002a */
[----:B------:R-:W-:Y:S01]  /*25c40*/  MOV R59, R2 ;  /* 0x00000002003b7202 */ /* 0x000fe20000000f00 */
[----:B------:R-:W-:Y:S06]  /*25c50*/  BRA `(.L_x_5905) ;  /* 0x00000000000c7947 */ /* 0x000fec0003800000 */
.L_x_5906:
[----:B------:R-:W-:Y:S01]  /*25c60*/  LOP3.LUT R2, R53, 0x80000, RZ, 0xfc, !PT ;  /* 0x0008000035027812 */ /* 0x000fe200078efcff */
[----:B------:R-:W-:-:S04]  /*25c70*/  IMAD.MOV.U32 R58, RZ, RZ, R52 ;  /* 0x000000ffff3a7224 */ /* 0x000fc800078e0034 */
[----:B------:R-:W-:-:S07]  /*25c80*/  IMAD.MOV.U32 R59, RZ, RZ, R2 ;  /* 0x000000ffff3b7224 */ /* 0x000fce00078e0002 */
.L_x_5905:
[----:B------:R-:W-:Y:S05]  /*25c90*/  BSYNC.RECONVERGENT B0 ;  /* 0x0000000000007941 */ /* 0x000fea0003800200 */
.L_x_5903:
[----:B------:R-:W-:Y:S02]  /*25ca0*/  IMAD.MOV.U32 R5, RZ, RZ, 0x0 ;  /* 0x00000000ff057424 */ /* 0x000fe400078e00ff */
[----:B------:R-:W-:Y:S02]  /*25cb0*/  IMAD.MOV.U32 R3, RZ, RZ, R58 ;  /* 0x000000ffff037224 */ /* 0x000fe400078e003a */
[----:B------:R-:W-:Y:S01]  /*25cc0*/  IMAD.MOV.U32 R2, RZ, RZ, R59 ;  /* 0x000000ffff027224 */ /* 0x000fe200078e003b */
[----:B------:R-:W-:Y:S06]  /*25cd0*/  RET.REL.NODEC R4 `(_ZN2at6native29vectorized_elementwise_kernelILi2EZZZNS0_16tanh_kernel_cudaERNS_18TensorIteratorBaseEENKUlvE_clEvENKUlvE_clEvEUlN3c107complexIdEEE_St5arrayIPcLm2EEEEviT0_T1_) ;  /* 0xfffffda004c87950 */ /* 0x000fec0003c3ffff */
        .weak           $__internal_9_$__cuda_sm20_dsqrt_rn_f64_mediumpath_v1
        .type           $__internal_9_$__cuda_sm20_dsqrt_rn_f64_mediumpath_v1,@function
        .size           $__internal_9_$__cuda_sm20_dsqrt_rn_f64_mediumpath_v1,($_ZN2at6native29vectorized_elementwise_kernelILi2EZZZNS0_16tanh_kernel_cudaERNS_18TensorIteratorBaseEENKUlvE_clEvENKUlvE_clEvEUlN3c107complexIdEEE_St5arrayIPcLm2EEEEviT0_T1_$__internal_trig_reduction_slowpathd - $__internal_9_$__cuda_sm20_dsqrt_rn_f64_mediumpath_v1)
$__internal_9_$__cuda_sm20_dsqrt_rn_f64_mediumpath_v1:
[----:B------:R-:W-:Y:S01]  /*25ce0*/  ISETP.GE.U32.AND P0, PT, R43, -0x3400000, PT ;  /* 0xfcc000002b00780c */ /* 0x000fe20003f06070 */
[----:B------:R-:W-:Y:S01]  /*25cf0*/  BSSY.RECONVERGENT B0, `(.L_x_5908) ;  /* 0x0000029000007945 */ /* 0x000fe20003800200 */
[-C--:B------:R-:W-:Y:S01]  /*25d00*/  LOP3.LUT R49, R49, R48.reuse, RZ, 0x3c, !PT ;  /* 0x0000003031317212 */ /* 0x080fe200078e3cff */
[----:B------:R-:W-:Y:S02]  /*25d10*/  IMAD.MOV.U32 R43, RZ, RZ, R41 ;  /* 0x000000ffff2b7224 */ /* 0x000fe400078e0029 */
[----:B------:R-:W-:Y:S01]  /*25d20*/  IMAD.MOV.U32 R41, RZ, RZ, R5 ;  /* 0x000000ffff297224 */ /* 0x000fe200078e0005 */
[----:B------:R-:W-:Y:S01]  /*25d30*/  LOP3.LUT R48, R49, R48, RZ, 0x3c, !PT ;  /* 0x0000003031307212 */ /* 0x000fe200078e3cff */
[----:B------:R-:W-:-:S03]  /*25d40*/  IMAD.MOV.U32 R5, RZ, RZ, R3 ;  /* 0x000000ffff057224 */ /* 0x000fc600078e0003 */
        /* <DEDUP_REMOVED lines=10> */
.L_x_5909:
        /* <DEDUP_REMOVED lines=9> */
[----:B------:R-:W-:Y:S01]  /*25e80*/  IMAD.MOV.U32 R42, RZ, RZ, RZ ;  /* 0x000000ffff2a7224 */ /* 0x000fe200078e00ff */
[----:B------:R-:W-:Y:S01]  /*25e90*/  MOV R5, 0x3fd80000 ;  /* 0x3fd8000000057802 */ /* 0x000fe20000000f00 */
[----:B------:R-:W-:-:S03]  /*25ea0*/  IMAD.MOV.U32 R4, RZ, RZ, 0x0 ;  /* 0x00000000ff047424 */ /* 0x000fc600078e00ff */
        /* <DEDUP_REMOVED lines=12> */
.L_x_5911:
[----:B------:R-:W-:-:S11]  /*25f70*/  DADD R4, R48, R48 ;  /* 0x0000000030047229 */ /* 0x000fd60000000030 */
.L_x_5910:
[----:B------:R-:W-:Y:S05]  /*25f80*/  BSYNC.RECONVERGENT B0 ;  /* 0x0000000000007941 */ /* 0x000fea0003800200 */
.L_x_5908:
[----:B------:R-:W-:Y:S02]  /*25f90*/  IMAD.MOV.U32 R40, RZ, RZ, R2 ;  /* 0x000000ffff287224 */ /* 0x000fe400078e0002 */
[----:B------:R-:W-:Y:S02]  /*25fa0*/  IMAD.MOV.U32 R41, RZ, RZ, 0x0 ;  /* 0x00000000ff297424 */ /* 0x000fe400078e00ff */
[----:B------:R-:W-:Y:S02]  /*25fb0*/  IMAD.MOV.U32 R3, RZ, RZ, R5 ;  /* 0x000000ffff037224 */ /* 0x000fe400078e0005 */
[----:B------:R-:W-:Y:S05]  /*25fc0*/  RET.REL.NODEC R40 `(_ZN2at6native29vectorized_elementwise_kernelILi2EZZZNS0_16tanh_kernel_cudaERNS_18TensorIteratorBaseEENKUlvE_clEvENKUlvE_clEvEUlN3c107complexIdEEE_St5arrayIPcLm2EEEEviT0_T1_) ;  /* 0xfffffda0280c7950 */ /* 0x000fea0003c3ffff */
        .type           $_ZN2at6native29vectorized_elementwise_kernelILi2EZZZNS0_16tanh_kernel_cudaERNS_18TensorIteratorBaseEENKUlvE_clEvENKUlvE_clEvEUlN3c107complexIdEEE_St5arrayIPcLm2EEEEviT0_T1_$__internal_trig_reduction_slowpathd,@function
        .size           $_ZN2at6native29vectorized_elementwise_kernelILi2EZZZNS0_16tanh_kernel_cudaERNS_18TensorIteratorBaseEENKUlvE_clEvENKUlvE_clEvEUlN3c107complexIdEEE_St5arrayIPcLm2EEEEviT0_T1_$__internal_trig_reduction_slowpathd,(.L_x_7004 - $_ZN2at6native29vectorized_elementwise_kernelILi2EZZZNS0_16tanh_kernel_cudaERNS_18TensorIteratorBaseEENKUlvE_clEvENKUlvE_clEvEUlN3c107complexIdEEE_St5arrayIPcLm2EEEEviT0_T1_$__internal_trig_reduction_slowpathd)
$_ZN2at6native29vectorized_elementwise_kernelILi2EZZZNS0_16tanh_kernel_cudaERNS_18TensorIteratorBaseEENKUlvE_clEvENKUlvE_clEvEUlN3c107complexIdEEE_St5arrayIPcLm2EEEEviT0_T1_$__internal_trig_reduction_slowpathd:
[--C-:B------:R-:W-:Y:S01]  /*25fd0*/  SHF.R.U32.HI R43, RZ, 0x14, R53.reuse ;  /* 0x00000014ff2b7819 */ /* 0x100fe20000011635 */
[----:B------:R-:W-:Y:S02]  /*25fe0*/  IMAD.MOV.U32 R40, RZ, RZ, R53 ;  /* 0x000000ffff287224 */ /* 0x000fe400078e0035 */
[----:B------:R-:W-:Y:S01]  /*25ff0*/  IMAD.MOV.U32 R5, RZ, RZ, RZ ;  /* 0x000000ffff057224 */ /* 0x000fe200078e00ff */
        /* <DEDUP_REMOVED lines=21> */
[----:B------:R-:W-:-:S07]  /*26150*/  LOP3.LUT R40, R40, 0x80000000, RZ, 0xfc, !PT ;  /* 0x8000000028287812 */ /* 0x000fce00078efcff */
.L_x_5916:
        /* <DEDUP_REMOVED lines=8> */
[C---:B------:R-:W-:Y:S02]  /*261e0*/  IMAD R4, R62.reuse, R40, RZ ;  /* 0x000000283e047224 */ /* 0x040fe400078e02ff */
[----:B------:R-:W-:Y:S02]  /*261f0*/  IMAD R3, R63, R42, RZ ;  /* 0x0000002a3f037224 */ /* 0x000fe400078e02ff */
[----:B------:R-:W-:Y:S01]  /*26200*/  IMAD.HI.U32 R48, R62, R40, RZ ;  /* 0x000000283e307227 */ /* 0x000fe200078e00ff */
[----:B------:R-:W-:-:S04]  /*26210*/  IADD3 R4, P2, PT, R4, R65, RZ ;  /* 0x0000004104047210 */ /* 0x000fc80007f5e0ff */
[----:B------:R-:W-:Y:S01]  /*26220*/  IADD3 R5, P0, PT, R3, R4, RZ ;  /* 0x0000000403057210 */ /* 0x000fe20007f1e0ff */
[----:B------:R-:W-:Y:S01]  /*26230*/  IMAD.MOV.U32 R4, RZ, RZ, R64 ;  /* 0x000000ffff047224 */ /* 0x000fe200078e0040 */
[----:B------:R-:W-:Y:S01]  /*26240*/  IADD3.X R48, PT, PT, R48, RZ, RZ, P1, !PT ;  /* 0x000000ff30307210 */ /* 0x000fe20000ffe4ff */
[C---:B------:R-:W-:Y:S01]  /*26250*/  IMAD R3, R50.reuse, 0x8, R1 ;  /* 0x0000000832037824 */ /* 0x040fe200078e0201 */
[----:B------:R-:W-:Y:S01]  /*26260*/  ISETP.NE.AND P1, PT, R51, -0xf, PT ;  /* 0xfffffff13300780c */ /* 0x000fe20003f25270 */
[----:B------:R-:W-:-:S03]  /*26270*/  VIADD R50, R50, 0x1 ;  /* 0x0000000132327836 */ /* 0x000fc60000000000 */
[----:B------:R0:W-:Y:S02]  /*26280*/  STL.64 [R3], R4 ;  /* 0x0000000403007387 */ /* 0x0001e40000100a00 */
[----:B0-----:R-:W-:-:S04]  /*26290*/  IMAD.HI.U32 R5, R63, R42, RZ ;  /* 0x0000002a3f057227 */ /* 0x001fc800078e00ff */
[----:B------:R-:W-:Y:S01]  /*262a0*/  IMAD R3, R63, R40, RZ ;  /* 0x000000283f037224 */ /* 0x000fe200078e02ff */
[----:B------:R-:W-:Y:S01]  /*262b0*/  IADD3.X R5, P2, PT, R5, R48, RZ, P2, !PT ;  /* 0x0000003005057210 */ /* 0x000fe2000175e4ff */
[----:B------:R-:W-:-:S03]  /*262c0*/  IMAD.HI.U32 R4, R63, R40, RZ ;  /* 0x000000283f047227 */ /* 0x000fc600078e00ff */
[----:B------:R-:W-:Y:S01]  /*262d0*/  IADD3.X R3, P0, PT, R3, R5, RZ, P0, !PT ;  /* 0x0000000503037210 */ /* 0x000fe2000071e4ff */
[----:B------:R-:W-:-:S04]  /*262e0*/  IMAD.X R4, RZ, RZ, R4, P2 ;  /* 0x000000ffff047224 */ /* 0x000fc800010e0604 */
[----:B------:R-:W-:Y:S02]  /*262f0*/  IMAD.X R4, RZ, RZ, R4, P0 ;  /* 0x000000ffff047224 */ /* 0x000fe400000e0604 */
[----:B------:R-:W-:Y:S02]  /*26300*/  IMAD.MOV.U32 R64, RZ, RZ, R3 ;  /* 0x000000ffff407224 */ /* 0x000fe400078e0003 */
[----:B------:R-:W-:Y:S01]  /*26310*/  IMAD.MOV.U32 R65, RZ, RZ, R4 ;  /* 0x000000ffff417224 */ /* 0x000fe200078e0004 */
[----:B------:R-:W-:Y:S06]  /*26320*/  @P1 BRA `(.L_x_5916) ;  /* 0xfffffffc008c1947 */ /* 0x000fec000383ffff */
[----:B------:R-:W-:Y:S05]  /*26330*/  BSYNC.RECONVERGENT B1 ;  /* 0x0000000000017941 */ /* 0x000fea0003800200 */
.L_x_5915:
[----:B------:R-:W-:-:S07]  /*26340*/  IMAD.MOV.U32 R3, RZ, RZ, R41 ;  /* 0x000000ffff037224 */ /* 0x000fce00078e0029 */
.L_x_5914:
[----:B------:R-:W-:Y:S05]  /*26350*/  BSYNC.RECONVERGENT B0 ;  /* 0x0000000000007941 */ /* 0x000fea0003800200 */
.L_x_5913:
[----:B------:R-:W-:Y:S01]  /*26360*/  LOP3.LUT P0, R41, R43, 0x3f, RZ, 0xc0, !PT ;  /* 0x0000003f2b297812 */ /* 0x000fe2000780c0ff */
[----:B------:R-:W-:-:S04]  /*26370*/  IMAD.IADD R2, R2, 0x1, R3 ;  /* 0x0000000102027824 */ /* 0x000fc800078e0203 */
[----:B------:R-:W-:-:S05]  /*26380*/  IMAD.U32 R2, R2, 0x8, R1 ;  /* 0x0000000802027824 */ /* 0x000fca00078e0001 */
[----:B------:R0:W-:Y:S04]  /*26390*/  STL.64 [R2+-0x78], R64 ;  /* 0xffff884002007387 */ /* 0x0001e80000100a00 */
[----:B------:R-:W2:Y:S04]  /*263a0*/  @P0 LDL.64 R42, [R1+0x8] ;  /* 0x00000800012a0983 */ /* 0x000ea80000100a00 */
[----:B------:R-:W3:Y:S04]  /*263b0*/  LDL.64 R4, [R1+0x18] ;  /* 0x0000180001047983 */ /* 0x000ee80000100a00 */
[----:B0-----:R-:W4:Y:S01]  /*263c0*/  LDL.64 R2, [R1+0x10] ;  /* 0x0000100001027983 */ /* 0x001f220000100a00 */
[----:B------:R-:W-:Y:S01]  /*263d0*/  @P0 LOP3.LUT R54, R41, 0x3f, RZ, 0x3c, !PT ;  /* 0x0000003f29360812 */ /* 0x000fe200078e3cff */
[----:B------:R-:W-:Y:S01]  /*263e0*/  BSSY.RECONVERGENT B0, `(.L_x_5917) ;  /* 0x0000034000007945 */ /* 0x000fe20003800200 */
[----:B--2---:R-:W-:-:S02]  /*263f0*/  @P0 SHF.R.U64 R51, R42, 0x1, R43 ;  /* 0x000000012a330819 */ /* 0x004fc4000000122b */
[----:B------:R-:W-:-:S04]  /*26400*/  @P0 SHF.R.U32.HI R50, RZ, 0x1, R43 ;  /* 0x00000001ff320819 */ /* 0x000fc8000001162b */
[-CC-:B------:R-:W-:Y:S02]  /*26410*/  @P0 SHF.R.U64 R51, R51, R54.reuse, R50.reuse ;  /* 0x0000003633330219 */ /* 0x180fe40000001232 */
[--C-:B----4-:R-:W-:Y:S02]  /*26420*/  @P0 SHF.R.U32.HI R42, RZ, 0x1, R3.reuse ;  /* 0x00000001ff2a0819 */ /* 0x110fe40000011603 */
[C-C-:B------:R-:W-:Y:S02]  /*26430*/  @P0 SHF.R.U64 R43, R2.reuse, 0x1, R3.reuse ;  /* 0x00000001022b0819 */ /* 0x140fe40000001203 */
[CC--:B------:R-:W-:Y:S02]  /*26440*/  @P0 SHF.L.U32 R49, R2.reuse, R41.reuse, RZ ;  /* 0x0000002902310219 */ /* 0x0c0fe400000006ff */
[----:B------:R-:W-:Y:S02]  /*26450*/  @P0 SHF.L.U64.HI R48, R2, R41, R3 ;  /* 0x0000002902300219 */ /* 0x000fe40000010203 */
[----:B------:R-:W-:-:S02]  /*26460*/  @P0 SHF.R.U32.HI R50, RZ, R54, R50 ;  /* 0x00000036ff320219 */ /* 0x000fc40000011632 */
[----:B---3--:R-:W-:Y:S02]  /*26470*/  @P0 SHF.L.U32 R40, R4, R41, RZ ;  /* 0x0000002904280219 */ /* 0x008fe400000006ff */
[--C-:B------:R-:W-:Y:S02]  /*26480*/  @P0 SHF.R.U64 R43, R43, R54, R42.reuse ;  /* 0x000000362b2b0219 */ /* 0x100fe4000000122a */
[----:B------:R-:W-:Y:S02]  /*26490*/  @P0 LOP3.LUT R2, R49, R51, RZ, 0xfc, !PT ;  /* 0x0000003331020212 */ /* 0x000fe400078efcff */
[----:B------:R-:W-:Y:S02]  /*264a0*/  @P0 LOP3.LUT R3, R48, R50, RZ, 0xfc, !PT ;  /* 0x0000003230030212 */ /* 0x000fe400078efcff */
[----:B------:R-:W-:Y:S02]  /*264b0*/  @P0 SHF.L.U64.HI R41, R4, R41, R5 ;  /* 0x0000002904290219 */ /* 0x000fe40000010205 */
[----:B------:R-:W-:Y:S01]  /*264c0*/  @P0 LOP3.LUT R4, R40, R43, RZ, 0xfc, !PT ;  /* 0x0000002b28040212 */ /* 0x000fe200078efcff */
[----:B------:R-:W-:Y:S01]  /*264d0*/  IMAD.SHL.U32 R40, R2, 0x4, RZ ;  /* 0x0000000402287824 */ /* 0x000fe200078e00ff */
[----:B------:R-:W-:-:S02]  /*264e0*/  @P0 SHF.R.U32.HI R42, RZ, R54, R42 ;  /* 0x00000036ff2a0219 */ /* 0x000fc4000001162a */
[----:B------:R-:W-:Y:S02]  /*264f0*/  SHF.L.U64.HI R2, R2, 0x2, R3 ;  /* 0x0000000202027819 */ /* 0x000fe40000010203 */
[----:B------:R-:W-:Y:S02]  /*26500*/  @P0 LOP3.LUT R5, R41, R42, RZ, 0xfc, !PT ;  /* 0x0000002a29050212 */ /* 0x000fe400078efcff */
[----:B------:R-:W-:Y:S02]  /*26510*/  SHF.L.W.U32.HI R3, R3, 0x2, R4 ;  /* 0x0000000203037819 */ /* 0x000fe40000010e04 */
[----:B------:R-:W-:Y:S02]  /*26520*/  IADD3 RZ, P0, PT, RZ, -R40, RZ ;  /* 0x80000028ffff7210 */ /* 0x000fe40007f1e0ff */
[----:B------:R-:W-:Y:S02]  /*26530*/  LOP3.LUT R41, RZ, R2, RZ, 0x33, !PT ;  /* 0x00000002ff297212 */ /* 0x000fe400078e33ff */
[----:B------:R-:W-:-:S02]  /*26540*/  SHF.L.W.U32.HI R42, R4, 0x2, R5 ;  /* 0x00000002042a7819 */ /* 0x000fc40000010e05 */
        /* <DEDUP_REMOVED lines=15> */
[----:B------:R-:W-:Y:S02]  /*26640*/  ISETP.NE.AND P0, PT, R43, RZ, PT ;  /* 0x000000ff2b00720c */ /* 0x000fe40003f05270 */
[----:B------:R-:W-:Y:S02]  /*26650*/  SEL R41, R2, R41, P1 ;  /* 0x0000002902297207 */ /* 0x000fe40000800000 */
[----:B------:R-:W-:-:S09]  /*26660*/  @!P1 IADD3 R40, PT, PT, -R40, RZ, RZ ;  /* 0x000000ff28289210 */ /* 0x000fd20007ffe1ff */
        /* <DEDUP_REMOVED lines=11> */
.L_x_5918:
[----:B------:R-:W-:Y:S05]  /*26720*/  BSYNC.RECONVERGENT B0 ;  /* 0x0000000000007941 */ /* 0x000fea0003800200 */
.L_x_5917:
        /* <DEDUP_REMOVED lines=16> */
[C---:B------:R-:W-:Y:S01]  /*26830*/  ISETP.GT.AND.EX P0, PT, R4.reuse, RZ, PT, P4 ;  /* 0x000000ff0400720c */ /* 0x040fe20003f04340 */
[----:B------:R-:W-:-:S03]  /*26840*/  IMAD.X R2, R4, 0x1, R4, P2 ;  /* 0x0000000104027824 */ /* 0x000fc600010e0604 */
[----:B------:R-:W-:Y:S02]  /*26850*/  SEL R3, R3, R40, P0 ;  /* 0x0000002803037207 */ /* 0x000fe40000000000 */
[----:B------:R-:W-:Y:S02]  /*26860*/  SEL R2, R2, R4, P0 ;  /* 0x0000000402027207 */ /* 0x000fe40000000000 */
[----:B------:R-:W-:Y:S02]  /*26870*/  IADD3 R4, P2, PT, R3, 0x1, RZ ;  /* 0x0000000103047810 */ /* 0x000fe40007f5e0ff */
[----:B------:R-:W-:-:S03]  /*26880*/  LOP3.LUT P4, R40, R53, 0x80000000, RZ, 0xc0, !PT ;  /* 0x8000000035287812 */ /* 0x000fc6000788c0ff */
[----:B------:R-:W-:Y:S01]  /*26890*/  IMAD.X R3, RZ, RZ, R2, P2 ;  /* 0x000000ffff037224 */ /* 0x000fe200010e0602 */
[----:B------:R-:W-:Y:S02]  /*268a0*/  SEL R2, RZ, 0xffffffff, !P0 ;  /* 0xffffffffff027807 */ /* 0x000fe40004000000 */
[----:B------:R-:W-:Y:S02]  /*268b0*/  @!P1 LOP3.LUT R40, R40, 0x80000000, RZ, 0x3c, !PT ;  /* 0x8000000028289812 */ /* 0x000fe400078e3cff */
[----:B------:R-:W-:Y:S01]  /*268c0*/  SHF.R.U64 R4, R4, 0xa, R3 ;  /* 0x0000000a04047819 */ /* 0x000fe20000001203 */
[----:B------:R-:W-:-:S03]  /*268d0*/  IMAD.IADD R2, R2, 0x1, -R43 ;  /* 0x0000000102027824 */ /* 0x000fc600078e0a2b */
[----:B------:R-:W-:Y:S01]  /*268e0*/  IADD3 R4, P2, PT, R4, 0x1, RZ ;  /* 0x0000000104047810 */ /* 0x000fe20007f5e0ff */
[----:B------:R-:W-:Y:S02]  /*268f0*/  IMAD.SHL.U32 R2, R2, 0x100000, RZ ;  /* 0x0010000002027824 */ /* 0x000fe400078e00ff */
[----:B------:R-:W-:Y:S01]  /*26900*/  @P4 IMAD.MOV R5, RZ, RZ, -R5 ;  /* 0x000000ffff054224 */ /* 0x000fe200078e0a05 */
[----:B------:R-:W-:-:S04]  /*26910*/  LEA.HI.X R3, R3, RZ, RZ, 0x16, P2 ;  /* 0x000000ff03037211 */ /* 0x000fc800010fb4ff */
[--C-:B------:R-:W-:Y:S02]  /*26920*/  SHF.R.U64 R4, R4, 0x1, R3.reuse ;  /* 0x0000000104047819 */ /* 0x100fe40000001203 */
[----:B------:R-:W-:Y:S02]  /*26930*/  SHF.R.U32.HI R3, RZ, 0x1, R3 ;  /* 0x00000001ff037819 */ /* 0x000fe40000011603 */
[----:B------:R-:W-:-:S04]  /*26940*/  IADD3 R4, P2, P0, RZ, RZ, R4 ;  /* 0x000000ffff047210 */ /* 0x000fc8000785e004 */
[----:B------:R-:W-:-:S04]  /*26950*/  IADD3.X R2, PT, PT, R2, 0x3fe00000, R3, P2, P0 ;  /* 0x3fe0000002027810 */ /* 0x000fc800017e0403 */
[----:B------:R-:W-:-:S07]  /*26960*/  LOP3.LUT R40, R2, R40, RZ, 0xfc, !PT ;  /* 0x0000002802287212 */ /* 0x000fce00078efcff */
.L_x_5912:
[----:B------:R-:W-:Y:S02]  /*26970*/  IMAD.MOV.U32 R53, RZ, RZ, 0x0 ;  /* 0x00000000ff357424 */ /* 0x000fe400078e00ff */
[----:B------:R-:W-:Y:S02]  /*26980*/  IMAD.MOV.U32 R41, RZ, RZ, R40 ;  /* 0x000000ffff297224 */ /* 0x000fe400078e0028 */
[----:B------:R-:W-:Y:S01]  /*26990*/  IMAD.MOV.U32 R40, RZ, RZ, R4 ;  /* 0x000000ffff287224 */ /* 0x000fe200078e0004 */
[----:B------:R-:W-:Y:S06]  /*269a0*/  RET.REL.NODEC R52 `(_ZN2at6native29vectorized_elementwise_kernelILi2EZZZNS0_16tanh_kernel_cudaERNS_18TensorIteratorBaseEENKUlvE_clEvENKUlvE_clEvEUlN3c107complexIdEEE_St5arrayIPcLm2EEEEviT0_T1_) ;  /* 0xfffffd9434947950 */ /* 0x000fec0003c3ffff */
.L_x_5919:
        /* <DEDUP_REMOVED lines=13> */
.L_x_7004:


//--------------------- .text._ZN2at6native29vectorized_elementwise_kernelILi4EZZZNS0_16tanh_kernel_cudaERNS_18TensorIteratorBaseEENKUlvE_clEvENKUlvE_clEvEUlN3c107complexIdEEE_St5arrayIPcLm2EEEEviT0_T1_ --------------------------
	.section	.text._ZN2at6native29vectorized_elementwise_kernelILi4EZZZNS0_16tanh_kernel_cudaERNS_18TensorIteratorBaseEENKUlvE_clEvENKUlvE_clEvEUlN3c107complexIdEEE_St5arrayIPcLm2EEEEviT0_T1_,"ax",@progbits
	.align	128
        .global         _ZN2at6native29vectorized_elementwise_kernelILi4EZZZNS0_16tanh_kernel_cudaERNS_18TensorIteratorBaseEENKUlvE_clEvENKUlvE_clEvEUlN3c107complexIdEEE_St5arrayIPcLm2EEEEviT0_T1_
        .type           _ZN2at6native29vectorized_elementwise_kernelILi4EZZZNS0_16tanh_kernel_cudaERNS_18TensorIteratorBaseEENKUlvE_clEvENKUlvE_clEvEUlN3c107complexIdEEE_St5arrayIPcLm2EEEEviT0_T1_,@function
        .size           _ZN2at6native29vectorized_elementwise_kernelILi4EZZZNS0_16tanh_kernel_cudaERNS_18TensorIteratorBaseEENKUlvE_clEvENKUlvE_clEvEUlN3c107complexIdEEE_St5arrayIPcLm2EEEEviT0_T1_,(.L_x_7007 - _ZN2at6native29vectorized_elementwise_kernelILi4EZZZNS0_16tanh_kernel_cudaERNS_18TensorIteratorBaseEENKUlvE_clEvENKUlvE_clEvEUlN3c107complexIdEEE_St5arrayIPcLm2EEEEviT0_T1_)
        .other          _ZN2at6native29vectorized_elementwise_kernelILi4EZZZNS0_16tanh_kernel_cudaERNS_18TensorIteratorBaseEENKUlvE_clEvENKUlvE_clEvEUlN3c107complexIdEEE_St5arrayIPcLm2EEEEviT0_T1_,@"STO_CUDA_ENTRY STV_DEFAULT"
_ZN2at6native29vectorized_elementwise_kernelILi4EZZZNS0_16tanh_kernel_cudaERNS_18TensorIteratorBaseEENKUlvE_clEvENKUlvE_clEvEUlN3c107complexIdEEE_St5arrayIPcLm2EEEEviT0_T1_:
.text._ZN2at6native29vectorized_elementwise_kernelILi4EZZZNS0_16tanh_kernel_cudaERNS_18TensorIteratorBaseEENKUlvE_clEvENKUlvE_clEvEUlN3c107complexIdEEE_St5arrayIPcLm2EEEEviT0_T1_:
        /* <DEDUP_REMOVED lines=115> */
[----:B------:R-:W-:Y:S05]  /*0730*/  CALL.REL.NOINC `($_ZN2at6native29vectorized_elementwise_kernelILi4EZZZNS0_16tanh_kernel_cudaERNS_18TensorIteratorBaseEENKUlvE_clEvENKUlvE_clEvEUlN3c107complexIdEEE_St5arrayIPcLm2EEEEviT0_T1_$__internal_trig_reduction_slowpathd) ;  /* 0x0000025800247944 */ /* 0x000fea0003c00000 */
[----:B------:R-:W-:Y:S02]  /*0740*/  IMAD.MOV.U32 R54, RZ, RZ, R5 ;  /* 0x000000ffff367224 */ /* 0x000fe400078e0005 */
[----:B------:R-:W-:Y:S02]  /*0750*/  IMAD.MOV.U32 R2, RZ, RZ, R40 ;  /* 0x000000ffff027224 */ /* 0x000fe400078e0028 */
[----:B------:R-:W-:-:S07]  /*0760*/  IMAD.MOV.U32 R3, RZ, RZ, R41 ;  /* 0x000000ffff037224 */ /* 0x000fce00078e0029 */
.L_x_5927:
[----:B------:R-:W-:Y:S05]  /*0770*/  BSYNC.RECONVERGENT B4 ;  /* 0x0000000000047941 */ /* 0x000fea0003800200 */
.L_x_5926:
        /* <DEDUP_REMOVED lines=38> */
.L_x_5929:
[----:B------:R-:W-:Y:S05]  /*09e0*/  BSYNC.RECONVERGENT B4 ;  /* 0x0000000000047941 */ /* 0x000fea0003800200 */
.L_x_5928:
        /* <DEDUP_REMOVED lines=31> */
.L_x_5925:
[----:B------:R-:W-:Y:S05]  /*0be0*/  BSYNC.RECONVERGENT B3 ;  /* 0x0000000000037941 */ /* 0x000fea0003800200 */
.L_x_5924:
[----:B------:R-:W-:Y:S01]  /*0bf0*/  VIADD R29, R33, 0xc0000000 ;  /* 0xc0000000211d7836 */ /* 0x000fe20000000000 */
[----:B------:R-:W-:Y:S01]  /*0c00*/  LOP3.LUT R31, RZ, 0x80000000, R35, 0xb8, !PT ;  /* 0x80000000ff1f7812 */ /* 0x000fe200078eb823 */
[----:B------:R-:W-:Y:S01]  /*0c10*/  IMAD.MOV.U32 R28, RZ, RZ, R32 ;  /* 0x000000ffff1c7224 */ /* 0x000fe200078e0020 */
[----:B------:R-:W-:Y:S01]  /*0c20*/  MOV R30, RZ ;  /* 0x000000ff001e7202 */ /* 0x000fe20000000f00 */
[----:B------:R-:W-:Y:S06]  /*0c30*/  BRA `(.L_x_5922) ;  /* 0x0000001c00507947 */ /* 0x000fec0003800000 */
.L_x_5923:
        /* <DEDUP_REMOVED lines=67> */
.L_x_5932:
[----:B------:R-:W-:Y:S05]  /*1070*/  BSYNC.RECONVERGENT B0 ;  /* 0x0000000000007941 */ /* 0x000fea0003800200 */
.L_x_5931:
        /* <DEDUP_REMOVED lines=27> */
.L_x_5934:
[----:B------:R-:W-:Y:S05]  /*1230*/  BSYNC.RECONVERGENT B3 ;  /* 0x0000000000037941 */ /* 0x000fea0003800200 */
.L_x_5933:
        /* <DEDUP_REMOVED lines=38> */
.L_x_5936:
[----:B------:R-:W-:Y:S05]  /*14a0*/  BSYNC.RECONVERGENT B3 ;  /* 0x0000000000037941 */ /* 0x000fea0003800200 */
.L_x_5935:
        /* <DEDUP_REMOVED lines=38> */
.L_x_5930:
        /* <DEDUP_REMOVED lines=20> */
[----:B------:R-:W-:Y:S05]  /*1850*/  CALL.REL.NOINC `($_ZN2at6native29vectorized_elementwise_kernelILi4EZZZNS0_16tanh_kernel_cudaERNS_18TensorIteratorBaseEENKUlvE_clEvENKUlvE_clEvEUlN3c107complexIdEEE_St5arrayIPcLm2EEEEviT0_T1_$__internal_trig_reduction_slowpathd) ;  /* 0x0000024400dc7944 */ /* 0x000fea0003c00000 */
.L_x_5938:
[----:B------:R-:W-:Y:S05]  /*1860*/  BSYNC.RECONVERGENT B3 ;  /* 0x0000000000037941 */ /* 0x000fea0003800200 */
.L_x_5937:
        /* <DEDUP_REMOVED lines=63> */
.L_x_5940:
[----:B------:R-:W-:Y:S05]  /*1c60*/  BSYNC.RECONVERGENT B0 ;  /* 0x0000000000007941 */ /* 0x000fea0003800200 */
.L_x_5939:
        /* <DEDUP_REMOVED lines=29> */
.L_x_5942:
        /* <DEDUP_REMOVED lines=82> */
[----:B------:R-:W-:Y:S05]  /*2360*/  CALL.REL.NOINC `($__internal_10_$__cuda_sm20_div_rn_f64_full) ;  /* 0x0000023000c87944 */ /* 0x000fea0003c00000 */
[----:B------:R-:W-:-:S04]  /*2370*/  LOP3.LUT R3, R3, R2, RZ, 0x3c, !PT ;  /* 0x0000000203037212 */ /* 0x000fc800078e3cff */
[----:B------:R-:W-:-:S04]  /*2380*/  LOP3.LUT R2, R3, R2, RZ, 0x3c, !PT ;  /* 0x0000000203027212 */ /* 0x000fc800078e3cff */
[----:B------:R-:W-:-:S07]  /*2390*/  LOP3.LUT R3, R3, R2, RZ, 0x3c, !PT ;  /* 0x0000000203037212 */ /* 0x000fce00078e3cff */
.L_x_5945:
[----:B------:R-:W-:Y:S05]  /*23a0*/  BSYNC.RECONVERGENT B3 ;  /* 0x0000000000037941 */ /* 0x000fea0003800200 */
.L_x_5944:
[----:B------:R-:W-:Y:S01]  /*23b0*/  DADD R2, R34, R2 ;  /* 0x0000000022027229 */ /* 0x000fe20000000002 */
[----:B------:R-:W-:Y:S01]  /*23c0*/  UMOV UR6, 0x8fb9f87e ;  /* 0x8fb9f87e00067882 */ /* 0x000fe20000000000 */
[----:B------:R-:W-:Y:S02]  /*23d0*/  UMOV UR7, 0x408633ce ;  /* 0x408633ce00077882 */ /* 0x000fe40000000000 */
[----:B------:R-:W-:-:S06]  /*23e0*/  DSETP.GE.AND P0, PT, R56, UR6, PT ;  /* 0x0000000638007e2a */ /* 0x000fcc000bf06000 */
[----:B------:R-:W-:Y:S02]  /*23f0*/  FSEL R34, R2, RZ, !P0 ;  /* 0x000000ff02227208 */ /* 0x000fe40004000000 */
[----:B------:R-:W-:-:S07]  /*2400*/  FSEL R35, R3, +QNAN , !P0 ;  /* 0x7ff0000003237808 */ /* 0x000fce0004000000 */
.L_x_5943:
[----:B------:R-:W-:Y:S05]  /*2410*/  BSYNC.RECONVERGENT B1 ;  /* 0x0000000000017941 */ /* 0x000fea0003800200 */
.L_x_5941:
        /* <DEDUP_REMOVED lines=28> */
[----:B------:R-:W-:Y:S05]  /*25e0*/  CALL.REL.NOINC `($__internal_11_$__cuda_sm20_dsqrt_rn_f64_mediumpath_v1) ;  /* 0x0000023400bc7944 */ /* 0x000fea0003c00000 */
[----:B------:R-:W-:Y:S02]  /*25f0*/  IMAD.MOV.U32 R40, RZ, RZ, R4 ;  /* 0x000000ffff287224 */ /* 0x000fe400078e0004 */
[----:B------:R-:W-:-:S07]  /*2600*/  IMAD.MOV.U32 R41, RZ, RZ, R3 ;  /* 0x000000ffff297224 */ /* 0x000fce00078e0003 */
.L_x_5947:
[----:B------:R-:W-:Y:S05]  /*2610*/  BSYNC.RECONVERGENT B1 ;  /* 0x0000000000017941 */ /* 0x000fea0003800200 */
.L_x_5946:
        /* <DEDUP_REMOVED lines=24> */
[----:B------:R-:W-:Y:S02]  /*27a0*/  IMAD.MOV.U32 R28, RZ, RZ, R3 ;  /* 0x000000ffff1c7224 */ /* 0x000fe400078e0003 */
[----:B------:R-:W-:-:S07]  /*27b0*/  IMAD.MOV.U32 R29, RZ, RZ, R2 ;  /* 0x000000ffff1d7224 */ /* 0x000fce00078e0002 */
.L_x_5949:
[----:B------:R-:W-:Y:S05]  /*27c0*/  BSYNC.RECONVERGENT B1 ;  /* 0x0000000000017941 */ /* 0x000fea0003800200 */
.L_x_5948:
        /* <DEDUP_REMOVED lines=20> */
[----:B------:R-:W-:Y:S05]  /*2910*/  CALL.REL.NOINC `($__internal_10_$__cuda_sm20_div_rn_f64_full) ;  /* 0x0000022c005c7944 */ /* 0x000fea0003c00000 */
[----:B------:R-:W-:-:S04]  /*2920*/  LOP3.LUT R3, R3, R2, RZ, 0x3c, !PT ;  /* 0x0000000203037212 */ /* 0x000fc800078e3cff */
[----:B------:R-:W-:-:S04]  /*2930*/  LOP3.LUT R2, R3, R2, RZ, 0x3c, !PT ;  /* 0x0000000203027212 */ /* 0x000fc800078e3cff */
[----:B------:R-:W-:-:S07]  /*2940*/  LOP3.LUT R3, R3, R2, RZ, 0x3c, !PT ;  /* 0x0000000203037212 */ /* 0x000fce00078e3cff */
.L_x_5951:
[----:B------:R-:W-:Y:S05]  /*2950*/  BSYNC.RECONVERGENT B1 ;  /* 0x0000000000017941 */ /* 0x000fea0003800200 */
.L_x_5950:
[----:B------:R-:W-:Y:S02]  /*2960*/  IMAD.MOV.U32 R30, RZ, RZ, R2 ;  /* 0x000000ffff1e7224 */ /* 0x000fe400078e0002 */
[----:B------:R-:W-:-:S07]  /*2970*/  IMAD.MOV.U32 R31, RZ, RZ, R3 ;  /* 0x000000ffff1f7224 */ /* 0x000fce00078e0003 */
.L_x_5922:
[----:B------:R-:W-:Y:S05]  /*2980*/  BSYNC.RECONVERGENT B2 ;  /* 0x0000000000027941 */ /* 0x000fea0003800200 */
.L_x_5921:
        /* <DEDUP_REMOVED lines=33> */
[----:B------:R-:W-:Y:S05]  /*2ba0*/  CALL.REL.NOINC `($_ZN2at6native29vectorized_elementwise_kernelILi4EZZZNS0_16tanh_kernel_cudaERNS_18TensorIteratorBaseEENKUlvE_clEvENKUlvE_clEvEUlN3c107complexIdEEE_St5arrayIPcLm2EEEEviT0_T1_$__internal_trig_reduction_slowpathd) ;  /* 0x0000023400087944 */ /* 0x000fea0003c00000 */
.L_x_5958:
[----:B------:R-:W-:Y:S05]  /*2bb0*/  BSYNC.RECONVERGENT B3 ;  /* 0x0000000000037941 */ /* 0x000fea0003800200 */
.L_x_5957:
        /* <DEDUP_REMOVED lines=63> */
.L_x_5960:
[----:B------:R-:W-:Y:S05]  /*2fb0*/  BSYNC.RECONVERGENT B0 ;  /* 0x0000000000007941 */ /* 0x000fea0003800200 */
.L_x_5959:
        /* <DEDUP_REMOVED lines=91> */
.L_x_5964:
[----:B------:R-:W-:Y:S05]  /*3570*/  BSYNC.RECONVERGENT B3 ;  /* 0x0000000000037941 */ /* 0x000fea0003800200 */
.L_x_5963:
[----:B------:R-:W-:Y:S01]  /*3580*/  DADD R2, R38, R2 ;  /* 0x0000000026027229 */ /* 0x000fe20000000002 */
[----:B------:R-:W-:Y:S01]  /*3590*/  UMOV UR6, 0x8fb9f87e ;  /* 0x8fb9f87e00067882 */ /* 0x000fe20000000000 */
[----:B------:R-:W-:Y:S02]  /*35a0*/  UMOV UR7, 0x408633ce ;  /* 0x408633ce00077882 */ /* 0x000fe40000000000 */
[----:B------:R-:W-:-:S06]  /*35b0*/  DSETP.GE.AND P0, PT, R56, UR6, PT ;  /* 0x0000000638007e2a */ /* 0x000fcc000bf06000 */
[----:B------:R-:W-:Y:S02]  /*35c0*/  FSEL R38, R2, RZ, !P0 ;  /* 0x000000ff02267208 */ /* 0x000fe40004000000 */
[----:B------:R-:W-:Y:S01]  /*35d0*/  FSEL R39, R3, +QNAN , !P0 ;  /* 0x7ff0000003277808 */ /* 0x000fe20004000000 */
[----:B------:R-:W-:Y:S06]  /*35e0*/  BRA `(.L_x_5965) ;  /* 0x00000000005c7947 */ /* 0x000fec0003800000 */
.L_x_5962:
        /* <DEDUP_REMOVED lines=23> */
.L_x_5965:
[----:B------:R-:W-:Y:S05]  /*3760*/  BSYNC.RECONVERGENT B1 ;  /* 0x0000000000017941 */ /* 0x000fea0003800200 */
.L_x_5961:
        /* <DEDUP_REMOVED lines=28> */
[----:B------:R-:W-:Y:S05]  /*3930*/  CALL.REL.NOINC `($__internal_11_$__cuda_sm20_dsqrt_rn_f64_mediumpath_v1) ;  /* 0x0000022000e87944 */ /* 0x000fea0003c00000 */
[----:B------:R-:W-:Y:S02]  /*3940*/  IMAD.MOV.U32 R40, RZ, RZ, R4 ;  /* 0x000000ffff287224 */ /* 0x000fe400078e0004 */
[----:B------:R-:W-:-:S07]  /*3950*/  IMAD.MOV.U32 R41, RZ, RZ, R3 ;  /* 0x000000ffff297224 */ /* 0x000fce00078e0003 */
.L_x_5967:
[----:B------:R-:W-:Y:S05]  /*3960*/  BSYNC.RECONVERGENT B1 ;  /* 0x0000000000017941 */ /* 0x000fea0003800200 */
.L_x_5966:
        /* <DEDUP_REMOVED lines=26> */
.L_x_5969:
[----:B------:R-:W-:Y:S05]  /*3b10*/  BSYNC.RECONVERGENT B1 ;  /* 0x0000000000017941 */ /* 0x000fea0003800200 */
.L_x_5968:
        /* <DEDUP_REMOVED lines=20> */
[----:B------:R-:W-:Y:S05]  /*3c60*/  CALL.REL.NOINC `($__internal_10_$__cuda_sm20_div_rn_f64_full) ;  /* 0x0000021800887944 */ /* 0x000fea0003c00000 */
[----:B------:R-:W-:-:S04]  /*3c70*/  LOP3.LUT R3, R3, R2, RZ, 0x3c, !PT ;  /* 0x0000000203037212 */ /* 0x000fc800078e3cff */
[----:B------:R-:W-:-:S04]  /*3c80*/  LOP3.LUT R2, R3, R2, RZ, 0x3c, !PT ;  /* 0x0000000203027212 */ /* 0x000fc800078e3cff */
[----:B------:R-:W-:-:S07]  /*3c90*/  LOP3.LUT R3, R3, R2, RZ, 0x3c, !PT ;  /* 0x0000000203037212 */ /* 0x000fce00078e3cff */
.L_x_5971:
[----:B------:R-:W-:Y:S05]  /*3ca0*/  BSYNC.RECONVERGENT B1 ;  /* 0x0000000000017941 */ /* 0x000fea0003800200 */
.L_x_5970:
[----:B------:R-:W-:Y:S02]  /*3cb0*/  IMAD.MOV.U32 R34, RZ, RZ, R2 ;  /* 0x000000ffff227224 */ /* 0x000fe400078e0002 */
[----:B------:R-:W-:Y:S01]  /*3cc0*/  IMAD.MOV.U32 R35, RZ, RZ, R3 ;  /* 0x000000ffff237224 */ /* 0x000fe200078e0003 */
[----:B------:R-:W-:Y:S06]  /*3cd0*/  BRA `(.L_x_5953) ;  /* 0x0000001000707947 */ /* 0x000fec0003800000 */
.L_x_5956:
        /* <DEDUP_REMOVED lines=60> */
.L_x_5973:
[----:B------:R-:W-:Y:S05]  /*40a0*/  BSYNC.RECONVERGENT B0 ;  /* 0x0000000000007941 */ /* 0x000fea0003800200 */
.L_x_5972:
        /* <DEDUP_REMOVED lines=27> */
.L_x_5975:
[----:B------:R-:W-:Y:S05]  /*4260*/  BSYNC.RECONVERGENT B3 ;  /* 0x0000000000037941 */ /* 0x000fea0003800200 */
.L_x_5974:
        /* <DEDUP_REMOVED lines=35> */
[----:B------:R-:W-:Y:S01]  /*44a0*/  IMAD.MOV.U32 R55, RZ, RZ, R5 ;  /* 0x000000ffff377224 */ /* 0x000fe200078e0005 */
[----:B------:R-:W-:Y:S01]  /*44b0*/  MOV R56, R40 ;  /* 0x0000002800387202 */ /* 0x000fe20000000f00 */
[----:B------:R-:W-:-:S07]  /*44c0*/  IMAD.MOV.U32 R57, RZ, RZ, R41 ;  /* 0x000000ffff397224 */ /* 0x000fce00078e0029 */
.L_x_5977:
[----:B------:R-:W-:Y:S05]  /*44d0*/  BSYNC.RECONVERGENT B3 ;  /* 0x0000000000037941 */ /* 0x000fea0003800200 */
.L_x_5976:
        /* <DEDUP_REMOVED lines=38> */
.L_x_5955:
[----:B------:R-:W-:-:S10]  /*4740*/  DADD R34, R38, -R38 ;  /* 0x0000000026227229 */ /* 0x000fd40000000826 */
[----:B------:R-:W-:Y:S02]  /*4750*/  IMAD.MOV.U32 R32, RZ, RZ, R34 ;  /* 0x000000ffff207224 */ /* 0x000fe400078e0022 */
[----:B------:R-:W-:Y:S01]  /*4760*/  IMAD.MOV.U32 R33, RZ, RZ, R35 ;  /* 0x000000ffff217224 */ /* 0x000fe200078e0023 */
[----:B------:R-:W-:Y:S06]  /*4770*/  BRA `(.L_x_5953) ;  /* 0x0000000400c87947 */ /* 0x000fec0003800000 */
.L_x_5954:
        /* <DEDUP_REMOVED lines=38> */
.L_x_5981:
[----:B------:R-:W-:Y:S05]  /*49e0*/  BSYNC.RECONVERGENT B4 ;  /* 0x0000000000047941 */ /* 0x000fea0003800200 */
.L_x_5980:
        /* <DEDUP_REMOVED lines=38> */
.L_x_5983:
[----:B------:R-:W-:Y:S05]  /*4c50*/  BSYNC.RECONVERGENT B4 ;  /* 0x0000000000047941 */ /* 0x000fea0003800200 */
.L_x_5982:
        /* <DEDUP_REMOVED lines=31> */
.L_x_5979:
[----:B------:R-:W-:Y:S05]  /*4e50*/  BSYNC.RECONVERGENT B3 ;  /* 0x0000000000037941 */ /* 0x000fea0003800200 */
.L_x_5978:
[----:B------:R-:W-:Y:S01]  /*4e60*/  LOP3.LUT R35, RZ, 0x80000000, R39, 0xb8, !PT ;  /* 0x80000000ff237812 */ /* 0x000fe200078eb827 */
[----:B------:R-:W-:Y:S02]  /*4e70*/  VIADD R33, R37, 0xc0000000 ;  /* 0xc000000025217836 */ /* 0x000fe40000000000 */
[----:B------:R-:W-:Y:S02]  /*4e80*/  IMAD.MOV.U32 R32, RZ, RZ, R36 ;  /* 0x000000ffff207224 */ /* 0x000fe400078e0024 */
[----:B------:R-:W-:-:S07]  /*4e90*/  IMAD.MOV.U32 R34, RZ, RZ, RZ ;  /* 0x000000ffff227224 */ /* 0x000fce00078e00ff */
.L_x_5953:
[----:B------:R-:W-:Y:S05]  /*4ea0*/  BSYNC.RECONVERGENT B2 ;  /* 0x0000000000027941 */ /* 0x000fea0003800200 */
.L_x_5952:
        /* <DEDUP_REMOVED lines=34> */
.L_x_5990:
[----:B------:R-:W-:Y:S05]  /*50d0*/  BSYNC.RECONVERGENT B3 ;  /* 0x0000000000037941 */ /* 0x000fea0003800200 */
.L_x_5989:
        /* <DEDUP_REMOVED lines=63> */
.L_x_5992:
[----:B------:R-:W-:Y:S05]  /*54d0*/  BSYNC.RECONVERGENT B0 ;  /* 0x0000000000007941 */ /* 0x000fea0003800200 */
.L_x_5991:
        /* <DEDUP_REMOVED lines=91> */
.L_x_5996:
[----:B------:R-:W-:Y:S05]  /*5a90*/  BSYNC.RECONVERGENT B3 ;  /* 0x0000000000037941 */ /* 0x000fea0003800200 */
.L_x_5995:
[----:B------:R-:W-:Y:S01]  /*5aa0*/  DADD R2, R46, R2 ;  /* 0x000000002e027229 */ /* 0x000fe20000000002 */
[----:B------:R-:W-:Y:S01]  /*5ab0*/  UMOV UR6, 0x8fb9f87e ;  /* 0x8fb9f87e00067882 */ /* 0x000fe20000000000 */
[----:B------:R-:W-:Y:S02]  /*5ac0*/  UMOV UR7, 0x408633ce ;  /* 0x408633ce00077882 */ /* 0x000fe40000000000 */
[----:B------:R-:W-:-:S06]  /*5ad0*/  DSETP.GE.AND P0, PT, R56, UR6, PT ;  /* 0x0000000638007e2a */ /* 0x000fcc000bf06000 */
[----:B------:R-:W-:Y:S02]  /*5ae0*/  FSEL R46, R2, RZ, !P0 ;  /* 0x000000ff022e7208 */ /* 0x000fe40004000000 */
[----:B------:R-:W-:Y:S01]  /*5af0*/  FSEL R47, R3, +QNAN , !P0 ;  /* 0x7ff00000032f7808 */ /* 0x000fe20004000000 */
[----:B------:R-:W-:Y:S06]  /*5b00*/  BRA `(.L_x_5997) ;  /* 0x00000000005c7947 */ /* 0x000fec0003800000 */
.L_x_5994:
        /* <DEDUP_REMOVED lines=23> */
.L_x_5997:
[----:B------:R-:W-:Y:S05]  /*5c80*/  BSYNC.RECONVERGENT B1 ;  /* 0x0000000000017941 */ /* 0x000fea0003800200 */
.L_x_5993:
        /* <DEDUP_REMOVED lines=29> */
[----:B------:R-:W-:Y:S01]  /*5e60*/  MOV R40, R4 ;  /* 0x0000000400287202 */ /* 0x000fe20000000f00 */
[----:B------:R-:W-:-:S07]  /*5e70*/  IMAD.MOV.U32 R41, RZ, RZ, R3 ;  /* 0x000000ffff297224 */ /* 0x000fce00078e0003 */
.L_x_5999:
[----:B------:R-:W-:Y:S05]  /*5e80*/  BSYNC.RECONVERGENT B1 ;  /* 0x0000000000017941 */ /* 0x000fea0003800200 */
.L_x_5998:
        /* <DEDUP_REMOVED lines=26> */
.L_x_6001:
[----:B------:R-:W-:Y:S05]  /*6030*/  BSYNC.RECONVERGENT B1 ;  /* 0x0000000000017941 */ /* 0x000fea0003800200 */
.L_x_6000:
        /* <DEDUP_REMOVED lines=24> */
.L_x_6003:
[----:B------:R-:W-:Y:S05]  /*61c0*/  BSYNC.RECONVERGENT B1 ;  /* 0x0000000000017941 */ /* 0x000fea0003800200 */
.L_x_6002:
[----:B------:R-:W-:Y:S02]  /*61d0*/  IMAD.MOV.U32 R38, RZ, RZ, R2 ;  /* 0x000000ffff267224 */ /* 0x000fe400078e0002 */
[----:B------:R-:W-:Y:S01]  /*61e0*/  IMAD.MOV.U32 R39, RZ, RZ, R3 ;  /* 0x000000ffff277224 */ /* 0x000fe200078e0003 */
[----:B------:R-:W-:Y:S06]  /*61f0*/  BRA `(.L_x_5985) ;  /* 0x0000001000707947 */ /* 0x000fec0003800000 */
.L_x_5988:
        /* <DEDUP_REMOVED lines=60> */
.L_x_6005:
[----:B------:R-:W-:Y:S05]  /*65c0*/  BSYNC.RECONVERGENT B0 ;  /* 0x0000000000007941 */ /* 0x000fea0003800200 */
.L_x_6004:
        /* <DEDUP_REMOVED lines=24> */
[----:B------:R-:W-:Y:S01]  /*6750*/  MOV R54, R5 ;  /* 0x0000000500367202 */ /* 0x000fe20000000f00 */
[----:B------:R-:W-:Y:S02]  /*6760*/  IMAD.MOV.U32 R52, RZ, RZ, R40 ;  /* 0x000000ffff347224 */ /* 0x000fe400078e0028 */
[----:B------:R-:W-:-:S07]  /*6770*/  IMAD.MOV.U32 R53, RZ, RZ, R41 ;  /* 0x000000ffff357224 */ /* 0x000fce00078e0029 */
.L_x_6007:
[----:B------:R-:W-:Y:S05]  /*6780*/  BSYNC.RECONVERGENT B3 ;  /* 0x0000000000037941 */ /* 0x000fea0003800200 */
.L_x_6006:
        /* <DEDUP_REMOVED lines=38> */
.L_x_6009:
[----:B------:R-:W-:Y:S05]  /*69f0*/  BSYNC.RECONVERGENT B3 ;  /* 0x0000000000037941 */ /* 0x000fea0003800200 */
.L_x_6008:
        /* <DEDUP_REMOVED lines=38> */
.L_x_5987:
[----:B------:R-:W-:-:S10]  /*6c60*/  DADD R38, R46, -R46 ;  /* 0x000000002e267229 */ /* 0x000fd4000000082e */
[----:B------:R-:W-:Y:S02]  /*6c70*/  IMAD.MOV.U32 R36, RZ, RZ, R38 ;  /* 0x000000ffff247224 */ /* 0x000fe400078e0026 */
[----:B------:R-:W-:Y:S01]  /*6c80*/  IMAD.MOV.U32 R37, RZ, RZ, R39 ;  /* 0x000000ffff257224 */ /* 0x000fe200078e0027 */
[----:B------:R-:W-:Y:S06]  /*6c90*/  BRA `(.L_x_5985) ;  /* 0x0000000400c87947 */ /* 0x000fec0003800000 */
.L_x_5986:
        /* <DEDUP_REMOVED lines=38> */
.L_x_6013:
[----:B------:R-:W-:Y:S05]  /*6f00*/  BSYNC.RECONVERGENT B4 ;  /* 0x0000000000047941 */ /* 0x000fea0003800200 */
.L_x_6012:
        /* <DEDUP_REMOVED lines=38> */
.L_x_6015:
[----:B------:R-:W-:Y:S05]  /*7170*/  BSYNC.RECONVERGENT B4 ;  /* 0x0000000000047941 */ /* 0x000fea0003800200 */
.L_x_6014:
        /* <DEDUP_REMOVED lines=31> */
.L_x_6011:
[----:B------:R-:W-:Y:S05]  /*7370*/  BSYNC.RECONVERGENT B3 ;  /* 0x0000000000037941 */ /* 0x000fea0003800200 */
.L_x_6010:
[----:B------:R-:W-:Y:S01]  /*7380*/  LOP3.LUT R39, RZ, 0x80000000, R47, 0xb8, !PT ;  /* 0x80000000ff277812 */ /* 0x000fe200078eb82f */
[----:B------:R-:W-:Y:S01]  /*7390*/  IMAD.MOV.U32 R36, RZ, RZ, R44 ;  /* 0x000000ffff247224 */ /* 0x000fe200078e002c */
[----:B------:R-:W-:Y:S01]  /*73a0*/  IADD3 R37, PT, PT, R45, -0x40000000, RZ ;  /* 0xc00000002d257810 */ /* 0x000fe20007ffe0ff */
[----:B------:R-:W-:-:S07]  /*73b0*/  IMAD.MOV.U32 R38, RZ, RZ, RZ ;  /* 0x000000ffff267224 */ /* 0x000fce00078e00ff */
.L_x_5985:
[----:B------:R-:W-:Y:S05]  /*73c0*/  BSYNC.RECONVERGENT B2 ;  /* 0x0000000000027941 */ /* 0x000fea0003800200 */
.L_x_5984:
        /* <DEDUP_REMOVED lines=34> */
.L_x_6022:
[----:B------:R-:W-:Y:S05]  /*75f0*/  BSYNC.RECONVERGENT B3 ;  /* 0x0000000000037941 */ /* 0x000fea0003800200 */
.L_x_6021:
        /* <DEDUP_REMOVED lines=63> */
.L_x_6024:
[----:B------:R-:W-:Y:S05]  /*79f0*/  BSYNC.RECONVERGENT B0 ;  /* 0x0000000000007941 */ /* 0x000fea0003800200 */
.L_x_6023:
        /* <DEDUP_REMOVED lines=91> */
.L_x_6028:
[----:B------:R-:W-:Y:S05]  /*7fb0*/  BSYNC.RECONVERGENT B3 ;  /* 0x0000000000037941 */ /* 0x000fea0003800200 */
.L_x_6027:
[----:B------:R-:W-:Y:S01]  /*7fc0*/  DADD R2, R46, R2 ;  /* 0x000000002e027229 */ /* 0x000fe20000000002 */
[----:B------:R-:W-:Y:S01]  /*7fd0*/  UMOV UR6, 0x8fb9f87e ;  /* 0x8fb9f87e00067882 */ /* 0x000fe20000000000 */
[----:B------:R-:W-:Y:S02]  /*7fe0*/  UMOV UR7, 0x408633ce ;  /* 0x408633ce00077882 */ /* 0x000fe40000000000 */
[----:B------:R-:W-:-:S06]  /*7ff0*/  DSETP.GE.AND P0, PT, R56, UR6, PT ;  /* 0x0000000638007e2a */ /* 0x000fcc000bf06000 */
[----:B------:R-:W-:Y:S02]  /*8000*/  FSEL R46, R2, RZ, !P0 ;  /* 0x000000ff022e7208 */ /* 0x000fe40004000000 */
[----:B------:R-:W-:Y:S01]  /*8010*/  FSEL R47, R3, +QNAN , !P0 ;  /* 0x7ff00000032f7808 */ /* 0x000fe20004000000 */
[----:B------:R-:W-:Y:S06]  /*8020*/  BRA `(.L_x_6029) ;  /* 0x00000000005c7947 */ /* 0x000fec0003800000 */
.L_x_6026:
        /* <DEDUP_REMOVED lines=23> */
.L_x_6029:
[----:B------:R-:W-:Y:S05]  /*81a0*/  BSYNC.RECONVERGENT B1 ;  /* 0x0000000000017941 */ /* 0x000fea0003800200 */
.L_x_6025:
        /* <DEDUP_REMOVED lines=31> */
.L_x_6031:
[----:B------:R-:W-:Y:S05]  /*83a0*/  BSYNC.RECONVERGENT B1 ;  /* 0x0000000000017941 */ /* 0x000fea0003800200 */
.L_x_6030:
        /* <DEDUP_REMOVED lines=23> */
[----:B------:R-:W-:Y:S05]  /*8520*/  CALL.REL.NOINC `($__internal_10_$__cuda_sm20_div_rn_f64_full) ;  /* 0x000001d000587944 */ /* 0x000fea0003c00000 */
[----:B------:R-:W-:Y:S02]  /*8530*/  IMAD.MOV.U32 R44, RZ, RZ, R3 ;  /* 0x000000ffff2c7224 */ /* 0x000fe400078e0003 */
[----:B------:R-:W-:-:S07]  /*8540*/  IMAD.MOV.U32 R45, RZ, RZ, R2 ;  /* 0x000000ffff2d7224 */ /* 0x000fce00078e0002 */
.L_x_6033:
[----:B------:R-:W-:Y:S05]  /*8550*/  BSYNC.RECONVERGENT B1 ;  /* 0x0000000000017941 */ /* 0x000fea0003800200 */
.L_x_6032:
        /* <DEDUP_REMOVED lines=21> */
[----:B------:R-:W-:Y:S02]  /*86b0*/  IMAD.MOV.U32 R46, RZ, RZ, R3 ;  /* 0x000000ffff2e7224 */ /* 0x000fe400078e0003 */
[----:B------:R-:W-:-:S07]  /*86c0*/  IMAD.MOV.U32 R47, RZ, RZ, R2 ;  /* 0x000000ffff2f7224 */ /* 0x000fce00078e0002 */
.L_x_6035:
[----:B------:R-:W-:Y:S05]  /*86d0*/  BSYNC.RECONVERGENT B1 ;  /* 0x0000000000017941 */ /* 0x000fea0003800200 */
.L_x_6034:
[----:B------:R-:W-:Y:S05]  /*86e0*/  BRA `(.L_x_6017) ;  /* 0x0000001000707947 */ /* 0x000fea0003800000 */
.L_x_6020:
        /* <DEDUP_REMOVED lines=60> */
.L_x_6037:
[----:B------:R-:W-:Y:S05]  /*8ab0*/  BSYNC.RECONVERGENT B0 ;  /* 0x0000000000007941 */ /* 0x000fea0003800200 */
.L_x_6036:
        /* <DEDUP_REMOVED lines=27> */
.L_x_6039:
[----:B------:R-:W-:Y:S05]  /*8c70*/  BSYNC.RECONVERGENT B3 ;  /* 0x0000000000037941 */ /* 0x000fea0003800200 */
.L_x_6038:
        /* <DEDUP_REMOVED lines=38> */
.L_x_6041:
[----:B------:R-:W-:Y:S05]  /*8ee0*/  BSYNC.RECONVERGENT B3 ;  /* 0x0000000000037941 */ /* 0x000fea0003800200 */
.L_x_6040:
        /* <DEDUP_REMOVED lines=38> */
.L_x_6019:
[----:B------:R-:W-:-:S10]  /*9150*/  DADD R46, R10, -R10 ;  /* 0x000000000a2e7229 */ /* 0x000fd4000000080a */
[----:B------:R-:W-:Y:S01]  /*9160*/  IMAD.MOV.U32 R44, RZ, RZ, R46 ;  /* 0x000000ffff2c7224 */ /* 0x000fe200078e002e */
[----:B------:R-:W-:Y:S01]  /*9170*/  MOV R45, R47 ;  /* 0x0000002f002d7202 */ /* 0x000fe20000000f00 */
[----:B------:R-:W-:Y:S06]  /*9180*/  BRA `(.L_x_6017) ;  /* 0x0000000400c87947 */ /* 0x000fec0003800000 */
.L_x_6018:
        /* <DEDUP_REMOVED lines=38> */
.L_x_6045:
[----:B------:R-:W-:Y:S05]  /*93f0*/  BSYNC.RECONVERGENT B4 ;  /* 0x0000000000047941 */ /* 0x000fea0003800200 */
.L_x_6044:
        /* <DEDUP_REMOVED lines=34> */
[----:B------:R-:W-:Y:S05]  /*9620*/  CALL.REL.NOINC `($_ZN2at6native29vectorized_elementwise_kernelILi4EZZZNS0_16tanh_kernel_cudaERNS_18TensorIteratorBaseEENKUlvE_clEvENKUlvE_clEvEUlN3c107complexIdEEE_St5arrayIPcLm2EEEEviT0_T1_$__internal_trig_reduction_slowpathd) ;  /* 0x000001c800687944 */ /* 0x000fea0003c00000 */
[----:B------:R-:W-:Y:S02]  /*9630*/  IMAD.MOV.U32 R55, RZ, RZ, R5 ;  /* 0x000000ffff377224 */ /* 0x000fe400078e0005 */
[----:B------:R-:W-:Y:S02]  /*9640*/  IMAD.MOV.U32 R56, RZ, RZ, R40 ;  /* 0x000000ffff387224 */ /* 0x000fe400078e0028 */
[----:B------:R-:W-:-:S07]  /*9650*/  IMAD.MOV.U32 R57, RZ, RZ, R41 ;  /* 0x000000ffff397224 */ /* 0x000fce00078e0029 */
.L_x_6047:
[----:B------:R-:W-:Y:S05]  /*9660*/  BSYNC.RECONVERGENT B4 ;  /* 0x0000000000047941 */ /* 0x000fea0003800200 */
.L_x_6046:
        /* <DEDUP_REMOVED lines=31> */
.L_x_6043:
[----:B------:R-:W-:Y:S05]  /*9860*/  BSYNC.RECONVERGENT B3 ;  /* 0x0000000000037941 */ /* 0x000fea0003800200 */
.L_x_6042:
[----:B------:R-:W-:Y:S01]  /*9870*/  LOP3.LUT R47, RZ, 0x80000000, R11, 0xb8, !PT ;  /* 0x80000000ff2f7812 */ /* 0x000fe200078eb80b */
[----:B------:R-:W-:Y:S02]  /*9880*/  VIADD R45, R9, 0xc0000000 ;  /* 0xc0000000092d7836 */ /* 0x000fe40000000000 */
[----:B------:R-:W-:Y:S02]  /*9890*/  IMAD.MOV.U32 R44, RZ, RZ, R8 ;  /* 0x000000ffff2c7224 */ /* 0x000fe400078e0008 */
[----:B------:R-:W-:-:S07]  /*98a0*/  IMAD.MOV.U32 R46, RZ, RZ, RZ ;  /* 0x000000ffff2e7224 */ /* 0x000fce00078e00ff */
.L_x_6017:
[----:B------:R-:W-:Y:S05]  /*98b0*/  BSYNC.RECONVERGENT B2 ;  /* 0x0000000000027941 */ /* 0x000fea0003800200 */
.L_x_6016:
        /* <DEDUP_REMOVED lines=34> */
.L_x_6054:
[----:B------:R-:W-:Y:S05]  /*9ae0*/  BSYNC.RECONVERGENT B3 ;  /* 0x0000000000037941 */ /* 0x000fea0003800200 */
.L_x_6053:
        /* <DEDUP_REMOVED lines=63> */
.L_x_6056:
[----:B------:R-:W-:Y:S05]  /*9ee0*/  BSYNC.RECONVERGENT B0 ;  /* 0x0000000000007941 */ /* 0x000fea0003800200 */
.L_x_6055:
        /* <DEDUP_REMOVED lines=91> */
.L_x_6060:
[----:B------:R-:W-:Y:S05]  /*a4a0*/  BSYNC.RECONVERGENT B3 ;  /* 0x0000000000037941 */ /* 0x000fea0003800200 */
.L_x_6059:
[----:B------:R-:W-:Y:S01]  /*a4b0*/  DADD R2, R14, R2 ;  /* 0x000000000e027229 */ /* 0x000fe20000000002 */
[----:B------:R-:W-:Y:S01]  /*a4c0*/  UMOV UR6, 0x8fb9f87e ;  /* 0x8fb9f87e00067882 */ /* 0x000fe20000000000 */
[----:B------:R-:W-:Y:S02]  /*a4d0*/  UMOV UR7, 0x408633ce ;  /* 0x408633ce00077882 */ /* 0x000fe40000000000 */
[----:B------:R-:W-:-:S06]  /*a4e0*/  DSETP.GE.AND P0, PT, R56, UR6, PT ;  /* 0x0000000638007e2a */ /* 0x000fcc000bf06000 */
[----:B------:R-:W-:Y:S02]  /*a4f0*/  FSEL R14, R2, RZ, !P0 ;  /* 0x000000ff020e7208 */ /* 0x000fe40004000000 */
[----:B------:R-:W-:Y:S01]  /*a500*/  FSEL R15, R3, +QNAN , !P0 ;  /* 0x7ff00000030f7808 */ /* 0x000fe20004000000 */
[----:B------:R-:W-:Y:S06]  /*a510*/  BRA `(.L_x_6061) ;  /* 0x00000000005c7947 */ /* 0x000fec0003800000 */
.L_x_6058:
        /* <DEDUP_REMOVED lines=23> */
.L_x_6061:
[----:B------:R-:W-:Y:S05]  /*a690*/  BSYNC.RECONVERGENT B1 ;  /* 0x0000000000017941 */ /* 0x000fea0003800200 */
.L_x_6057:
        /* <DEDUP_REMOVED lines=31> */
.L_x_6063:
[----:B------:R-:W-:Y:S05]  /*a890*/  BSYNC.RECONVERGENT B1 ;  /* 0x0000000000017941 */ /* 0x000fea0003800200 */
.L_x_6062:
        /* <DEDUP_REMOVED lines=26> */
.L_x_6065:
[----:B------:R-:W-:Y:S05]  /*aa40*/  BSYNC.RECONVERGENT B1 ;  /* 0x0000000000017941 */ /* 0x000fea0003800200 */
.L_x_6064:
        /* <DEDUP_REMOVED lines=24> */
.L_x_6067:
[----:B------:R-:W-:Y:S05]  /*abd0*/  BSYNC.RECONVERGENT B1 ;  /* 0x0000000000017941 */ /* 0x000fea0003800200 */
.L_x_6066:
[----:B------:R-:W-:Y:S02]  /*abe0*/  IMAD.MOV.U32 R10, RZ, RZ, R2 ;  /* 0x000000ffff0a7224 */ /* 0x000fe400078e0002 */
[----:B------:R-:W-:Y:S01]  /*abf0*/  IMAD.MOV.U32 R11, RZ, RZ, R3 ;  /* 0x000000ffff0b7224 */ /* 0x000fe200078e0003 */
[----:B------:R-:W-:Y:S06]  /*ac00*/  BRA `(.L_x_6049) ;  /* 0x0000001000707947 */ /* 0x000fec0003800000 */
.L_x_6052:
        /* <DEDUP_REMOVED lines=60> */
.L_x_6069:
[----:B------:R-:W-:Y:S05]  /*afd0*/  BSYNC.RECONVERGENT B0 ;  /* 0x0000000000007941 */ /* 0x000fea0003800200 */
.L_x_6068:
        /* <DEDUP_REMOVED lines=27> */
.L_x_6071:
[----:B------:R-:W-:Y:S05]  /*b190*/  BSYNC.RECONVERGENT B3 ;  /* 0x0000000000037941 */ /* 0x000fea0003800200 */
.L_x_6070:
        /* <DEDUP_REMOVED lines=38> */
.L_x_6073:
[----:B------:R-:W-:Y:S05]  /*b400*/  BSYNC.RECONVERGENT B3 ;  /* 0x0000000000037941 */ /* 0x000fea0003800200 */
.L_x_6072:
        /* <DEDUP_REMOVED lines=38> */
.L_x_6051:
[----:B------:R-:W-:-:S10]  /*b670*/  DADD R10, R14, -R14 ;  /* 0x000000000e0a7229 */ /* 0x000fd4000000080e */
[----:B------:R-:W-:Y:S02]  /*b680*/  IMAD.MOV.U32 R8, RZ, RZ, R10 ;  /* 0x000000ffff087224 */ /* 0x000fe400078e000a */
[----:B------:R-:W-:Y:S01]  /*b690*/  IMAD.MOV.U32 R9, RZ, RZ, R11 ;  /* 0x000000ffff097224 */ /* 0x000fe200078e000b */
[----:B------:R-:W-:Y:S06]  /*b6a0*/  BRA `(.L_x_6049) ;  /* 0x0000000400c87947 */ /* 0x000fec0003800000 */
.L_x_6050:
        /* <DEDUP_REMOVED lines=38> */
.L_x_6077:
[----:B------:R-:W-:Y:S05]  /*b910*/  BSYNC.RECONVERGENT B4 ;  /* 0x0000000000047941 */ /* 0x000fea0003800200 */
.L_x_6076:
        /* <DEDUP_REMOVED lines=38> */
.L_x_6079:
[----:B------:R-:W-:Y:S05]  /*bb80*/  BSYNC.RECONVERGENT B4 ;  /* 0x0000000000047941 */ /* 0x000fea0003800200 */
.L_x_6078:
        /* <DEDUP_REMOVED lines=31> */
.L_x_6075:
[----:B------:R-:W-:Y:S05]  /*bd80*/  BSYNC.RECONVERGENT B3 ;  /* 0x0000000000037941 */ /* 0x000fea0003800200 */
.L_x_6074:
[----:B------:R-:W-:Y:S01]  /*bd90*/  LOP3.LUT R11, RZ, 0x80000000, R15, 0xb8, !PT ;  /* 0x80000000ff0b7812 */ /* 0x000fe200078eb80f */
[----:B------:R-:W-:Y:S02]  /*bda0*/  VIADD R9, R13, 0xc0000000 ;  /* 0xc00000000d097836 */ /* 0x000fe40000000000 */
[----:B------:R-:W-:Y:S02]  /*bdb0*/  IMAD.MOV.U32 R8, RZ, RZ, R12 ;  /* 0x000000ffff087224 */ /* 0x000fe400078e000c */
[----:B------:R-:W-:-:S07]  /*bdc0*/  IMAD.MOV.U32 R10, RZ, RZ, RZ ;  /* 0x000000ffff0a7224 */ /* 0x000fce00078e00ff */
.L_x_6049:
[----:B------:R-:W-:Y:S05]  /*bdd0*/  BSYNC.RECONVERGENT B2 ;  /* 0x0000000000027941 */ /* 0x000fea0003800200 */
.L_x_6048:
        /* <DEDUP_REMOVED lines=34> */
.L_x_6086:
[----:B------:R-:W-:Y:S05]  /*c000*/  BSYNC.RECONVERGENT B3 ;  /* 0x0000000000037941 */ /* 0x000fea0003800200 */
.L_x_6085:
        /* <DEDUP_REMOVED lines=63> */
.L_x_6088:
[----:B------:R-:W-:Y:S05]  /*c400*/  BSYNC.RECONVERGENT B0 ;  /* 0x0000000000007941 */ /* 0x000fea0003800200 */
.L_x_6087:
        /* <DEDUP_REMOVED lines=91> */
.L_x_6092:
[----:B------:R-:W-:Y:S05]  /*c9c0*/  BSYNC.RECONVERGENT B3 ;  /* 0x0000000000037941 */ /* 0x000fea0003800200 */
.L_x_6091:
[----:B------:R-:W-:Y:S01]  /*c9d0*/  DADD R2, R18, R2 ;  /* 0x0000000012027229 */ /* 0x000fe20000000002 */
[----:B------:R-:W-:Y:S01]  /*c9e0*/  UMOV UR6, 0x8fb9f87e ;  /* 0x8fb9f87e00067882 */ /* 0x000fe20000000000 */
[----:B------:R-:W-:Y:S02]  /*c9f0*/  UMOV UR7, 0x408633ce ;  /* 0x408633ce00077882 */ /* 0x000fe40000000000 */
[----:B------:R-:W-:-:S06]  /*ca00*/  DSETP.GE.AND P0, PT, R56, UR6, PT ;  /* 0x0000000638007e2a */ /* 0x000fcc000bf06000 */
[----:B------:R-:W-:Y:S02]  /*ca10*/  FSEL R18, R2, RZ, !P0 ;  /* 0x000000ff02127208 */ /* 0x000fe40004000000 */
[----:B------:R-:W-:Y:S01]  /*ca20*/  FSEL R19, R3, +QNAN , !P0 ;  /* 0x7ff0000003137808 */ /* 0x000fe20004000000 */
[----:B------:R-:W-:Y:S06]  /*ca30*/  BRA `(.L_x_6093) ;  /* 0x00000000005c7947 */ /* 0x000fec0003800000 */
.L_x_6090:
        /* <DEDUP_REMOVED lines=23> */
.L_x_6093:
[----:B------:R-:W-:Y:S05]  /*cbb0*/  BSYNC.RECONVERGENT B1 ;  /* 0x0000000000017941 */ /* 0x000fea0003800200 */
.L_x_6089:
        /* <DEDUP_REMOVED lines=31> */
.L_x_6095:
[----:B------:R-:W-:Y:S05]  /*cdb0*/  BSYNC.RECONVERGENT B1 ;  /* 0x0000000000017941 */ /* 0x000fea0003800200 */
.L_x_6094:
        /* <DEDUP_REMOVED lines=26> */
.L_x_6097:
[----:B------:R-:W-:Y:S05]  /*cf60*/  BSYNC.RECONVERGENT B1 ;  /* 0x0000000000017941 */ /* 0x000fea0003800200 */
.L_x_6096:
        /* <DEDUP_REMOVED lines=24> */
.L_x_6099:
[----:B------:R-:W-:Y:S05]  /*d0f0*/  BSYNC.RECONVERGENT B1 ;  /* 0x0000000000017941 */ /* 0x000fea0003800200 */
.L_x_6098:
[----:B------:R-:W-:Y:S02]  /*d100*/  IMAD.MOV.U32 R14, RZ, RZ, R2 ;  /* 0x000000ffff0e7224 */ /* 0x000fe400078e0002 */
[----:B------:R-:W-:Y:S01]  /*d110*/  IMAD.MOV.U32 R15, RZ, RZ, R3 ;  /* 0x000000ffff0f7224 */ /* 0x000fe200078e0003 */
[----:B------:R-:W-:Y:S06]  /*d120*/  BRA `(.L_x_6081) ;  /* 0x0000001000707947 */ /* 0x000fec0003800000 */
.L_x_6084:
        /* <DEDUP_REMOVED lines=60> */
.L_x_6101:
[----:B------:R-:W-:Y:S05]  /*d4f0*/  BSYNC.RECONVERGENT B0 ;  /* 0x0000000000007941 */ /* 0x000fea0003800200 */
.L_x_6100:
        /* <DEDUP_REMOVED lines=27> */
.L_x_6103:
[----:B------:R-:W-:Y:S05]  /*d6b0*/  BSYNC.RECONVERGENT B3 ;  /* 0x0000000000037941 */ /* 0x000fea0003800200 */
.L_x_6102:
        /* <DEDUP_REMOVED lines=38> */
.L_x_6105:
[----:B------:R-:W-:Y:S05]  /*d920*/  BSYNC.RECONVERGENT B3 ;  /* 0x0000000000037941 */ /* 0x000fea0003800200 */
.L_x_6104:
        /* <DEDUP_REMOVED lines=38> */
.L_x_6083:
[----:B------:R-:W-:-:S10]  /*db90*/  DADD R14, R18, -R18 ;  /* 0x00000000120e7229 */ /* 0x000fd40000000812 */
[----:B------:R-:W-:Y:S02]  /*dba0*/  IMAD.MOV.U32 R12, RZ, RZ, R14 ;  /* 0x000000ffff0c7224 */ /* 0x000fe400078e000e */
[----:B------:R-:W-:Y:S01]  /*dbb0*/  IMAD.MOV.U32 R13, RZ, RZ, R15 ;  /* 0x000000ffff0d7224 */ /* 0x000fe200078e000f */
[----:B------:R-:W-:Y:S06]  /*dbc0*/  BRA `(.L_x_6081) ;  /* 0x0000000400c87947 */ /* 0x000fec0003800000 */
.L_x_6082:
        /* <DEDUP_REMOVED lines=38> */
.L_x_6109:
[----:B------:R-:W-:Y:S05]  /*de30*/  BSYNC.RECONVERGENT B4 ;  /* 0x0000000000047941 */ /* 0x000fea0003800200 */
.L_x_6108:
        /* <DEDUP_REMOVED lines=38> */
.L_x_6111:
[----:B------:R-:W-:Y:S05]  /*e0a0*/  BSYNC.RECONVERGENT B4 ;  /* 0x0000000000047941 */ /* 0x000fea0003800200 */
.L_x_6110:
        /* <DEDUP_REMOVED lines=31> */
.L_x_6107:
[----:B------:R-:W-:Y:S05]  /*e2a0*/  BSYNC.RECONVERGENT B3 ;  /* 0x0000000000037941 */ /* 0x000fea0003800200 */
.L_x_6106:
[----:B------:R-:W-:Y:S01]  /*e2b0*/  LOP3.LUT R15, RZ, 0x80000000, R19, 0xb8, !PT ;  /* 0x80000000ff0f7812 */ /* 0x000fe200078eb813 */
[----:B------:R-:W-:Y:S01]  /*e2c0*/  IMAD.MOV.U32 R12, RZ, RZ, R16 ;  /* 0x000000ffff0c7224 */ /* 0x000fe200078e0010 */
[----:B------:R-:W-:Y:S01]  /*e2d0*/  IADD3 R13, PT, PT, R17, -0x40000000, RZ ;  /* 0xc0000000110d7810 */ /* 0x000fe20007ffe0ff */
[----:B------:R-:W-:-:S07]  /*e2e0*/  IMAD.MOV.U32 R14, RZ, RZ, RZ ;  /* 0x000000ffff0e7224 */ /* 0x000fce00078e00ff */
.L_x_6081:
[----:B------:R-:W-:Y:S05]  /*e2f0*/  BSYNC.RECONVERGENT B2 ;  /* 0x0000000000027941 */ /* 0x000fea0003800200 */
.L_x_6080:
        /* <DEDUP_REMOVED lines=34> */
.L_x_6118:
[----:B------:R-:W-:Y:S05]  /*e520*/  BSYNC.RECONVERGENT B3 ;  /* 0x0000000000037941 */ /* 0x000fea0003800200 */
.L_x_6117:
        /* <DEDUP_REMOVED lines=63> */
.L_x_6120:
[----:B------:R-:W-:Y:S05]  /*e920*/  BSYNC.RECONVERGENT B0 ;  /* 0x0000000000007941 */ /* 0x000fea0003800200 */
.L_x_6119:
        /* <DEDUP_REMOVED lines=91> */
.L_x_6124:
[----:B------:R-:W-:Y:S05]  /*eee0*/  BSYNC.RECONVERGENT B3 ;  /* 0x0000000000037941 */ /* 0x000fea0003800200 */
.L_x_6123:
[----:B------:R-:W-:Y:S01]  /*eef0*/  DADD R2, R22, R2 ;  /* 0x0000000016027229 */ /* 0x000fe20000000002 */
[----:B------:R-:W-:Y:S01]  /*ef00*/  UMOV UR6, 0x8fb9f87e ;  /* 0x8fb9f87e00067882 */ /* 0x000fe20000000000 */
[----:B------:R-:W-:Y:S02]  /*ef10*/  UMOV UR7, 0x408633ce ;  /* 0x408633ce00077882 */ /* 0x000fe40000000000 */
[----:B------:R-:W-:-:S06]  /*ef20*/  DSETP.GE.AND P0, PT, R56, UR6, PT ;  /* 0x0000000638007e2a */ /* 0x000fcc000bf06000 */
[----:B------:R-:W-:Y:S02]  /*ef30*/  FSEL R22, R2, RZ, !P0 ;  /* 0x000000ff02167208 */ /* 0x000fe40004000000 */
[----:B------:R-:W-:Y:S01]  /*ef40*/  FSEL R23, R3, +QNAN , !P0 ;  /* 0x7ff0000003177808 */ /* 0x000fe20004000000 */
[----:B------:R-:W-:Y:S06]  /*ef50*/  BRA `(.L_x_6125) ;  /* 0x00000000005c7947 */ /* 0x000fec0003800000 */
.L_x_6122:
        /* <DEDUP_REMOVED lines=23> */
.L_x_6125:
[----:B------:R-:W-:Y:S05]  /*f0d0*/  BSYNC.RECONVERGENT B1 ;  /* 0x0000000000017941 */ /* 0x000fea0003800200 */
.L_x_6121:
        /* <DEDUP_REMOVED lines=31> */
.L_x_6127:
[----:B------:R-:W-:Y:S05]  /*f2d0*/  BSYNC.RECONVERGENT B1 ;  /* 0x0000000000017941 */ /* 0x000fea0003800200 */
.L_x_6126:
        /* <DEDUP_REMOVED lines=26> */
.L_x_6129:
[----:B------:R-:W-:Y:S05]  /*f480*/  BSYNC.RECONVERGENT B1 ;  /* 0x0000000000017941 */ /* 0x000fea0003800200 */
.L_x_6128:
        /* <DEDUP_REMOVED lines=24> */
.L_x_6131:
[----:B------:R-:W-:Y:S05]  /*f610*/  BSYNC.RECONVERGENT B1 ;  /* 0x0000000000017941 */ /* 0x000fea0003800200 */
.L_x_6130:
[----:B------:R-:W-:Y:S02]  /*f620*/  IMAD.MOV.U32 R18, RZ, RZ, R2 ;  /* 0x000000ffff127224 */ /* 0x000fe400078e0002 */
[----:B------:R-:W-:Y:S01]  /*f630*/  IMAD.MOV.U32 R19, RZ, RZ, R3 ;  /* 0x000000ffff137224 */ /* 0x000fe200078e0003 */
[----:B------:R-:W-:Y:S06]  /*f640*/  BRA `(.L_x_6113) ;  /* 0x0000001000707947 */ /* 0x000fec0003800000 */
.L_x_6116:
        /* <DEDUP_REMOVED lines=60> */
.L_x_6133:
[----:B------:R-:W-:Y:S05]  /*fa10*/  BSYNC.RECONVERGENT B0 ;  /* 0x0000000000007941 */ /* 0x000fea0003800200 */
.L_x_6132:
        /* <DEDUP_REMOVED lines=27> */
.L_x_6135:
[----:B------:R-:W-:Y:S05]  /*fbd0*/  BSYNC.RECONVERGENT B3 ;  /* 0x0000000000037941 */ /* 0x000fea0003800200 */
.L_x_6134:
        /* <DEDUP_REMOVED lines=38> */
.L_x_6137:
[----:B------:R-:W-:Y:S05]  /*fe40*/  BSYNC.RECONVERGENT B3 ;  /* 0x0000000000037941 */ /* 0x000fea0003800200 */
.L_x_6136:
        /* <DEDUP_REMOVED lines=38> */
.L_x_6115:
[----:B------:R-:W-:-:S10]  /*100b0*/  DADD R18, R22, -R22 ;  /* 0x0000000016127229 */ /* 0x000fd40000000816 */
[----:B------:R-:W-:Y:S01]  /*100c0*/  IMAD.MOV.U32 R16, RZ, RZ, R18 ;  /* 0x000000ffff107224 */ /* 0x000fe200078e0012 */
[----:B------:R-:W-:Y:S01]  /*100d0*/  MOV R17, R19 ;  /* 0x0000001300117202 */ /* 0x000fe20000000f00 */
[----:B------:R-:W-:Y:S06]  /*100e0*/  BRA `(.L_x_6113) ;  /* 0x0000000400c87947 */ /* 0x000fec0003800000 */
.L_x_6114:
        /* <DEDUP_REMOVED lines=38> */
.L_x_6141:
[----:B------:R-:W-:Y:S05]  /*10350*/  BSYNC.RECONVERGENT B4 ;  /* 0x0000000000047941 */ /* 0x000fea0003800200 */
.L_x_6140:
        /* <DEDUP_REMOVED lines=38> */
.L_x_6143:
[----:B------:R-:W-:Y:S05]  /*105c0*/  BSYNC.RECONVERGENT B4 ;  /* 0x0000000000047941 */ /* 0x000fea0003800200 */
.L_x_6142:
        /* <DEDUP_REMOVED lines=31> */
.L_x_6139:
[----:B------:R-:W-:Y:S05]  /*107c0*/  BSYNC.RECONVERGENT B3 ;  /* 0x0000000000037941 */ /* 0x000fea0003800200 */
.L_x_6138:
[----:B------:R-:W-:Y:S01]  /*107d0*/  LOP3.LUT R19, RZ, 0x80000000, R23, 0xb8, !PT ;  /* 0x80000000ff137812 */ /* 0x000fe200078eb817 */
[----:B------:R-:W-:Y:S02]  /*107e0*/  VIADD R17, R21, 0xc0000000 ;  /* 0xc000000015117836 */ /* 0x000fe40000000000 */
[----:B------:R-:W-:Y:S02]  /*107f0*/  IMAD.MOV.U32 R16, RZ, RZ, R20 ;  /* 0x000000ffff107224 */ /* 0x000fe400078e0014 */
[----:B------:R-:W-:-:S07]  /*10800*/  IMAD.MOV.U32 R18, RZ, RZ, RZ ;  /* 0x000000ffff127224 */ /* 0x000fce00078e00ff */
.L_x_6113:
[----:B------:R-:W-:Y:S05]  /*10810*/  BSYNC.RECONVERGENT B2 ;  /* 0x0000000000027941 */ /* 0x000fea0003800200 */
.L_x_6112:
        /* <DEDUP_REMOVED lines=34> */
.L_x_6150:
[----:B------:R-:W-:Y:S05]  /*10a40*/  BSYNC.RECONVERGENT B3 ;  /* 0x0000000000037941 */ /* 0x000fea0003800200 */
.L_x_6149:
        /* <DEDUP_REMOVED lines=63> */
.L_x_6152:
[----:B------:R-:W-:Y:S05]  /*10e40*/  BSYNC.RECONVERGENT B0 ;  /* 0x0000000000007941 */ /* 0x000fea0003800200 */
.L_x_6151:
        /* <DEDUP_REMOVED lines=91> */
.L_x_6156:
[----:B------:R-:W-:Y:S05]  /*11400*/  BSYNC.RECONVERGENT B3 ;  /* 0x0000000000037941 */ /* 0x000fea0003800200 */
.L_x_6155:
[----:B------:R-:W-:Y:S01]  /*11410*/  DADD R2, R26, R2 ;  /* 0x000000001a027229 */ /* 0x000fe20000000002 */
[----:B------:R-:W-:Y:S01]  /*11420*/  UMOV UR6, 0x8fb9f87e ;  /* 0x8fb9f87e00067882 */ /* 0x000fe20000000000 */
[----:B------:R-:W-:Y:S02]  /*11430*/  UMOV UR7, 0x408633ce ;  /* 0x408633ce00077882 */ /* 0x000fe40000000000 */
[----:B------:R-:W-:-:S06]  /*11440*/  DSETP.GE.AND P0, PT, R56, UR6, PT ;  /* 0x0000000638007e2a */ /* 0x000fcc000bf06000 */
[----:B------:R-:W-:Y:S02]  /*11450*/  FSEL R26, R2, RZ, !P0 ;  /* 0x000000ff021a7208 */ /* 0x000fe40004000000 */
[----:B------:R-:W-:Y:S01]  /*11460*/  FSEL R27, R3, +QNAN , !P0 ;  /* 0x7ff00000031b7808 */ /* 0x000fe20004000000 */
[----:B------:R-:W-:Y:S06]  /*11470*/  BRA `(.L_x_6157) ;  /* 0x00000000005c7947 */ /* 0x000fec0003800000 */
.L_x_6154:
        /* <DEDUP_REMOVED lines=23> */
.L_x_6157:
[----:B------:R-:W-:Y:S05]  /*115f0*/  BSYNC.RECONVERGENT B1 ;  /* 0x0000000000017941 */ /* 0x000fea0003800200 */
.L_x_6153:
        /* <DEDUP_REMOVED lines=28> */
[----:B------:R-:W-:Y:S05]  /*117c0*/  CALL.REL.NOINC `($__internal_11_$__cuda_sm20_dsqrt_rn_f64_mediumpath_v1) ;  /* 0x0000014400447944 */ /* 0x000fea0003c00000 */
[----:B------:R-:W-:Y:S02]  /*117d0*/  IMAD.MOV.U32 R40, RZ, RZ, R4 ;  /* 0x000000ffff287224 */ /* 0x000fe400078e0004 */
[----:B------:R-:W-:-:S07]  /*117e0*/  IMAD.MOV.U32 R41, RZ, RZ, R3 ;  /* 0x000000ffff297224 */ /* 0x000fce00078e0003 */
.L_x_6159:
[----:B------:R-:W-:Y:S05]  /*117f0*/  BSYNC.RECONVERGENT B1 ;  /* 0x0000000000017941 */ /* 0x000fea0003800200 */
.L_x_6158:
        /* <DEDUP_REMOVED lines=26> */
.L_x_6161:
[----:B------:R-:W-:Y:S05]  /*119a0*/  BSYNC.RECONVERGENT B1 ;  /* 0x0000000000017941 */ /* 0x000fea0003800200 */
.L_x_6160:
        /* <DEDUP_REMOVED lines=21> */
[----:B------:R-:W-:Y:S02]  /*11b00*/  IMAD.MOV.U32 R58, RZ, RZ, R3 ;  /* 0x000000ffff3a7224 */ /* 0x000fe400078e0003 */
[----:B------:R-:W-:-:S07]  /*11b10*/  IMAD.MOV.U32 R59, RZ, RZ, R2 ;  /* 0x000000ffff3b7224 */ /* 0x000fce00078e0002 */
.L_x_6163:
[----:B------:R-:W-:Y:S05]  /*11b20*/  BSYNC.RECONVERGENT B1 ;  /* 0x0000000000017941 */ /* 0x000fea0003800200 */
.L_x_6162:
[----:B------:R-:W-:Y:S05]  /*11b30*/  BRA `(.L_x_6145) ;  /* 0x00000010006c7947 */ /* 0x000fea0003800000 */
.L_x_6148:
        /* <DEDUP_REMOVED lines=60> */
.L_x_6165:
[----:B------:R-:W-:Y:S05]  /*11f00*/  BSYNC.RECONVERGENT B0 ;  /* 0x0000000000007941 */ /* 0x000fea0003800200 */
.L_x_6164:
        /* <DEDUP_REMOVED lines=27> */
.L_x_6167:
[----:B------:R-:W-:Y:S05]  /*120c0*/  BSYNC.RECONVERGENT B3 ;  /* 0x0000000000037941 */ /* 0x000fea0003800200 */
.L_x_6166:
        /* <DEDUP_REMOVED lines=38> */
.L_x_6169:
[----:B------:R-:W-:Y:S05]  /*12330*/  BSYNC.RECONVERGENT B3 ;  /* 0x0000000000037941 */ /* 0x000fea0003800200 */
.L_x_6168:
        /* <DEDUP_REMOVED lines=38> */
.L_x_6147:
[----:B------:R-:W-:-:S10]  /*125a0*/  DADD R58, R26, -R26 ;  /* 0x000000001a3a7229 */ /* 0x000fd4000000081a */
[----:B------:R-:W-:Y:S02]  /*125b0*/  IMAD.MOV.U32 R56, RZ, RZ, R58 ;  /* 0x000000ffff387224 */ /* 0x000fe400078e003a */
[----:B------:R-:W-:Y:S01]  /*125c0*/  IMAD.MOV.U32 R57, RZ, RZ, R59 ;  /* 0x000000ffff397224 */ /* 0x000fe200078e003b */
[----:B------:R-:W-:Y:S06]  /*125d0*/  BRA `(.L_x_6145) ;  /* 0x0000000400c47947 */ /* 0x000fec0003800000 */
.L_x_6146:
        /* <DEDUP_REMOVED lines=36> */
[----:B------:R-:W-:-:S07]  /*12820*/  IMAD.MOV.U32 R3, RZ, RZ, R41 ;  /* 0x000000ffff037224 */ /* 0x000fce00078e0029 */
.L_x_6173:
[----:B------:R-:W-:Y:S05]  /*12830*/  BSYNC.RECONVERGENT B4 ;  /* 0x0000000000047941 */ /* 0x000fea0003800200 */
.L_x_6172:
        /* <DEDUP_REMOVED lines=38> */
.L_x_6175:
[----:B------:R-:W-:Y:S05]  /*12aa0*/  BSYNC.RECONVERGENT B4 ;  /* 0x0000000000047941 */ /* 0x000fea0003800200 */
.L_x_6174:
        /* <DEDUP_REMOVED lines=31> */
.L_x_6171:
[----:B------:R-:W-:Y:S05]  /*12ca0*/  BSYNC.RECONVERGENT B3 ;  /* 0x0000000000037941 */ /* 0x000fea0003800200 */
.L_x_6170:
[----:B------:R-:W-:Y:S01]  /*12cb0*/  LOP3.LUT R59, RZ, 0x80000000, R27, 0xb8, !PT ;  /* 0x80000000ff3b7812 */ /* 0x000fe200078eb81b */
[----:B------:R-:W-:Y:S02]  /*12cc0*/  VIADD R57, R25, 0xc0000000 ;  /* 0xc000000019397836 */ /* 0x000fe40000000000 */
[----:B------:R-:W-:Y:S02]  /*12cd0*/  IMAD.MOV.U32 R56, RZ, RZ, R24 ;  /* 0x000000ffff387224 */ /* 0x000fe400078e0018 */
[----:B------:R-:W-:-:S07]  /*12ce0*/  IMAD.MOV.U32 R58, RZ, RZ, RZ ;  /* 0x000000ffff3a7224 */ /* 0x000fce00078e00ff */
.L_x_6145:
[----:B------:R-:W-:Y:S05]  /*12cf0*/  BSYNC.RECONVERGENT B2 ;  /* 0x0000000000027941 */ /* 0x000fea0003800200 */
.L_x_6144:
        /* <DEDUP_REMOVED lines=24> */
.L_x_6178:
[----:B------:R-:W-:-:S13]  /*12e80*/  ISETP.GE.U32.AND P0, PT, R2, R7, PT ;  /* 0x000000070200720c */ /* 0x000fda0003f06070 */
[----:B------:R-:W-:Y:S05]  /*12e90*/  @P0 BRA `(.L_x_6180) ;  /* 0x0000000000300947 */ /* 0x000fea0003800000 */
[----:B0-----:R-:W0:Y:S01]  /*12ea0*/  LDC.64 R4, c[0x0][0x388] ;  /* 0x0000e200ff047b82 */ /* 0x001e220000000a00 */
[----:B------:R-:W-:Y:S01]  /*12eb0*/  IMAD.IADD R3, R0, 0x1, R2 ;  /* 0x0000000100037824 */ /* 0x000fe200078e0202 */
[----:B------:R-:W-:-:S03]  /*12ec0*/  IADD3 R2, PT, PT, R2, 0x80, RZ ;  /* 0x0000008002027810 */ /* 0x000fc60007ffe0ff */
[----:B0-----:R-:W-:-:S05]  /*12ed0*/  IMAD.WIDE.U32 R4, R3, 0x10, R4 ;  /* 0x0000001003047825 */ /* 0x001fca00078e0004 */
[----:B------:R1:W-:Y:S02]  /*12ee0*/  STG.E.128 desc[UR4][R4.64], R44 ;  /* 0x0000002c04007986 */ /* 0x0003e4000c101d04 */
.L_x_6179:
[----:B------:R-:W-:-:S13]  /*12ef0*/  ISETP.GE.U32.AND P0, PT, R2, R7, PT ;  /* 0x000000070200720c */ /* 0x000fda0003f06070 */
[----:B------:R-:W-:Y:S05]  /*12f00*/  @P0 BRA `(.L_x_6181) ;  /* 0x0000000000340947 */ /* 0x000fea0003800000 */
[----:B01----:R-:W0:Y:S01]  /*12f10*/  LDC.64 R4, c[0x0][0x388] ;  /* 0x0000e200ff047b82 */ /* 0x003e220000000a00 */
[----:B------:R-:W-:Y:S02]  /*12f20*/  IMAD.IADD R3, R0, 0x1, R2 ;  /* 0x0000000100037824 */ /* 0x000fe400078e0202 */
[----:B------:R-:W-:Y:S02]  /*12f30*/  VIADD R2, R2, 0x80 ;  /* 0x0000008002027836 */ /* 0x000fe40000000000 */
[----:B0-----:R-:W-:-:S05]  /*12f40*/  IMAD.WIDE.U32 R4, R3, 0x10, R4 ;  /* 0x0000001003047825 */ /* 0x001fca00078e0004 */
[----:B------:R1:W-:Y:S02]  /*12f50*/  STG.E.128 desc[UR4][R4.64], R8 ;  /* 0x0000000804007986 */ /* 0x0003e4000c101d04 */
.L_x_6180:
        /* <DEDUP_REMOVED lines=8> */
.L_x_6181:
[----:B------:R-:W-:Y:S05]  /*12fe0*/  BSYNC.RELIABLE B1 ;  /* 0x0000000000017941 */ /* 0x000fea0003800100 */
.L_x_6177:
[----:B------:R-:W-:-:S13]  /*12ff0*/  ISETP.GE.U32.AND P0, PT, R2, R7, PT ;  /* 0x000000070200720c */ /* 0x000fda0003f06070 */
[----:B012---:R-:W0:Y:S01]  /*13000*/  @!P0 LDC.64 R4, c[0x0][0x388] ;  /* 0x0000e200ff048b82 */ /* 0x007e220000000a00 */
[----:B------:R-:W-:Y:S02]  /*13010*/  @!P0 IMAD.IADD R3, R0, 0x1, R2 ;  /* 0x0000000100038824 */ /* 0x000fe400078e0202 */
[----:B------:R-:W-:Y:S02]  /*13020*/  @!P0 VIADD R2, R2, 0x80 ;  /* 0x0000008002028836 */ /* 0x000fe40000000000 */
[----:B0-----:R-:W-:-:S05]  /*13030*/  @!P0 IMAD.WIDE.U32 R4, R3, 0x10, R4 ;  /* 0x0000001003048825 */ /* 0x001fca00078e0004 */
[----:B------:R2:W-:Y:S02]  /*13040*/  @!P0 STG.E.128 desc[UR4][R4.64], R16 ;  /* 0x0000001004008986 */ /* 0x0005e4000c101d04 */
.L_x_6182:
[----:B------:R-:W-:Y:S05]  /*13050*/  BSYNC.RECONVERGENT B0 ;  /* 0x0000000000007941 */ /* 0x000fea0003800200 */
.L_x_6176:
        /* <DEDUP_REMOVED lines=8> */
.L_x_5920:
        /* <DEDUP_REMOVED lines=46> */
[----:B-----5:R-:W-:Y:S05]  /*133c0*/  CALL.REL.NOINC `($_ZN2at6native29vectorized_elementwise_kernelILi4EZZZNS0_16tanh_kernel_cudaERNS_18TensorIteratorBaseEENKUlvE_clEvENKUlvE_clEvEUlN3c107complexIdEEE_St5arrayIPcLm2EEEEviT0_T1_$__internal_trig_reduction_slowpathd) ;  /* 0x0000012c00007944 */ /* 0x020fea0003c00000 */
[----:B------:R-:W-:Y:S01]  /*133d0*/  MOV R2, R40 ;  /* 0x0000002800027202 */ /* 0x000fe20000000f00 */
[----:B------:R-:W-:-:S07]  /*133e0*/  IMAD.MOV.U32 R3, RZ, RZ, R41 ;  /* 0x000000ffff037224 */ /* 0x000fce00078e0029 */
.L_x_6189:
[----:B------:R-:W-:Y:S05]  /*133f0*/  BSYNC.RECONVERGENT B4 ;  /* 0x0000000000047941 */ /* 0x000fea0003800200 */
.L_x_6188:
        /* <DEDUP_REMOVED lines=34> */
[----:B-----5:R-:W-:Y:S05]  /*13620*/  CALL.REL.NOINC `($_ZN2at6native29vectorized_elementwise_kernelILi4EZZZNS0_16tanh_kernel_cudaERNS_18TensorIteratorBaseEENKUlvE_clEvENKUlvE_clEvEUlN3c107complexIdEEE_St5arrayIPcLm2EEEEviT0_T1_$__internal_trig_reduction_slowpathd) ;  /* 0x0000012800687944 */ /* 0x020fea0003c00000 */
[----:B------:R-:W-:Y:S02]  /*13630*/  IMAD.MOV.U32 R6, RZ, RZ, R5 ;  /* 0x000000ffff067224 */ /* 0x000fe400078e0005 */
[----:B------:R-:W-:Y:S02]  /*13640*/  IMAD.MOV.U32 R30, RZ, RZ, R40 ;  /* 0x000000ffff1e7224 */ /* 0x000fe400078e0028 */
[----:B------:R-:W-:-:S07]  /*13650*/  IMAD.MOV.U32 R31, RZ, RZ, R41 ;  /* 0x000000ffff1f7224 */ /* 0x000fce00078e0029 */
.L_x_6191:
[----:B------:R-:W-:Y:S05]  /*13660*/  BSYNC.RECONVERGENT B4 ;  /* 0x0000000000047941 */ /* 0x000fea0003800200 */
.L_x_6190:
        /* <DEDUP_REMOVED lines=31> */
.L_x_6187:
[----:B------:R-:W-:Y:S05]  /*13860*/  BSYNC.RECONVERGENT B3 ;  /* 0x0000000000037941 */ /* 0x000fea0003800200 */
.L_x_6186:
[----:B------:R-:W-:Y:S01]  /*13870*/  VIADD R29, R45, 0xc0000000 ;  /* 0xc00000002d1d7836 */ /* 0x000fe20000000000 */
[----:B------:R-:W-:Y:S01]  /*13880*/  LOP3.LUT R31, RZ, 0x80000000, R47, 0xb8, !PT ;  /* 0x80000000ff1f7812 */ /* 0x000fe200078eb82f */
[----:B------:R-:W-:Y:S02]  /*13890*/  IMAD.MOV.U32 R28, RZ, RZ, R44 ;  /* 0x000000ffff1c7224 */ /* 0x000fe400078e002c */
[----:B------:R-:W-:Y:S01]  /*138a0*/  IMAD.MOV.U32 R30, RZ, RZ, RZ ;  /* 0x000000ffff1e7224 */ /* 0x000fe200078e00ff */
[----:B------:R-:W-:Y:S06]  /*138b0*/  BRA `(.L_x_6185) ;  /* 0x0000001c00507947 */ /* 0x000fec0003800000 */
.L_x_6184:
        /* <DEDUP_REMOVED lines=67> */
.L_x_6194:
[----:B------:R-:W-:Y:S05]  /*13cf0*/  BSYNC.RECONVERGENT B0 ;  /* 0x0000000000007941 */ /* 0x000fea0003800200 */
.L_x_6193:
        /* <DEDUP_REMOVED lines=24> */
[----:B------:R-:W-:Y:S02]  /*13e80*/  IMAD.MOV.U32 R2, RZ, RZ, R40 ;  /* 0x000000ffff027224 */ /* 0x000fe400078e0028 */
[----:B------:R-:W-:-:S07]  /*13e90*/  IMAD.MOV.U32 R3, RZ, RZ, R41 ;  /* 0x000000ffff037224 */ /* 0x000fce00078e0029 */
.L_x_6196:
[----:B------:R-:W-:Y:S05]  /*13ea0*/  BSYNC.RECONVERGENT B3 ;  /* 0x0000000000037941 */ /* 0x000fea0003800200 */
.L_x_6195:
        /* <DEDUP_REMOVED lines=35> */
[----:B------:R-:W-:Y:S01]  /*140e0*/  IMAD.MOV.U32 R6, RZ, RZ, R5 ;  /* 0x000000ffff067224 */ /* 0x000fe200078e0005 */
[----:B------:R-:W-:Y:S01]  /*140f0*/  MOV R30, R40 ;  /* 0x00000028001e7202 */ /* 0x000fe20000000f00 */
[----:B------:R-:W-:-:S07]  /*14100*/  IMAD.MOV.U32 R31, RZ, RZ, R41 ;  /* 0x000000ffff1f7224 */ /* 0x000fce00078e0029 */
.L_x_6198:
[----:B------:R-:W-:Y:S05]  /*14110*/  BSYNC.RECONVERGENT B3 ;  /* 0x0000000000037941 */ /* 0x000fea0003800200 */
.L_x_6197:
        /* <DEDUP_REMOVED lines=38> */
.L_x_6192:
        /* <DEDUP_REMOVED lines=20> */
[----:B-----5:R-:W-:Y:S05]  /*144c0*/  CALL.REL.NOINC `($_ZN2at6native29vectorized_elementwise_kernelILi4EZZZNS0_16tanh_kernel_cudaERNS_18TensorIteratorBaseEENKUlvE_clEvENKUlvE_clEvEUlN3c107complexIdEEE_St5arrayIPcLm2EEEEviT0_T1_$__internal_trig_reduction_slowpathd) ;  /* 0x0000011800c07944 */ /* 0x020fea0003c00000 */
.L_x_6200:
[----:B------:R-:W-:Y:S05]  /*144d0*/  BSYNC.RECONVERGENT B3 ;  /* 0x0000000000037941 */ /* 0x000fea0003800200 */
.L_x_6199:
        /* <DEDUP_REMOVED lines=63> */
.L_x_6202:
[----:B------:R-:W-:Y:S05]  /*148d0*/  BSYNC.RECONVERGENT B0 ;  /* 0x0000000000007941 */ /* 0x000fea0003800200 */
.L_x_6201:
        /* <DEDUP_REMOVED lines=29> */
.L_x_6204:
        /* <DEDUP_REMOVED lines=82> */
[----:B-----5:R-:W-:Y:S05]  /*14fd0*/  CALL.REL.NOINC `($__internal_10_$__cuda_sm20_div_rn_f64_full) ;  /* 0x0000010400ac7944 */ /* 0x020fea0003c00000 */
[----:B------:R-:W-:-:S04]  /*14fe0*/  LOP3.LUT R3, R3, R2, RZ, 0x3c, !PT ;  /* 0x0000000203037212 */ /* 0x000fc800078e3cff */
[----:B------:R-:W-:-:S04]  /*14ff0*/  LOP3.LUT R2, R3, R2, RZ, 0x3c, !PT ;  /* 0x0000000203027212 */ /* 0x000fc800078e3cff */
[----:B------:R-:W-:-:S07]  /*15000*/  LOP3.LUT R3, R3, R2, RZ, 0x3c, !PT ;  /* 0x0000000203037212 */ /* 0x000fce00078e3cff */
.L_x_6207:
[----:B------:R-:W-:Y:S05]  /*15010*/  BSYNC.RECONVERGENT B3 ;  /* 0x0000000000037941 */ /* 0x000fea0003800200 */
.L_x_6206:
[----:B------:R-:W-:Y:S01]  /*15020*/  DADD R2, R44, R2 ;  /* 0x000000002c027229 */ /* 0x000fe20000000002 */
[----:B------:R-:W-:Y:S01]  /*15030*/  UMOV UR6, 0x8fb9f87e ;  /* 0x8fb9f87e00067882 */ /* 0x000fe20000000000 */
[----:B------:R-:W-:Y:S02]  /*15040*/  UMOV UR7, 0x408633ce ;  /* 0x408633ce00077882 */ /* 0x000fe40000000000 */
[----:B------:R-:W-:-:S06]  /*15050*/  DSETP.GE.AND P0, PT, R46, UR6, PT ;  /* 0x000000062e007e2a */ /* 0x000fcc000bf06000 */
[----:B------:R-:W-:Y:S02]  /*15060*/  FSEL R4, R2, RZ, !P0 ;  /* 0x000000ff02047208 */ /* 0x000fe40004000000 */
[----:B------:R-:W-:-:S07]  /*15070*/  FSEL R5, R3, +QNAN , !P0 ;  /* 0x7ff0000003057808 */ /* 0x000fce0004000000 */
.L_x_6205:
[----:B------:R-:W-:Y:S05]  /*15080*/  BSYNC.RECONVERGENT B1 ;  /* 0x0000000000017941 */ /* 0x000fea0003800200 */
.L_x_6203:
        /* <DEDUP_REMOVED lines=29> */
[----:B-----5:R-:W-:Y:S05]  /*15260*/  CALL.REL.NOINC `($__internal_11_$__cuda_sm20_dsqrt_rn_f64_mediumpath_v1) ;  /* 0x00000108009c7944 */ /* 0x020fea0003c00000 */
[----:B------:R-:W-:Y:S02]  /*15270*/  IMAD.MOV.U32 R40, RZ, RZ, R4 ;  /* 0x000000ffff287224 */ /* 0x000fe400078e0004 */
[----:B------:R-:W-:-:S07]  /*15280*/  IMAD.MOV.U32 R41, RZ, RZ, R3 ;  /* 0x000000ffff297224 */ /* 0x000fce00078e0003 */
.L_x_6209:
[----:B------:R-:W-:Y:S05]  /*15290*/  BSYNC.RECONVERGENT B1 ;  /* 0x0000000000017941 */ /* 0x000fea0003800200 */
.L_x_6208:
        /* <DEDUP_REMOVED lines=23> */
[----:B-----5:R-:W-:Y:S05]  /*15410*/  CALL.REL.NOINC `($__internal_10_$__cuda_sm20_div_rn_f64_full) ;  /* 0x00000100009c7944 */ /* 0x020fea0003c00000 */
[----:B------:R-:W-:Y:S02]  /*15420*/  IMAD.MOV.U32 R28, RZ, RZ, R3 ;  /* 0x000000ffff1c7224 */ /* 0x000fe400078e0003 */
[----:B------:R-:W-:-:S07]  /*15430*/  IMAD.MOV.U32 R29, RZ, RZ, R2 ;  /* 0x000000ffff1d7224 */ /* 0x000fce00078e0002 */
.L_x_6211:
[----:B------:R-:W-:Y:S05]  /*15440*/  BSYNC.RECONVERGENT B1 ;  /* 0x0000000000017941 */ /* 0x000fea0003800200 */
.L_x_6210:
        /* <DEDUP_REMOVED lines=20> */
[----:B-----5:R-:W-:Y:S05]  /*15590*/  CALL.REL.NOINC `($__internal_10_$__cuda_sm20_div_rn_f64_full) ;  /* 0x00000100003c7944 */ /* 0x020fea0003c00000 */
[----:B------:R-:W-:-:S04]  /*155a0*/  LOP3.LUT R3, R3, R2, RZ, 0x3c, !PT ;  /* 0x0000000203037212 */ /* 0x000fc800078e3cff */
[----:B------:R-:W-:-:S04]  /*155b0*/  LOP3.LUT R2, R3, R2, RZ, 0x3c, !PT ;  /* 0x0000000203027212 */ /* 0x000fc800078e3cff */
[----:B------:R-:W-:-:S07]  /*155c0*/  LOP3.LUT R3, R3, R2, RZ, 0x3c, !PT ;  /* 0x0000000203037212 */ /* 0x000fce00078e3cff */
.L_x_6213:
[----:B------:R-:W-:Y:S05]  /*155d0*/  BSYNC.RECONVERGENT B1 ;  /* 0x0000000000017941 */ /* 0x000fea0003800200 */
.L_x_6212:
[----:B------:R-:W-:Y:S01]  /*155e0*/  IMAD.MOV.U32 R30, RZ, RZ, R2 ;  /* 0x000000ffff1e7224 */ /* 0x000fe200078e0002 */
[----:B------:R-:W-:-:S07]  /*155f0*/  MOV R31, R3 ;  /* 0x00000003001f7202 */ /* 0x000fce0000000f00 */
.L_x_6185:
[----:B------:R-:W-:Y:S05]  /*15600*/  BSYNC.RECONVERGENT B2 ;  /* 0x0000000000027941 */ /* 0x000fea0003800200 */
.L_x_6183:
        /* <DEDUP_REMOVED lines=29> */
.L_x_6219:
[----:B------:R-:W-:Y:S05]  /*157e0*/  BSYNC.RECONVERGENT B3 ;  /* 0x0000000000037941 */ /* 0x000fea0003800200 */
.L_x_6218:
        /* <DEDUP_REMOVED lines=63> */
.L_x_6221:
[----:B------:R-:W-:Y:S05]  /*15be0*/  BSYNC.RECONVERGENT B0 ;  /* 0x0000000000007941 */ /* 0x000fea0003800200 */
.L_x_6220:
        /* <DEDUP_REMOVED lines=88> */
[----:B------:R-:W-:-:S04]  /*16170*/  LOP3.LUT R3, R3, R2, RZ, 0x3c, !PT ;  /* 0x0000000203037212 */ /* 0x000fc800078e3cff */
[----:B------:R-:W-:-:S04]  /*16180*/  LOP3.LUT R2, R3, R2, RZ, 0x3c, !PT ;  /* 0x0000000203027212 */ /* 0x000fc800078e3cff */
[----:B------:R-:W-:-:S07]  /*16190*/  LOP3.LUT R3, R3, R2, RZ, 0x3c, !PT ;  /* 0x0000000203037212 */ /* 0x000fce00078e3cff */
.L_x_6225:
[----:B------:R-:W-:Y:S05]  /*161a0*/  BSYNC.RECONVERGENT B3 ;  /* 0x0000000000037941 */ /* 0x000fea0003800200 */
.L_x_6224:
[----:B------:R-:W-:Y:S01]  /*161b0*/  DADD R2, R44, R2 ;  /* 0x000000002c027229 */ /* 0x000fe20000000002 */
[----:B------:R-:W-:Y:S01]  /*161c0*/  UMOV UR6, 0x8fb9f87e ;  /* 0x8fb9f87e00067882 */ /* 0x000fe20000000000 */
[----:B------:R-:W-:Y:S02]  /*161d0*/  UMOV UR7, 0x408633ce ;  /* 0x408633ce00077882 */ /* 0x000fe40000000000 */
[----:B------:R-:W-:-:S06]  /*161e0*/  DSETP.GE.AND P0, PT, R46, UR6, PT ;  /* 0x000000062e007e2a */ /* 0x000fcc000bf06000 */
[----:B------:R-:W-:Y:S02]  /*161f0*/  FSEL R46, R2, RZ, !P0 ;  /* 0x000000ff022e7208 */ /* 0x000fe40004000000 */
[----:B------:R-:W-:Y:S01]  /*16200*/  FSEL R47, R3, +QNAN , !P0 ;  /* 0x7ff00000032f7808 */ /* 0x000fe20004000000 */
[----:B------:R-:W-:Y:S06]  /*16210*/  BRA `(.L_x_6226) ;  /* 0x00000000005c7947 */ /* 0x000fec0003800000 */
.L_x_6223:
        /* <DEDUP_REMOVED lines=23> */
.L_x_6226:
[----:B------:R-:W-:Y:S05]  /*16390*/  BSYNC.RECONVERGENT B1 ;  /* 0x0000000000017941 */ /* 0x000fea0003800200 */
.L_x_6222:
        /* <DEDUP_REMOVED lines=29> */
[----:B-----5:R-:W-:Y:S05]  /*16570*/  CALL.REL.NOINC `($__internal_11_$__cuda_sm20_dsqrt_rn_f64_mediumpath_v1) ;  /* 0x000000f400d87944 */ /* 0x020fea0003c00000 */
[----:B------:R-:W-:Y:S02]  /*16580*/  IMAD.MOV.U32 R40, RZ, RZ, R4 ;  /* 0x000000ffff287224 */ /* 0x000fe400078e0004 */
[----:B------:R-:W-:-:S07]  /*16590*/  IMAD.MOV.U32 R41, RZ, RZ, R3 ;  /* 0x000000ffff297224 */ /* 0x000fce00078e0003 */
.L_x_6228:
[----:B------:R-:W-:Y:S05]  /*165a0*/  BSYNC.RECONVERGENT B1 ;  /* 0x0000000000017941 */ /* 0x000fea0003800200 */
.L_x_6227:
        /* <DEDUP_REMOVED lines=24> */
[----:B------:R-:W-:Y:S01]  /*16730*/  IMAD.MOV.U32 R8, RZ, RZ, R3 ;  /* 0x000000ffff087224 */ /* 0x000fe200078e0003 */
[----:B------:R-:W-:-:S07]  /*16740*/  MOV R9, R2 ;  /* 0x0000000200097202 */ /* 0x000fce0000000f00 */
.L_x_6230:
[----:B------:R-:W-:Y:S05]  /*16750*/  BSYNC.RECONVERGENT B1 ;  /* 0x0000000000017941 */ /* 0x000fea0003800200 */
.L_x_6229:
        /* <DEDUP_REMOVED lines=21> */
[----:B------:R-:W-:Y:S02]  /*168b0*/  IMAD.MOV.U32 R6, RZ, RZ, R3 ;  /* 0x000000ffff067224 */ /* 0x000fe400078e0003 */
[----:B------:R-:W-:-:S07]  /*168c0*/  IMAD.MOV.U32 R7, RZ, RZ, R2 ;  /* 0x000000ffff077224 */ /* 0x000fce00078e0002 */
.L_x_6232:
[----:B------:R-:W-:Y:S05]  /*168d0*/  BSYNC.RECONVERGENT B1 ;  /* 0x0000000000017941 */ /* 0x000fea0003800200 */
.L_x_6231:
[----:B------:R-:W-:Y:S05]  /*168e0*/  BRA `(.L_x_6233) ;  /* 0x00000010005c7947 */ /* 0x000fea0003800000 */
.L_x_6217:
        /* <DEDUP_REMOVED lines=60> */
.L_x_6235:
[----:B------:R-:W-:Y:S05]  /*16cb0*/  BSYNC.RECONVERGENT B0 ;  /* 0x0000000000007941 */ /* 0x000fea0003800200 */
.L_x_6234:
        /* <DEDUP_REMOVED lines=26> */
.L_x_6237:
[----:B------:R-:W-:Y:S05]  /*16e60*/  BSYNC.RECONVERGENT B3 ;  /* 0x0000000000037941 */ /* 0x000fea0003800200 */
.L_x_6236:
        /* <DEDUP_REMOVED lines=34> */
[----:B-----5:R-:W-:Y:S05]  /*17090*/  CALL.REL.NOINC `($_ZN2at6native29vectorized_elementwise_kernelILi4EZZZNS0_16tanh_kernel_cudaERNS_18TensorIteratorBaseEENKUlvE_clEvENKUlvE_clEvEUlN3c107complexIdEEE_St5arrayIPcLm2EEEEviT0_T1_$__internal_trig_reduction_slowpathd) ;  /* 0x000000ec00cc7944 */ /* 0x020fea0003c00000 */
[----:B------:R-:W-:Y:S02]  /*170a0*/  IMAD.MOV.U32 R6, RZ, RZ, R5 ;  /* 0x000000ffff067224 */ /* 0x000fe400078e0005 */
[----:B------:R-:W-:Y:S02]  /*170b0*/  IMAD.MOV.U32 R44, RZ, RZ, R40 ;  /* 0x000000ffff2c7224 */ /* 0x000fe400078e0028 */
[----:B------:R-:W-:-:S07]  /*170c0*/  IMAD.MOV.U32 R45, RZ, RZ, R41 ;  /* 0x000000ffff2d7224 */ /* 0x000fce00078e0029 */
.L_x_6239:
[----:B------:R-:W-:Y:S05]  /*170d0*/  BSYNC.RECONVERGENT B3 ;  /* 0x0000000000037941 */ /* 0x000fea0003800200 */
.L_x_6238:
        /* <DEDUP_REMOVED lines=38> */
.L_x_6216:
[----:B------:R-:W-:-:S10]  /*17340*/  DADD R8, R10, -R10 ;  /* 0x000000000a087229 */ /* 0x000fd4000000080a */
[----:B------:R-:W-:Y:S02]  /*17350*/  IMAD.MOV.U32 R6, RZ, RZ, R8 ;  /* 0x000000ffff067224 */ /* 0x000fe400078e0008 */
[----:B------:R-:W-:Y:S01]  /*17360*/  IMAD.MOV.U32 R7, RZ, RZ, R9 ;  /* 0x000000ffff077224 */ /* 0x000fe200078e0009 */
[----:B------:R-:W-:Y:S06]  /*17370*/  BRA `(.L_x_6233) ;  /* 0x0000000400b87947 */ /* 0x000fec0003800000 */
.L_x_6215:
        /* <DEDUP_REMOVED lines=32> */
[----:B-----5:R-:W-:Y:S05]  /*17580*/  CALL.REL.NOINC `($_ZN2at6native29vectorized_elementwise_kernelILi4EZZZNS0_16tanh_kernel_cudaERNS_18TensorIteratorBaseEENKUlvE_clEvENKUlvE_clEvEUlN3c107complexIdEEE_St5arrayIPcLm2EEEEviT0_T1_$__internal_trig_reduction_slowpathd) ;  /* 0x000000e800907944 */ /* 0x020fea0003c00000 */
[----:B------:R-:W-:Y:S02]  /*17590*/  IMAD.MOV.U32 R2, RZ, RZ, R40 ;  /* 0x000000ffff027224 */ /* 0x000fe400078e0028 */
[----:B------:R-:W-:-:S07]  /*175a0*/  IMAD.MOV.U32 R3, RZ, RZ, R41 ;  /* 0x000000ffff037224 */ /* 0x000fce00078e0029 */
.L_x_6243:
[----:B------:R-:W-:Y:S05]  /*175b0*/  BSYNC.RECONVERGENT B4 ;  /* 0x0000000000047941 */ /* 0x000fea0003800200 */
.L_x_6242:
        /* <DEDUP_REMOVED lines=38> */
.L_x_6245:
[----:B------:R-:W-:Y:S05]  /*17820*/  BSYNC.RECONVERGENT B4 ;  /* 0x0000000000047941 */ /* 0x000fea0003800200 */
.L_x_6244:
        /* <DEDUP_REMOVED lines=31> */
.L_x_6241:
[----:B------:R-:W-:Y:S05]  /*17a20*/  BSYNC.RECONVERGENT B3 ;  /* 0x0000000000037941 */ /* 0x000fea0003800200 */
.L_x_6240:
[----:B------:R-:W-:Y:S01]  /*17a30*/  LOP3.LUT R7, RZ, 0x80000000, R11, 0xb8, !PT ;  /* 0x80000000ff077812 */ /* 0x000fe200078eb80b */
[----:B------:R-:W-:Y:S02]  /*17a40*/  VIADD R9, R9, 0xc0000000 ;  /* 0xc000000009097836 */ /* 0x000fe40000000000 */
[----:B------:R-:W-:-:S07]  /*17a50*/  IMAD.MOV.U32 R6, RZ, RZ, RZ ;  /* 0x000000ffff067224 */ /* 0x000fce00078e00ff */
.L_x_6233:
[----:B------:R-:W-:Y:S05]  /*17a60*/  BSYNC.RECONVERGENT B2 ;  /* 0x0000000000027941 */ /* 0x000fea0003800200 */
.L_x_6214:
        /* <DEDUP_REMOVED lines=29> */
.L_x_6251:
[----:B------:R-:W-:Y:S05]  /*17c40*/  BSYNC.RECONVERGENT B3 ;  /* 0x0000000000037941 */ /* 0x000fea0003800200 */
.L_x_6250:
        /* <DEDUP_REMOVED lines=63> */
.L_x_6253:
[----:B------:R-:W-:Y:S05]  /*18040*/  BSYNC.RECONVERGENT B0 ;  /* 0x0000000000007941 */ /* 0x000fea0003800200 */
.L_x_6252:
        /* <DEDUP_REMOVED lines=91> */
.L_x_6257:
[----:B------:R-:W-:Y:S05]  /*18600*/  BSYNC.RECONVERGENT B3 ;  /* 0x0000000000037941 */ /* 0x000fea0003800200 */
.L_x_6256:
[----:B------:R-:W-:Y:S01]  /*18610*/  DADD R2, R44, R2 ;  /* 0x000000002c027229 */ /* 0x000fe20000000002 */
[----:B------:R-:W-:Y:S01]  /*18620*/  UMOV UR6, 0x8fb9f87e ;  /* 0x8fb9f87e00067882 */ /* 0x000fe20000000000 */
[----:B------:R-:W-:Y:S02]  /*18630*/  UMOV UR7, 0x408633ce ;  /* 0x408633ce00077882 */ /* 0x000fe40000000000 */
[----:B------:R-:W-:-:S06]  /*18640*/  DSETP.GE.AND P0, PT, R46, UR6, PT ;  /* 0x000000062e007e2a */ /* 0x000fcc000bf06000 */
[----:B------:R-:W-:Y:S02]  /*18650*/  FSEL R46, R2, RZ, !P0 ;  /* 0x000000ff022e7208 */ /* 0x000fe40004000000 */
[----:B------:R-:W-:Y:S01]  /*18660*/  FSEL R47, R3, +QNAN , !P0 ;  /* 0x7ff00000032f7808 */ /* 0x000fe20004000000 */
[----:B------:R-:W-:Y:S06]  /*18670*/  BRA `(.L_x_6258) ;  /* 0x00000000005c7947 */ /* 0x000fec0003800000 */
.L_x_6255:
        /* <DEDUP_REMOVED lines=23> */
.L_x_6258:
[----:B------:R-:W-:Y:S05]  /*187f0*/  BSYNC.RECONVERGENT B1 ;  /* 0x0000000000017941 */ /* 0x000fea0003800200 */
.L_x_6254:
        /* <DEDUP_REMOVED lines=29> */
[----:B------:R-:W-:Y:S05]  /*189d0*/  CALL.REL.NOINC `($__internal_11_$__cuda_sm20_dsqrt_rn_f64_mediumpath_v1) ;  /* 0x000000d000c07944 */ /* 0x000fea0003c00000 */
[----:B------:R-:W-:Y:S02]  /*189e0*/  IMAD.MOV.U32 R40, RZ, RZ, R4 ;  /* 0x000000ffff287224 */ /* 0x000fe400078e0004 */
[----:B------:R-:W-:-:S07]  /*189f0*/  IMAD.MOV.U32 R41, RZ, RZ, R3 ;  /* 0x000000ffff297224 */ /* 0x000fce00078e0003 */
.L_x_6260:
[----:B------:R-:W-:Y:S05]  /*18a00*/  BSYNC.RECONVERGENT B1 ;  /* 0x0000000000017941 */ /* 0x000fea0003800200 */
.L_x_6259:
        /* <DEDUP_REMOVED lines=26> */
.L_x_6262:
[----:B------:R-:W-:Y:S05]  /*18bb0*/  BSYNC.RECONVERGENT B1 ;  /* 0x0000000000017941 */ /* 0x000fea0003800200 */
.L_x_6261:
        /* <DEDUP_REMOVED lines=23> */
.L_x_6264:
[----:B------:R-:W-:Y:S05]  /*18d30*/  BSYNC.RECONVERGENT B1 ;  /* 0x0000000000017941 */ /* 0x000fea0003800200 */
.L_x_6263:
[----:B------:R-:W-:Y:S05]  /*18d40*/  BRA `(.L_x_6265) ;  /* 0x00000010005c7947 */ /* 0x000fea0003800000 */
.L_x_6249:
        /* <DEDUP_REMOVED lines=60> */
.L_x_6267:
[----:B------:R-:W-:Y:S05]  /*19110*/  BSYNC.RECONVERGENT B0 ;  /* 0x0000000000007941 */ /* 0x000fea0003800200 */
.L_x_6266:
        /* <DEDUP_REMOVED lines=25> */
[----:B------:R-:W-:-:S07]  /*192b0*/  IMAD.MOV.U32 R3, RZ, RZ, R41 ;  /* 0x000000ffff037224 */ /* 0x000fce00078e0029 */
.L_x_6269:
[----:B------:R-:W-:Y:S05]  /*192c0*/  BSYNC.RECONVERGENT B3 ;  /* 0x0000000000037941 */ /* 0x000fea0003800200 */
.L_x_6268:
        /* <DEDUP_REMOVED lines=38> */
.L_x_6271:
[----:B------:R-:W-:Y:S05]  /*19530*/  BSYNC.RECONVERGENT B3 ;  /* 0x0000000000037941 */ /* 0x000fea0003800200 */
.L_x_6270:
        /* <DEDUP_REMOVED lines=38> */
.L_x_6248:
[----:B------:R-:W-:-:S10]  /*197a0*/  DADD R12, R14, -R14 ;  /* 0x000000000e0c7229 */ /* 0x000fd4000000080e */
[----:B------:R-:W-:Y:S02]  /*197b0*/  IMAD.MOV.U32 R10, RZ, RZ, R12 ;  /* 0x000000ffff0a7224 */ /* 0x000fe400078e000c */
[----:B------:R-:W-:Y:S01]  /*197c0*/  IMAD.MOV.U32 R11, RZ, RZ, R13 ;  /* 0x000000ffff0b7224 */ /* 0x000fe200078e000d */
[----:B------:R-:W-:Y:S06]  /*197d0*/  BRA `(.L_x_6265) ;  /* 0x0000000400b87947 */ /* 0x000fec0003800000 */
.L_x_6247:
        /* <DEDUP_REMOVED lines=35> */
.L_x_6275:
[----:B------:R-:W-:Y:S05]  /*19a10*/  BSYNC.RECONVERGENT B4 ;  /* 0x0000000000047941 */ /* 0x000fea0003800200 */
.L_x_6274:
        /* <DEDUP_REMOVED lines=34> */
[----:B------:R-:W-:Y:S05]  /*19c40*/  CALL.REL.NOINC `($_ZN2at6native29vectorized_elementwise_kernelILi4EZZZNS0_16tanh_kernel_cudaERNS_18TensorIteratorBaseEENKUlvE_clEvENKUlvE_clEvEUlN3c107complexIdEEE_St5arrayIPcLm2EEEEviT0_T1_$__internal_trig_reduction_slowpathd) ;  /* 0x000000c000e07944 */ /* 0x000fea0003c00000 */
[----:B------:R-:W-:Y:S02]  /*19c50*/  IMAD.MOV.U32 R10, RZ, RZ, R5 ;  /* 0x000000ffff0a7224 */ /* 0x000fe400078e0005 */
[----:B------:R-:W-:Y:S02]  /*19c60*/  IMAD.MOV.U32 R56, RZ, RZ, R40 ;  /* 0x000000ffff387224 */ /* 0x000fe400078e0028 */
[----:B------:R-:W-:-:S07]  /*19c70*/  IMAD.MOV.U32 R57, RZ, RZ, R41 ;  /* 0x000000ffff397224 */ /* 0x000fce00078e0029 */
.L_x_6277:
[----:B------:R-:W-:Y:S05]  /*19c80*/  BSYNC.RECONVERGENT B4 ;  /* 0x0000000000047941 */ /* 0x000fea0003800200 */
.L_x_6276:
        /* <DEDUP_REMOVED lines=31> */
.L_x_6273:
[----:B------:R-:W-:Y:S05]  /*19e80*/  BSYNC.RECONVERGENT B3 ;  /* 0x0000000000037941 */ /* 0x000fea0003800200 */
.L_x_6272:
[----:B------:R-:W-:Y:S01]  /*19e90*/  LOP3.LUT R11, RZ, 0x80000000, R15, 0xb8, !PT ;  /* 0x80000000ff0b7812 */ /* 0x000fe200078eb80f */
[----:B------:R-:W-:Y:S02]  /*19ea0*/  VIADD R13, R13, 0xc0000000 ;  /* 0xc00000000d0d7836 */ /* 0x000fe40000000000 */
[----:B------:R-:W-:-:S07]  /*19eb0*/  IMAD.MOV.U32 R10, RZ, RZ, RZ ;  /* 0x000000ffff0a7224 */ /* 0x000fce00078e00ff */
.L_x_6265:
[----:B------:R-:W-:Y:S05]  /*19ec0*/  BSYNC.RECONVERGENT B2 ;  /* 0x0000000000027941 */ /* 0x000fea0003800200 */
.L_x_6246:
        /* <DEDUP_REMOVED lines=29> */
.L_x_6283:
[----:B------:R-:W-:Y:S05]  /*1a0a0*/  BSYNC.RECONVERGENT B3 ;  /* 0x0000000000037941 */ /* 0x000fea0003800200 */
.L_x_6282:
        /* <DEDUP_REMOVED lines=63> */
.L_x_6285:
[----:B------:R-:W-:Y:S05]  /*1a4a0*/  BSYNC.RECONVERGENT B0 ;  /* 0x0000000000007941 */ /* 0x000fea0003800200 */
.L_x_6284:
        /* <DEDUP_REMOVED lines=88> */
[----:B------:R-:W-:-:S04]  /*1aa30*/  LOP3.LUT R3, R3, R2, RZ, 0x3c, !PT ;  /* 0x0000000203037212 */ /* 0x000fc800078e3cff */
[----:B------:R-:W-:-:S04]  /*1aa40*/  LOP3.LUT R2, R3, R2, RZ, 0x3c, !PT ;  /* 0x0000000203027212 */ /* 0x000fc800078e3cff */
[----:B------:R-:W-:-:S07]  /*1aa50*/  LOP3.LUT R3, R3, R2, RZ, 0x3c, !PT ;  /* 0x0000000203037212 */ /* 0x000fce00078e3cff */
.L_x_6289:
[----:B------:R-:W-:Y:S05]  /*1aa60*/  BSYNC.RECONVERGENT B3 ;  /* 0x0000000000037941 */ /* 0x000fea0003800200 */
.L_x_6288:
[----:B------:R-:W-:Y:S01]  /*1aa70*/  DADD R2, R44, R2 ;  /* 0x000000002c027229 */ /* 0x000fe20000000002 */
[----:B------:R-:W-:Y:S01]  /*1aa80*/  UMOV UR6, 0x8fb9f87e ;  /* 0x8fb9f87e00067882 */ /* 0x000fe20000000000 */
[----:B------:R-:W-:Y:S02]  /*1aa90*/  UMOV UR7, 0x408633ce ;  /* 0x408633ce00077882 */ /* 0x000fe40000000000 */
[----:B------:R-:W-:-:S06]  /*1aaa0*/  DSETP.GE.AND P0, PT, R46, UR6, PT ;  /* 0x000000062e007e2a */ /* 0x000fcc000bf06000 */
[----:B------:R-:W-:Y:S02]  /*1aab0*/  FSEL R46, R2, RZ, !P0 ;  /* 0x000000ff022e7208 */ /* 0x000fe40004000000 */
[----:B------:R-:W-:Y:S01]  /*1aac0*/  FSEL R47, R3, +QNAN , !P0 ;  /* 0x7ff00000032f7808 */ /* 0x000fe20004000000 */
[----:B------:R-:W-:Y:S06]  /*1aad0*/  BRA `(.L_x_6290) ;  /* 0x00000000005c7947 */ /* 0x000fec0003800000 */
.L_x_6287:
        /* <DEDUP_REMOVED lines=23> */
.L_x_6290:
[----:B------:R-:W-:Y:S05]  /*1ac50*/  BSYNC.RECONVERGENT B1 ;  /* 0x0000000000017941 */ /* 0x000fea0003800200 */
.L_x_6286:
        /* <DEDUP_REMOVED lines=29> */
[----:B------:R-:W-:Y:S05]  /*1ae30*/  CALL.REL.NOINC `($__internal_11_$__cuda_sm20_dsqrt_rn_f64_mediumpath_v1) ;  /* 0x000000ac00a87944 */ /* 0x000fea0003c00000 */
[----:B------:R-:W-:Y:S02]  /*1ae40*/  IMAD.MOV.U32 R40, RZ, RZ, R4 ;  /* 0x000000ffff287224 */ /* 0x000fe400078e0004 */
[----:B------:R-:W-:-:S07]  /*1ae50*/  IMAD.MOV.U32 R41, RZ, RZ, R3 ;  /* 0x000000ffff297224 */ /* 0x000fce00078e0003 */
.L_x_6292:
[----:B------:R-:W-:Y:S05]  /*1ae60*/  BSYNC.RECONVERGENT B1 ;  /* 0x0000000000017941 */ /* 0x000fea0003800200 */
.L_x_6291:
        /* <DEDUP_REMOVED lines=26> */
.L_x_6294:
[----:B------:R-:W-:Y:S05]  /*1b010*/  BSYNC.RECONVERGENT B1 ;  /* 0x0000000000017941 */ /* 0x000fea0003800200 */
.L_x_6293:
        /* <DEDUP_REMOVED lines=23> */
.L_x_6296:
[----:B------:R-:W-:Y:S05]  /*1b190*/  BSYNC.RECONVERGENT B1 ;  /* 0x0000000000017941 */ /* 0x000fea0003800200 */
.L_x_6295:
[----:B------:R-:W-:Y:S05]  /*1b1a0*/  BRA `(.L_x_6297) ;  /* 0x00000010005c7947 */ /* 0x000fea0003800000 */
.L_x_6281:
        /* <DEDUP_REMOVED lines=60> */
.L_x_6299:
[----:B------:R-:W-:Y:S05]  /*1b570*/  BSYNC.RECONVERGENT B0 ;  /* 0x0000000000007941 */ /* 0x000fea0003800200 */
.L_x_6298:
        /* <DEDUP_REMOVED lines=26> */
.L_x_6301:
[----:B------:R-:W-:Y:S05]  /*1b720*/  BSYNC.RECONVERGENT B3 ;  /* 0x0000000000037941 */ /* 0x000fea0003800200 */
.L_x_6300:
        /* <DEDUP_REMOVED lines=38> */
.L_x_6303:
[----:B------:R-:W-:Y:S05]  /*1b990*/  BSYNC.RECONVERGENT B3 ;  /* 0x0000000000037941 */ /* 0x000fea0003800200 */
.L_x_6302:
        /* <DEDUP_REMOVED lines=38> */
.L_x_6280:
[----:B------:R-:W-:-:S10]  /*1bc00*/  DADD R16, R18, -R18 ;  /* 0x0000000012107229 */ /* 0x000fd40000000812 */
[----:B------:R-:W-:Y:S02]  /*1bc10*/  IMAD.MOV.U32 R14, RZ, RZ, R16 ;  /* 0x000000ffff0e7224 */ /* 0x000fe400078e0010 */
[----:B------:R-:W-:Y:S01]  /*1bc20*/  IMAD.MOV.U32 R15, RZ, RZ, R17 ;  /* 0x000000ffff0f7224 */ /* 0x000fe200078e0011 */
[----:B------:R-:W-:Y:S06]  /*1bc30*/  BRA `(.L_x_6297) ;  /* 0x0000000400b87947 */ /* 0x000fec0003800000 */
.L_x_6279:
        /* <DEDUP_REMOVED lines=35> */
.L_x_6307:
[----:B------:R-:W-:Y:S05]  /*1be70*/  BSYNC.RECONVERGENT B4 ;  /* 0x0000000000047941 */ /* 0x000fea0003800200 */
.L_x_6306:
        /* <DEDUP_REMOVED lines=38> */
.L_x_6309:
[----:B------:R-:W-:Y:S05]  /*1c0e0*/  BSYNC.RECONVERGENT B4 ;  /* 0x0000000000047941 */ /* 0x000fea0003800200 */
.L_x_6308:
        /* <DEDUP_REMOVED lines=31> */
.L_x_6305:
[----:B------:R-:W-:Y:S05]  /*1c2e0*/  BSYNC.RECONVERGENT B3 ;  /* 0x0000000000037941 */ /* 0x000fea0003800200 */
.L_x_6304:
[----:B------:R-:W-:Y:S01]  /*1c2f0*/  LOP3.LUT R15, RZ, 0x80000000, R19, 0xb8, !PT ;  /* 0x80000000ff0f7812 */ /* 0x000fe200078eb813 */
[----:B------:R-:W-:Y:S01]  /*1c300*/  VIADD R17, R17, 0xc0000000 ;  /* 0xc000000011117836 */ /* 0x000fe20000000000 */
[----:B------:R-:W-:-:S07]  /*1c310*/  MOV R14, RZ ;  /* 0x000000ff000e7202 */ /* 0x000fce0000000f00 */
.L_x_6297:
[----:B------:R-:W-:Y:S05]  /*1c320*/  BSYNC.RECONVERGENT B2 ;  /* 0x0000000000027941 */ /* 0x000fea0003800200 */
.L_x_6278:
        /* <DEDUP_REMOVED lines=29> */
.L_x_6315:
[----:B------:R-:W-:Y:S05]  /*1c500*/  BSYNC.RECONVERGENT B3 ;  /* 0x0000000000037941 */ /* 0x000fea0003800200 */
.L_x_6314:
        /* <DEDUP_REMOVED lines=63> */
.L_x_6317:
[----:B------:R-:W-:Y:S05]  /*1c900*/  BSYNC.RECONVERGENT B0 ;  /* 0x0000000000007941 */ /* 0x000fea0003800200 */
.L_x_6316:
        /* <DEDUP_REMOVED lines=91> */
.L_x_6321:
[----:B------:R-:W-:Y:S05]  /*1cec0*/  BSYNC.RECONVERGENT B3 ;  /* 0x0000000000037941 */ /* 0x000fea0003800200 */
.L_x_6320:
[----:B------:R-:W-:Y:S01]  /*1ced0*/  DADD R2, R44, R2 ;  /* 0x000000002c027229 */ /* 0x000fe20000000002 */
[----:B------:R-:W-:Y:S01]  /*1cee0*/  UMOV UR6, 0x8fb9f87e ;  /* 0x8fb9f87e00067882 */ /* 0x000fe20000000000 */
[----:B------:R-:W-:Y:S02]  /*1cef0*/  UMOV UR7, 0x408633ce ;  /* 0x408633ce00077882 */ /* 0x000fe40000000000 */
[----:B------:R-:W-:-:S06]  /*1cf00*/  DSETP.GE.AND P0, PT, R46, UR6, PT ;  /* 0x000000062e007e2a */ /* 0x000fcc000bf06000 */
[----:B------:R-:W-:Y:S02]  /*1cf10*/  FSEL R46, R2, RZ, !P0 ;  /* 0x000000ff022e7208 */ /* 0x000fe40004000000 */
[----:B------:R-:W-:Y:S01]  /*1cf20*/  FSEL R47, R3, +QNAN , !P0 ;  /* 0x7ff00000032f7808 */ /* 0x000fe20004000000 */
[----:B------:R-:W-:Y:S06]  /*1cf30*/  BRA `(.L_x_6322) ;  /* 0x00000000005c7947 */ /* 0x000fec0003800000 */
.L_x_6319:
        /* <DEDUP_REMOVED lines=23> */
.L_x_6322:
[----:B------:R-:W-:Y:S05]  /*1d0b0*/  BSYNC.RECONVERGENT B1 ;  /* 0x0000000000017941 */ /* 0x000fea0003800200 */
.L_x_6318:
        /* <DEDUP_REMOVED lines=32> */
.L_x_6324:
[----:B------:R-:W-:Y:S05]  /*1d2c0*/  BSYNC.RECONVERGENT B1 ;  /* 0x0000000000017941 */ /* 0x000fea0003800200 */
.L_x_6323:
        /* <DEDUP_REMOVED lines=24> */
[----:B------:R-:W-:Y:S01]  /*1d450*/  IMAD.MOV.U32 R32, RZ, RZ, R3 ;  /* 0x000000ffff207224 */ /* 0x000fe200078e0003 */
[----:B------:R-:W-:-:S07]  /*1d460*/  MOV R33, R2 ;  /* 0x0000000200217202 */ /* 0x000fce0000000f00 */
.L_x_6326:
[----:B------:R-:W-:Y:S05]  /*1d470*/  BSYNC.RECONVERGENT B1 ;  /* 0x0000000000017941 */ /* 0x000fea0003800200 */
.L_x_6325:
        /* <DEDUP_REMOVED lines=23> */
.L_x_6328:
[----:B------:R-:W-:Y:S05]  /*1d5f0*/  BSYNC.RECONVERGENT B1 ;  /* 0x0000000000017941 */ /* 0x000fea0003800200 */
.L_x_6327:
[----:B------:R-:W-:Y:S05]  /*1d600*/  BRA `(.L_x_6329) ;  /* 0x00000010005c7947 */ /* 0x000fea0003800000 */
.L_x_6313:
        /* <DEDUP_REMOVED lines=60> */
.L_x_6331:
[----:B------:R-:W-:Y:S05]  /*1d9d0*/  BSYNC.RECONVERGENT B0 ;  /* 0x0000000000007941 */ /* 0x000fea0003800200 */
.L_x_6330:
        /* <DEDUP_REMOVED lines=26> */
.L_x_6333:
[----:B------:R-:W-:Y:S05]  /*1db80*/  BSYNC.RECONVERGENT B3 ;  /* 0x0000000000037941 */ /* 0x000fea0003800200 */
.L_x_6332:
        /* <DEDUP_REMOVED lines=38> */
.L_x_6335:
[----:B------:R-:W-:Y:S05]  /*1ddf0*/  BSYNC.RECONVERGENT B3 ;  /* 0x0000000000037941 */ /* 0x000fea0003800200 */
.L_x_6334:
        /* <DEDUP_REMOVED lines=38> */
.L_x_6312:
[----:B------:R-:W-:-:S10]  /*1e060*/  DADD R32, R34, -R34 ;  /* 0x0000000022207229 */ /* 0x000fd40000000822 */
[----:B------:R-:W-:Y:S02]  /*1e070*/  IMAD.MOV.U32 R18, RZ, RZ, R32 ;  /* 0x000000ffff127224 */ /* 0x000fe400078e0020 */
[----:B------:R-:W-:Y:S01]  /*1e080*/  IMAD.MOV.U32 R19, RZ, RZ, R33 ;  /* 0x000000ffff137224 */ /* 0x000fe200078e0021 */
[----:B------:R-:W-:Y:S06]  /*1e090*/  BRA `(.L_x_6329) ;  /* 0x0000000400b87947 */ /* 0x000fec0003800000 */
.L_x_6311:
        /* <DEDUP_REMOVED lines=35> */
.L_x_6339:
[----:B------:R-:W-:Y:S05]  /*1e2d0*/  BSYNC.RECONVERGENT B4 ;  /* 0x0000000000047941 */ /* 0x000fea0003800200 */
.L_x_6338:
        /* <DEDUP_REMOVED lines=38> */
.L_x_6341:
[----:B------:R-:W-:Y:S05]  /*1e540*/  BSYNC.RECONVERGENT B4 ;  /* 0x0000000000047941 */ /* 0x000fea0003800200 */
.L_x_6340:
        /* <DEDUP_REMOVED lines=31> */
.L_x_6337:
[----:B------:R-:W-:Y:S05]  /*1e740*/  BSYNC.RECONVERGENT B3 ;  /* 0x0000000000037941 */ /* 0x000fea0003800200 */
.L_x_6336:
[----:B------:R-:W-:Y:S01]  /*1e750*/  LOP3.LUT R19, RZ, 0x80000000, R35, 0xb8, !PT ;  /* 0x80000000ff137812 */ /* 0x000fe200078eb823 */
[----:B------:R-:W-:Y:S02]  /*1e760*/  VIADD R33, R33, 0xc0000000 ;  /* 0xc000000021217836 */ /* 0x000fe40000000000 */
[----:B------:R-:W-:-:S07]  /*1e770*/  IMAD.MOV.U32 R18, RZ, RZ, RZ ;  /* 0x000000ffff127224 */ /* 0x000fce00078e00ff */
.L_x_6329:
[----:B------:R-:W-:Y:S05]  /*1e780*/  BSYNC.RECONVERGENT B2 ;  /* 0x0000000000027941 */ /* 0x000fea0003800200 */
.L_x_6310:
        /* <DEDUP_REMOVED lines=29> */
.L_x_6347:
[----:B------:R-:W-:Y:S05]  /*1e960*/  BSYNC.RECONVERGENT B3 ;  /* 0x0000000000037941 */ /* 0x000fea0003800200 */
.L_x_6346:
        /* <DEDUP_REMOVED lines=63> */
.L_x_6349:
[----:B------:R-:W-:Y:S05]  /*1ed60*/  BSYNC.RECONVERGENT B0 ;  /* 0x0000000000007941 */ /* 0x000fea0003800200 */
.L_x_6348:
        /* <DEDUP_REMOVED lines=91> */
.L_x_6353:
[----:B------:R-:W-:Y:S05]  /*1f320*/  BSYNC.RECONVERGENT B3 ;  /* 0x0000000000037941 */ /* 0x000fea0003800200 */
.L_x_6352:
[----:B------:R-:W-:Y:S01]  /*1f330*/  DADD R2, R44, R2 ;  /* 0x000000002c027229 */ /* 0x000fe20000000002 */
[----:B------:R-:W-:Y:S01]  /*1f340*/  UMOV UR6, 0x8fb9f87e ;  /* 0x8fb9f87e00067882 */ /* 0x000fe20000000000 */
[----:B------:R-:W-:Y:S02]  /*1f350*/  UMOV UR7, 0x408633ce ;  /* 0x408633ce00077882 */ /* 0x000fe40000000000 */
[----:B------:R-:W-:-:S06]  /*1f360*/  DSETP.GE.AND P0, PT, R46, UR6, PT ;  /* 0x000000062e007e2a */ /* 0x000fcc000bf06000 */
[----:B------:R-:W-:Y:S02]  /*1f370*/  FSEL R46, R2, RZ, !P0 ;  /* 0x000000ff022e7208 */ /* 0x000fe40004000000 */
[----:B------:R-:W-:Y:S01]  /*1f380*/  FSEL R47, R3, +QNAN , !P0 ;  /* 0x7ff00000032f7808 */ /* 0x000fe20004000000 */
[----:B------:R-:W-:Y:S06]  /*1f390*/  BRA `(.L_x_6354) ;  /* 0x00000000005c7947 */ /* 0x000fec0003800000 */
.L_x_6351:
        /* <DEDUP_REMOVED lines=23> */
.L_x_6354:
[----:B------:R-:W-:Y:S05]  /*1f510*/  BSYNC.RECONVERGENT B1 ;  /* 0x0000000000017941 */ /* 0x000fea0003800200 */
.L_x_6350:
        /* <DEDUP_REMOVED lines=32> */
.L_x_6356:
[----:B------:R-:W-:Y:S05]  /*1f720*/  BSYNC.RECONVERGENT B1 ;  /* 0x0000000000017941 */ /* 0x000fea0003800200 */
.L_x_6355:
        /* <DEDUP_REMOVED lines=26> */
.L_x_6358:
[----:B------:R-:W-:Y:S05]  /*1f8d0*/  BSYNC.RECONVERGENT B1 ;  /* 0x0000000000017941 */ /* 0x000fea0003800200 */
.L_x_6357:
        /* <DEDUP_REMOVED lines=23> */
.L_x_6360:
[----:B------:R-:W-:Y:S05]  /*1fa50*/  BSYNC.RECONVERGENT B1 ;  /* 0x0000000000017941 */ /* 0x000fea0003800200 */
.L_x_6359:
[----:B------:R-:W-:Y:S05]  /*1fa60*/  BRA `(.L_x_6361) ;  /* 0x00000010005c7947 */ /* 0x000fea0003800000 */
.L_x_6345:
        /* <DEDUP_REMOVED lines=60> */
.L_x_6363:
[----:B------:R-:W-:Y:S05]  /*1fe30*/  BSYNC.RECONVERGENT B0 ;  /* 0x0000000000007941 */ /* 0x000fea0003800200 */
.L_x_6362:
        /* <DEDUP_REMOVED lines=26> */
.L_x_6365:
[----:B------:R-:W-:Y:S05]  /*1ffe0*/  BSYNC.RECONVERGENT B3 ;  /* 0x0000000000037941 */ /* 0x000fea0003800200 */
.L_x_6364:
        /* <DEDUP_REMOVED lines=38> */
.L_x_6367:
[----:B------:R-:W-:Y:S05]  /*20250*/  BSYNC.RECONVERGENT B3 ;  /* 0x0000000000037941 */ /* 0x000fea0003800200 */
.L_x_6366:
        /* <DEDUP_REMOVED lines=38> */
.L_x_6344:
[----:B------:R-:W-:-:S10]  /*204c0*/  DADD R36, R38, -R38 ;  /* 0x0000000026247229 */ /* 0x000fd40000000826 */
[----:B------:R-:W-:Y:S02]  /*204d0*/  IMAD.MOV.U32 R34, RZ, RZ, R36 ;  /* 0x000000ffff227224 */ /* 0x000fe400078e0024 */
[----:B------:R-:W-:Y:S01]  /*204e0*/  IMAD.MOV.U32 R35, RZ, RZ, R37 ;  /* 0x000000ffff237224 */ /* 0x000fe200078e0025 */
[----:B------:R-:W-:Y:S06]  /*204f0*/  BRA `(.L_x_6361) ;  /* 0x0000000400b87947 */ /* 0x000fec0003800000 */
.L_x_6343:
        /* <DEDUP_REMOVED lines=35> */
.L_x_6371:
[----:B------:R-:W-:Y:S05]  /*20730*/  BSYNC.RECONVERGENT B4 ;  /* 0x0000000000047941 */ /* 0x000fea0003800200 */
.L_x_6370:
        /* <DEDUP_REMOVED lines=38> */
.L_x_6373:
[----:B------:R-:W-:Y:S05]  /*209a0*/  BSYNC.RECONVERGENT B4 ;  /* 0x0000000000047941 */ /* 0x000fea0003800200 */
.L_x_6372:
        /* <DEDUP_REMOVED lines=31> */
.L_x_6369:
[----:B------:R-:W-:Y:S05]  /*20ba0*/  BSYNC.RECONVERGENT B3 ;  /* 0x0000000000037941 */ /* 0x000fea0003800200 */
.L_x_6368:
[----:B------:R-:W-:Y:S01]  /*20bb0*/  LOP3.LUT R35, RZ, 0x80000000, R39, 0xb8, !PT ;  /* 0x80000000ff237812 */ /* 0x000fe200078eb827 */
[----:B------:R-:W-:Y:S02]  /*20bc0*/  VIADD R37, R37, 0xc0000000 ;  /* 0xc000000025257836 */ /* 0x000fe40000000000 */
[----:B------:R-:W-:-:S07]  /*20bd0*/  IMAD.MOV.U32 R34, RZ, RZ, RZ ;  /* 0x000000ffff227224 */ /* 0x000fce00078e00ff */
.L_x_6361:
[----:B------:R-:W-:Y:S05]  /*20be0*/  BSYNC.RECONVERGENT B2 ;  /* 0x0000000000027941 */ /* 0x000fea0003800200 */
.L_x_6342:
        /* <DEDUP_REMOVED lines=29> */
.L_x_6379:
[----:B------:R-:W-:Y:S05]  /*20dc0*/  BSYNC.RECONVERGENT B3 ;  /* 0x0000000000037941 */ /* 0x000fea0003800200 */
.L_x_6378:
        /* <DEDUP_REMOVED lines=63> */
.L_x_6381:
[----:B------:R-:W-:Y:S05]  /*211c0*/  BSYNC.RECONVERGENT B0 ;  /* 0x0000000000007941 */ /* 0x000fea0003800200 */
.L_x_6380:
        /* <DEDUP_REMOVED lines=91> */
.L_x_6385:
[----:B------:R-:W-:Y:S05]  /*21780*/  BSYNC.RECONVERGENT B3 ;  /* 0x0000000000037941 */ /* 0x000fea0003800200 */
.L_x_6384:
[----:B------:R-:W-:Y:S01]  /*21790*/  DADD R2, R44, R2 ;  /* 0x000000002c027229 */ /* 0x000fe20000000002 */
[----:B------:R-:W-:Y:S01]  /*217a0*/  UMOV UR6, 0x8fb9f87e ;  /* 0x8fb9f87e00067882 */ /* 0x000fe20000000000 */
[----:B------:R-:W-:Y:S02]  /*217b0*/  UMOV UR7, 0x408633ce ;  /* 0x408633ce00077882 */ /* 0x000fe40000000000 */
[----:B------:R-:W-:-:S06]  /*217c0*/  DSETP.GE.AND P0, PT, R46, UR6, PT ;  /* 0x000000062e007e2a */ /* 0x000fcc000bf06000 */
[----:B------:R-:W-:Y:S02]  /*217d0*/  FSEL R46, R2, RZ, !P0 ;  /* 0x000000ff022e7208 */ /* 0x000fe40004000000 */
[----:B------:R-:W-:Y:S01]  /*217e0*/  FSEL R47, R3, +QNAN , !P0 ;  /* 0x7ff00000032f7808 */ /* 0x000fe20004000000 */
[----:B------:R-:W-:Y:S06]  /*217f0*/  BRA `(.L_x_6386) ;  /* 0x00000000005c7947 */ /* 0x000fec0003800000 */
.L_x_6383:
        /* <DEDUP_REMOVED lines=23> */
.L_x_6386:
[----:B------:R-:W-:Y:S05]  /*21970*/  BSYNC.RECONVERGENT B1 ;  /* 0x0000000000017941 */ /* 0x000fea0003800200 */
.L_x_6382:
        /* <DEDUP_REMOVED lines=32> */
.L_x_6388:
[----:B------:R-:W-:Y:S05]  /*21b80*/  BSYNC.RECONVERGENT B1 ;  /* 0x0000000000017941 */ /* 0x000fea0003800200 */
.L_x_6387:
        /* <DEDUP_REMOVED lines=26> */
.L_x_6390:
[----:B------:R-:W-:Y:S05]  /*21d30*/  BSYNC.RECONVERGENT B1 ;  /* 0x0000000000017941 */ /* 0x000fea0003800200 */
.L_x_6389:
        /* <DEDUP_REMOVED lines=24> */
.L_x_6392:
[----:B------:R-:W-:Y:S05]  /*21ec0*/  BSYNC.RECONVERGENT B1 ;  /* 0x0000000000017941 */ /* 0x000fea0003800200 */
.L_x_6391:
[----:B------:R-:W-:Y:S02]  /*21ed0*/  IMAD.MOV.U32 R38, RZ, RZ, R2 ;  /* 0x000000ffff267224 */ /* 0x000fe400078e0002 */
[----:B------:R-:W-:Y:S01]  /*21ee0*/  IMAD.MOV.U32 R39, RZ, RZ, R3 ;  /* 0x000000ffff277224 */ /* 0x000fe200078e0003 */
[----:B------:R-:W-:Y:S06]  /*21ef0*/  BRA `(.L_x_6393) ;  /* 0x00000010005c7947 */ /* 0x000fec0003800000 */
.L_x_6377:
        /* <DEDUP_REMOVED lines=60> */
.L_x_6395:
[----:B------:R-:W-:Y:S05]  /*222c0*/  BSYNC.RECONVERGENT B0 ;  /* 0x0000000000007941 */ /* 0x000fea0003800200 */
.L_x_6394:
        /* <DEDUP_REMOVED lines=26> */
.L_x_6397:
[----:B------:R-:W-:Y:S05]  /*22470*/  BSYNC.RECONVERGENT B3 ;  /* 0x0000000000037941 */ /* 0x000fea0003800200 */
.L_x_6396:
        /* <DEDUP_REMOVED lines=38> */
.L_x_6399:
[----:B------:R-:W-:Y:S05]  /*226e0*/  BSYNC.RECONVERGENT B3 ;  /* 0x0000000000037941 */ /* 0x000fea0003800200 */
.L_x_6398:
        /* <DEDUP_REMOVED lines=38> */
.L_x_6376:
[----:B------:R-:W-:-:S10]  /*22950*/  DADD R20, R22, -R22 ;  /* 0x0000000016147229 */ /* 0x000fd40000000816 */
[----:B------:R-:W-:Y:S02]  /*22960*/  IMAD.MOV.U32 R38, RZ, RZ, R20 ;  /* 0x000000ffff267224 */ /* 0x000fe400078e0014 */
[----:B------:R-:W-:Y:S01]  /*22970*/  IMAD.MOV.U32 R39, RZ, RZ, R21 ;  /* 0x000000ffff277224 */ /* 0x000fe200078e0015 */
[----:B------:R-:W-:Y:S06]  /*22980*/  BRA `(.L_x_6393) ;  /* 0x0000000400b87947 */ /* 0x000fec0003800000 */
.L_x_6375:
        /* <DEDUP_REMOVED lines=35> */
.L_x_6403:
[----:B------:R-:W-:Y:S05]  /*22bc0*/  BSYNC.RECONVERGENT B4 ;  /* 0x0000000000047941 */ /* 0x000fea0003800200 */
.L_x_6402:
        /* <DEDUP_REMOVED lines=38> */
.L_x_6405:
[----:B------:R-:W-:Y:S05]  /*22e30*/  BSYNC.RECONVERGENT B4 ;  /* 0x0000000000047941 */ /* 0x000fea0003800200 */
.L_x_6404:
        /* <DEDUP_REMOVED lines=31> */
.L_x_6401:
[----:B------:R-:W-:Y:S05]  /*23030*/  BSYNC.RECONVERGENT B3 ;  /* 0x0000000000037941 */ /* 0x000fea0003800200 */
.L_x_6400:
[----:B------:R-:W-:Y:S01]  /*23040*/  LOP3.LUT R39, RZ, 0x80000000, R23, 0xb8, !PT ;  /* 0x80000000ff277812 */ /* 0x000fe200078eb817 */
[----:B------:R-:W-:Y:S01]  /*23050*/  IMAD.MOV.U32 R38, RZ, RZ, RZ ;  /* 0x000000ffff267224 */ /* 0x000fe200078e00ff */
[----:B------:R-:W-:-:S07]  /*23060*/  IADD3 R21, PT, PT, R21, -0x40000000, RZ ;  /* 0xc000000015157810 */ /* 0x000fce0007ffe0ff */
.L_x_6393:
[----:B------:R-:W-:Y:S05]  /*23070*/  BSYNC.RECONVERGENT B2 ;  /* 0x0000000000027941 */ /* 0x000fea0003800200 */
.L_x_6374:
        /* <DEDUP_REMOVED lines=29> */
.L_x_6411:
[----:B------:R-:W-:Y:S05]  /*23250*/  BSYNC.RECONVERGENT B3 ;  /* 0x0000000000037941 */ /* 0x000fea0003800200 */
.L_x_6410:
        /* <DEDUP_REMOVED lines=63> */
.L_x_6413:
[----:B------:R-:W-:Y:S05]  /*23650*/  BSYNC.RECONVERGENT B0 ;  /* 0x0000000000007941 */ /* 0x000fea0003800200 */
.L_x_6412:
        /* <DEDUP_REMOVED lines=91> */
.L_x_6417:
[----:B------:R-:W-:Y:S05]  /*23c10*/  BSYNC.RECONVERGENT B3 ;  /* 0x0000000000037941 */ /* 0x000fea0003800200 */
.L_x_6416:
[----:B------:R-:W-:Y:S01]  /*23c20*/  DADD R2, R44, R2 ;  /* 0x000000002c027229 */ /* 0x000fe20000000002 */
[----:B------:R-:W-:Y:S01]  /*23c30*/  UMOV UR6, 0x8fb9f87e ;  /* 0x8fb9f87e00067882 */ /* 0x000fe20000000000 */
[----:B------:R-:W-:Y:S02]  /*23c40*/  UMOV UR7, 0x408633ce ;  /* 0x408633ce00077882 */ /* 0x000fe40000000000 */
[----:B------:R-:W-:-:S06]  /*23c50*/  DSETP.GE.AND P0, PT, R46, UR6, PT ;  /* 0x000000062e007e2a */ /* 0x000fcc000bf06000 */
[----:B------:R-:W-:Y:S02]  /*23c60*/  FSEL R46, R2, RZ, !P0 ;  /* 0x000000ff022e7208 */ /* 0x000fe40004000000 */
[----:B------:R-:W-:Y:S01]  /*23c70*/  FSEL R47, R3, +QNAN , !P0 ;  /* 0x7ff00000032f7808 */ /* 0x000fe20004000000 */
[----:B------:R-:W-:Y:S06]  /*23c80*/  BRA `(.L_x_6418) ;  /* 0x00000000005c7947 */ /* 0x000fec0003800000 */
.L_x_6415:
        /* <DEDUP_REMOVED lines=23> */
.L_x_6418:
[----:B------:R-:W-:Y:S05]  /*23e00*/  BSYNC.RECONVERGENT B1 ;  /* 0x0000000000017941 */ /* 0x000fea0003800200 */
.L_x_6414:
        /* <DEDUP_REMOVED lines=32> */
.L_x_6420:
[----:B------:R-:W-:Y:S05]  /*24010*/  BSYNC.RECONVERGENT B1 ;  /* 0x0000000000017941 */ /* 0x000fea0003800200 */
.L_x_6419:
        /* <DEDUP_REMOVED lines=23> */
[----:B------:R-:W-:Y:S05]  /*24190*/  CALL.REL.NOINC `($__internal_10_$__cuda_sm20_div_rn_f64_full) ;  /* 0x00000014003c7944 */ /* 0x000fea0003c00000 */
[----:B------:R-:W-:Y:S02]  /*241a0*/  IMAD.MOV.U32 R24, RZ, RZ, R3 ;  /* 0x000000ffff187224 */ /* 0x000fe400078e0003 */
[----:B------:R-:W-:-:S07]  /*241b0*/  IMAD.MOV.U32 R25, RZ, RZ, R2 ;  /* 0x000000ffff197224 */ /* 0x000fce00078e0002 */
.L_x_6422:
[----:B------:R-:W-:Y:S05]  /*241c0*/  BSYNC.RECONVERGENT B1 ;  /* 0x0000000000017941 */ /* 0x000fea0003800200 */
.L_x_6421:
        /* <DEDUP_REMOVED lines=24> */
.L_x_6424:
[----:B------:R-:W-:Y:S05]  /*24350*/  BSYNC.RECONVERGENT B1 ;  /* 0x0000000000017941 */ /* 0x000fea0003800200 */
.L_x_6423:
[----:B------:R-:W-:Y:S02]  /*24360*/  IMAD.MOV.U32 R58, RZ, RZ, R2 ;  /* 0x000000ffff3a7224 */ /* 0x000fe400078e0002 */
[----:B------:R-:W-:Y:S01]  /*24370*/  IMAD.MOV.U32 R59, RZ, RZ, R3 ;  /* 0x000000ffff3b7224 */ /* 0x000fe200078e0003 */
[----:B------:R-:W-:Y:S06]  /*24380*/  BRA `(.L_x_6425) ;  /* 0x0000001000607947 */ /* 0x000fec0003800000 */
.L_x_6409:
        /* <DEDUP_REMOVED lines=60> */
.L_x_6427:
[----:B------:R-:W-:Y:S05]  /*24750*/  BSYNC.RECONVERGENT B0 ;  /* 0x0000000000007941 */ /* 0x000fea0003800200 */
.L_x_6426:
        /* <DEDUP_REMOVED lines=25> */
[----:B------:R-:W-:-:S07]  /*248f0*/  MOV R3, R41 ;  /* 0x0000002900037202 */ /* 0x000fce0000000f00 */
.L_x_6429:
[----:B------:R-:W-:Y:S05]  /*24900*/  BSYNC.RECONVERGENT B3 ;  /* 0x0000000000037941 */ /* 0x000fea0003800200 */
.L_x_6428:
        /* <DEDUP_REMOVED lines=38> */
.L_x_6431:
[----:B------:R-:W-:Y:S05]  /*24b70*/  BSYNC.RECONVERGENT B3 ;  /* 0x0000000000037941 */ /* 0x000fea0003800200 */
.L_x_6430:
        /* <DEDUP_REMOVED lines=38> */
.L_x_6408:
[----:B------:R-:W-:-:S10]  /*24de0*/  DADD R24, R26, -R26 ;  /* 0x000000001a187229 */ /* 0x000fd4000000081a */
[----:B------:R-:W-:Y:S02]  /*24df0*/  IMAD.MOV.U32 R58, RZ, RZ, R24 ;  /* 0x000000ffff3a7224 */ /* 0x000fe400078e0018 */
[----:B------:R-:W-:Y:S01]  /*24e00*/  IMAD.MOV.U32 R59, RZ, RZ, R25 ;  /* 0x000000ffff3b7224 */ /* 0x000fe200078e0019 */
[----:B------:R-:W-:Y:S06]  /*24e10*/  BRA `(.L_x_6425) ;  /* 0x0000000400bc7947 */ /* 0x000fec0003800000 */
.L_x_6407:
        /* <DEDUP_REMOVED lines=36> */
.L_x_6435:
[----:B------:R-:W-:Y:S05]  /*25060*/  BSYNC.RECONVERGENT B4 ;  /* 0x0000000000047941 */ /* 0x000fea0003800200 */
.L_x_6434:
        /* <DEDUP_REMOVED lines=38> */
.L_x_6437:
[----:B------:R-:W-:Y:S05]  /*252d0*/  BSYNC.RECONVERGENT B4 ;  /* 0x0000000000047941 */ /* 0x000fea0003800200 */
.L_x_6436:
        /* <DEDUP_REMOVED lines=31> */
.L_x_6433:
[----:B------:R-:W-:Y:S05]  /*254d0*/  BSYNC.RECONVERGENT B3 ;  /* 0x0000000000037941 */ /* 0x000fea0003800200 */
.L_x_6432:
[----:B------:R-:W-:Y:S01]  /*254e0*/  LOP3.LUT R59, RZ, 0x80000000, R27, 0xb8, !PT ;  /* 0x80000000ff3b7812 */ /* 0x000fe200078eb81b */
[----:B------:R-:W-:Y:S01]  /*254f0*/  IMAD.MOV.U32 R25, RZ, RZ, R22 ;  /* 0x000000ffff197224 */ /* 0x000fe200078e0016 */
[----:B------:R-:W-:-:S07]  /*25500*/  MOV R58, RZ ;  /* 0x000000ff003a7202 */ /* 0x000fce0000000f00 */
.L_x_6425:
[----:B------:R-:W-:Y:S05]  /*25510*/  BSYNC.RECONVERGENT B2 ;  /* 0x0000000000027941 */ /* 0x000fea0003800200 */
.L_x_6406:
        /* <DEDUP_REMOVED lines=23> */
        .weak           $__internal_10_$__cuda_sm20_div_rn_f64_full
        .type           $__internal_10_$__cuda_sm20_div_rn_f64_full,@function
        .size           $__internal_10_$__cuda_sm20_div_rn_f64_full,($__internal_11_$__cuda_sm20_dsqrt_rn_f64_mediumpath_v1 - $__internal_10_$__cuda_sm20_div_rn_f64_full)
$__internal_10_$__cuda_sm20_div_rn_f64_full:
        /* <DEDUP_REMOVED lines=72> */
.L_x_6439:
        /* <DEDUP_REMOVED lines=17> */
.L_x_6442:
[----:B------:R-:W-:Y:S01]  /*25c20*/  LOP3.LUT R2, R43, 0x80000, RZ, 0xfc, !PT ;  /* 0x000800002b027812 */ /* 0x000fe200078efcff */
[----:B------:R-:W-:-:S03]  /*25c30*/  IMAD.MOV.U32 R58, RZ, RZ, R42 ;  /* 0x000000ffff3a7224 */ /* 0x000fc600078e002a */
[----:B------:R-:W-:Y:S01]  /*25c40*/  MOV R59, R2 ;  /* 0x00000002003b7202 */ /* 0x000fe20000000f00 */
[----:B------:R-:W-:Y:S06]  /*25c50*/  BRA `(.L_x_6440) ;  /* 0x00000000000c7947 */ /* 0x000fec0003800000 */
.L_x_6441:
[----:B------:R-:W-:Y:S01]  /*25c60*/  LOP3.LUT R2, R53, 0x80000, RZ, 0xfc, !PT ;  /* 0x0008000035027812 */ /* 0x000fe200078efcff */
[----:B------:R-:W-:-:S04]  /*25c70*/  IMAD.MOV.U32 R58, RZ, RZ, R52 ;  /* 0x000000ffff3a7224 */ /* 0x000fc800078e0034 */
[----:B------:R-:W-:-:S07]  /*25c80*/  IMAD.MOV.U32 R59, RZ, RZ, R2 ;  /* 0x000000ffff3b7224 */ /* 0x000fce00078e0002 */
.L_x_6440:
[----:B------:R-:W-:Y:S05]  /*25c90*/  BSYNC.RECONVERGENT B0 ;  /* 0x0000000000007941 */ /* 0x000fea0003800200 */
.L_x_6438:
[----:B------:R-:W-:Y:S02]  /*25ca0*/  IMAD.MOV.U32 R5, RZ, RZ, 0x0 ;  /* 0x00000000ff057424 */ /* 0x000fe400078e00ff */
[----:B------:R-:W-:Y:S02]  /*25cb0*/  IMAD.MOV.U32 R3, RZ, RZ, R58 ;  /* 0x000000ffff037224 */ /* 0x000fe400078e003a */
[----:B------:R-:W-:Y:S01]  /*25cc0*/  IMAD.MOV.U32 R2, RZ, RZ, R59 ;  /* 0x000000ffff027224 */ /* 0x000fe200078e003b */
[----:B------:R-:W-:Y:S06]  /*25cd0*/  RET.REL.NODEC R4 `(_ZN2at6native29vectorized_elementwise_kernelILi4EZZZNS0_16tanh_kernel_cudaERNS_18TensorIteratorBaseEENKUlvE_clEvENKUlvE_clEvEUlN3c107complexIdEEE_St5arrayIPcLm2EEEEviT0_T1_) ;  /* 0xfffffda004c87950 */ /* 0x000fec0003c3ffff */
        .weak           $__internal_11_$__cuda_sm20_dsqrt_rn_f64_mediumpath_v1
        .type           $__internal_11_$__cuda_sm20_dsqrt_rn_f64_mediumpath_v1,@function
        .size           $__internal_11_$__cuda_sm20_dsqrt_rn_f64_mediumpath_v1,($_ZN2at6native29vectorized_elementwise_kernelILi4EZZZNS0_16tanh_kernel_cudaERNS_18TensorIteratorBaseEENKUlvE_clEvENKUlvE_clEvEUlN3c107complexIdEEE_St5arrayIPcLm2EEEEviT0_T1_$__internal_trig_reduction_slowpathd - $__internal_11_$__cuda_sm20_dsqrt_rn_f64_mediumpath_v1)
$__internal_11_$__cuda_sm20_dsqrt_rn_f64_mediumpath_v1:
        /* <DEDUP_REMOVED lines=17> */
.L_x_6444:
        /* <DEDUP_REMOVED lines=24> */
.L_x_6446:
[----:B------:R-:W-:-:S11]  /*25f70*/  DADD R4, R48, R48 ;  /* 0x0000000030047229 */ /* 0x000fd60000000030 */
.L_x_6445:
[----:B------:R-:W-:Y:S05]  /*25f80*/  BSYNC.RECONVERGENT B0 ;  /* 0x0000000000007941 */ /* 0x000fea0003800200 */
.L_x_6443:
[----:B------:R-:W-:Y:S02]  /*25f90*/  IMAD.MOV.U32 R40, RZ, RZ, R2 ;  /* 0x000000ffff287224 */ /* 0x000fe400078e0002 */
[----:B------:R-:W-:Y:S02]  /*25fa0*/  IMAD.MOV.U32 R41, RZ, RZ, 0x0 ;  /* 0x00000000ff297424 */ /* 0x000fe400078e00ff */
[----:B------:R-:W-:Y:S02]  /*25fb0*/  IMAD.MOV.U32 R3, RZ, RZ, R5 ;  /* 0x000000ffff037224 */ /* 0x000fe400078e0005 */
[----:B------:R-:W-:Y:S05]  /*25fc0*/  RET.REL.NODEC R40 `(_ZN2at6native29vectorized_elementwise_kernelILi4EZZZNS0_16tanh_kernel_cudaERNS_18TensorIteratorBaseEENKUlvE_clEvENKUlvE_clEvEUlN3c107complexIdEEE_St5arrayIPcLm2EEEEviT0_T1_) ;  /* 0xfffffda0280c7950 */ /* 0x000fea0003c3ffff */
        .type           $_ZN2at6native29vectorized_elementwise_kernelILi4EZZZNS0_16tanh_kernel_cudaERNS_18TensorIteratorBaseEENKUlvE_clEvENKUlvE_clEvEUlN3c107complexIdEEE_St5arrayIPcLm2EEEEviT0_T1_$__internal_trig_reduction_slowpathd,@function
        .size           $_ZN2at6native29vectorized_elementwise_kernelILi4EZZZNS0_16tanh_kernel_cudaERNS_18TensorIteratorBaseEENKUlvE_clEvENKUlvE_clEvEUlN3c107complexIdEEE_St5arrayIPcLm2EEEEviT0_T1_$__internal_trig_reduction_slowpathd,(.L_x_7007 - $_ZN2at6native29vectorized_elementwise_kernelILi4EZZZNS0_16tanh_kernel_cudaERNS_18TensorIteratorBaseEENKUlvE_clEvENKUlvE_clEvEUlN3c107complexIdEEE_St5arrayIPcLm2EEEEviT0_T1_$__internal_trig_reduction_slowpathd)
$_ZN2at6native29vectorized_elementwise_kernelILi4EZZZNS0_16tanh_kernel_cudaERNS_18TensorIteratorBaseEENKUlvE_clEvENKUlvE_clEvEUlN3c107complexIdEEE_St5arrayIPcLm2EEEEviT0_T1_$__internal_trig_reduction_slowpathd:
        /* <DEDUP_REMOVED lines=25> */
.L_x_6451:
        /* <DEDUP_REMOVED lines=30> */
.L_x_6450:
[----:B------:R-:W-:-:S07]  /*26340*/  IMAD.MOV.U32 R3, RZ, RZ, R41 ;  /* 0x000000ffff037224 */ /* 0x000fce00078e0029 */
.L_x_6449:
[----:B------:R-:W-:Y:S05]  /*26350*/  BSYNC.RECONVERGENT B0 ;  /* 0x0000000000007941 */ /* 0x000fea0003800200 */
.L_x_6448:
        /* <DEDUP_REMOVED lines=60> */
.L_x_6453:
[----:B------:R-:W-:Y:S05]  /*26720*/  BSYNC.RECONVERGENT B0 ;  /* 0x0000000000007941 */ /* 0x000fea0003800200 */
.L_x_6452:
        /* <DEDUP_REMOVED lines=36> */
.L_x_6447:
[----:B------:R-:W-:Y:S02]  /*26970*/  IMAD.MOV.U32 R53, RZ, RZ, 0x0 ;  /* 0x00000000ff357424 */ /* 0x000fe400078e00ff */
[----:B------:R-:W-:Y:S02]  /*26980*/  IMAD.MOV.U32 R41, RZ, RZ, R40 ;  /* 0x000000ffff297224 */ /* 0x000fe400078e0028 */
[----:B------:R-:W-:Y:S01]  /*26990*/  IMAD.MOV.U32 R40, RZ, RZ, R4 ;  /* 0x000000ffff287224 */ /* 0x000fe200078e0004 */
[----:B------:R-:W-:Y:S06]  /*269a0*/  RET.REL.NODEC R52 `(_ZN2at6native29vectorized_elementwise_kernelILi4EZZZNS0_16tanh_kernel_cudaERNS_18TensorIteratorBaseEENKUlvE_clEvENKUlvE_clEvEUlN3c107complexIdEEE_St5arrayIPcLm2EEEEviT0_T1_) ;  /* 0xfffffd9434947950 */ /* 0x000fec0003c3ffff */
.L_x_6454:
        /* <DEDUP_REMOVED lines=13> */
.L_x_7007:


//--------------------- .text._ZN2at6native29vectorized_elementwise_kernelILi8EZZZNS0_16tanh_kernel_cudaERNS_18TensorIteratorBaseEENKUlvE_clEvENKUlvE_clEvEUlN3c107complexIdEEE_St5arrayIPcLm2EEEEviT0_T1_ --------------------------
	.section	.text._ZN2at6native29vectorized_elementwise_kernelILi8EZZZNS0_16tanh_kernel_cudaERNS_18TensorIteratorBaseEENKUlvE_clEvENKUlvE_clEvEUlN3c107complexIdEEE_St5arrayIPcLm2EEEEviT0_T1_,"ax",@progbits
	.align	128
        .global         _ZN2at6native29vectorized_elementwise_kernelILi8EZZZNS0_16tanh_kernel_cudaERNS_18TensorIteratorBaseEENKUlvE_clEvENKUlvE_clEvEUlN3c107complexIdEEE_St5arrayIPcLm2EEEEviT0_T1_
        .type           _ZN2at6native29vectorized_elementwise_kernelILi8EZZZNS0_16tanh_kernel_cudaERNS_18TensorIteratorBaseEENKUlvE_clEvENKUlvE_clEvEUlN3c107complexIdEEE_St5arrayIPcLm2EEEEviT0_T1_,@function
        .size           _ZN2at6native29vectorized_elementwise_kernelILi8EZZZNS0_16tanh_kernel_cudaERNS_18TensorIteratorBaseEENKUlvE_clEvENKUlvE_clEvEUlN3c107complexIdEEE_St5arrayIPcLm2EEEEviT0_T1_,(.L_x_7010 - _ZN2at6native29vectorized_elementwise_kernelILi8EZZZNS0_16tanh_kernel_cudaERNS_18TensorIteratorBaseEENKUlvE_clEvENKUlvE_clEvEUlN3c107complexIdEEE_St5arrayIPcLm2EEEEviT0_T1_)
        .other          _ZN2at6native29vectorized_elementwise_kernelILi8EZZZNS0_16tanh_kernel_cudaERNS_18TensorIteratorBaseEENKUlvE_clEvENKUlvE_clEvEUlN3c107complexIdEEE_St5arrayIPcLm2EEEEviT0_T1_,@"STO_CUDA_ENTRY STV_DEFAULT"
_ZN2at6native29vectorized_elementwise_kernelILi8EZZZNS0_16tanh_kernel_cudaERNS_18TensorIteratorBaseEENKUlvE_clEvENKUlvE_clEvEUlN3c107complexIdEEE_St5arrayIPcLm2EEEEviT0_T1_:
.text._ZN2at6native29vectorized_elementwise_kernelILi8EZZZNS0_16tanh_kernel_cudaERNS_18TensorIteratorBaseEENKUlvE_clEvENKUlvE_clEvEUlN3c107complexIdEEE_St5arrayIPcLm2EEEEviT0_T1_:
        /* <DEDUP_REMOVED lines=115> */
[----:B------:R-:W-:Y:S05]  /*0730*/  CALL.REL.NOINC `($_ZN2at6native29vectorized_elementwise_kernelILi8EZZZNS0_16tanh_kernel_cudaERNS_18TensorIteratorBaseEENKUlvE_clEvENKUlvE_clEvEUlN3c107complexIdEEE_St5arrayIPcLm2EEEEviT0_T1_$__internal_trig_reduction_slowpathd) ;  /* 0x0000025800247944 */ /* 0x000fea0003c00000 */
[----:B------:R-:W-:Y:S02]  /*0740*/  IMAD.MOV.U32 R54, RZ, RZ, R5 ;  /* 0x000000ffff367224 */ /* 0x000fe400078e0005 */
[----:B------:R-:W-:Y:S02]  /*0750*/  IMAD.MOV.U32 R2, RZ, RZ, R40 ;  /* 0x000000ffff027224 */ /* 0x000fe400078e0028 */
[----:B------:R-:W-:-:S07]  /*0760*/  IMAD.MOV.U32 R3, RZ, RZ, R41 ;  /* 0x000000ffff037224 */ /* 0x000fce00078e0029 */
.L_x_6462:
[----:B------:R-:W-:Y:S05]  /*0770*/  BSYNC.RECONVERGENT B4 ;  /* 0x0000000000047941 */ /* 0x000fea0003800200 */
.L_x_6461:
        /* <DEDUP_REMOVED lines=38> */
.L_x_6464:
[----:B------:R-:W-:Y:S05]  /*09e0*/  BSYNC.RECONVERGENT B4 ;  /* 0x0000000000047941 */ /* 0x000fea0003800200 */
.L_x_6463:
        /* <DEDUP_REMOVED lines=31> */
.L_x_6460:
[----:B------:R-:W-:Y:S05]  /*0be0*/  BSYNC.RECONVERGENT B3 ;  /* 0x0000000000037941 */ /* 0x000fea0003800200 */
.L_x_6459:
[----:B------:R-:W-:Y:S01]  /*0bf0*/  VIADD R29, R33, 0xc0000000 ;  /* 0xc0000000211d7836 */ /* 0x000fe20000000000 */
[----:B------:R-:W-:Y:S01]  /*0c00*/  LOP3.LUT R31, RZ, 0x80000000, R35, 0xb8, !PT ;  /* 0x80000000ff1f7812 */ /* 0x000fe200078eb823 */
[----:B------:R-:W-:Y:S01]  /*0c10*/  IMAD.MOV.U32 R28, RZ, RZ, R32 ;  /* 0x000000ffff1c7224 */ /* 0x000fe200078e0020 */
[----:B------:R-:W-:Y:S01]  /*0c20*/  MOV R30, RZ ;  /* 0x000000ff001e7202 */ /* 0x000fe20000000f00 */
[----:B------:R-:W-:Y:S06]  /*0c30*/  BRA `(.L_x_6457) ;  /* 0x0000001c00507947 */ /* 0x000fec0003800000 */
.L_x_6458:
        /* <DEDUP_REMOVED lines=67> */
.L_x_6467:
[----:B------:R-:W-:Y:S05]  /*1070*/  BSYNC.RECONVERGENT B0 ;  /* 0x0000000000007941 */ /* 0x000fea0003800200 */
.L_x_6466:
        /* <DEDUP_REMOVED lines=27> */
.L_x_6469:
[----:B------:R-:W-:Y:S05]  /*1230*/  BSYNC.RECONVERGENT B3 ;  /* 0x0000000000037941 */ /* 0x000fea0003800200 */
.L_x_6468:
        /* <DEDUP_REMOVED lines=38> */
.L_x_6471:
[----:B------:R-:W-:Y:S05]  /*14a0*/  BSYNC.RECONVERGENT B3 ;  /* 0x0000000000037941 */ /* 0x000fea0003800200 */
.L_x_6470:
        /* <DEDUP_REMOVED lines=38> */
.L_x_6465:
        /* <DEDUP_REMOVED lines=20> */
[----:B------:R-:W-:Y:S05]  /*1850*/  CALL.REL.NOINC `($_ZN2at6native29vectorized_elementwise_kernelILi8EZZZNS0_16tanh_kernel_cudaERNS_18TensorIteratorBaseEENKUlvE_clEvENKUlvE_clEvEUlN3c107complexIdEEE_St5arrayIPcLm2EEEEviT0_T1_$__internal_trig_reduction_slowpathd) ;  /* 0x0000024400dc7944 */ /* 0x000fea0003c00000 */
.L_x_6473:
[----:B------:R-:W-:Y:S05]  /*1860*/  BSYNC.RECONVERGENT B3 ;  /* 0x0000000000037941 */ /* 0x000fea0003800200 */
.L_x_6472:
        /* <DEDUP_REMOVED lines=63> */
.L_x_6475:
[----:B------:R-:W-:Y:S05]  /*1c60*/  BSYNC.RECONVERGENT B0 ;  /* 0x0000000000007941 */ /* 0x000fea0003800200 */
.L_x_6474:
        /* <DEDUP_REMOVED lines=29> */
.L_x_6477:
        /* <DEDUP_REMOVED lines=82> */
[----:B------:R-:W-:Y:S05]  /*2360*/  CALL.REL.NOINC `($__internal_12_$__cuda_sm20_div_rn_f64_full) ;  /* 0x0000023000c87944 */ /* 0x000fea0003c00000 */
[----:B------:R-:W-:-:S04]  /*2370*/  LOP3.LUT R3, R3, R2, RZ, 0x3c, !PT ;  /* 0x0000000203037212 */ /* 0x000fc800078e3cff */
[----:B------:R-:W-:-:S04]  /*2380*/  LOP3.LUT R2, R3, R2, RZ, 0x3c, !PT ;  /* 0x0000000203027212 */ /* 0x000fc800078e3cff */
[----:B------:R-:W-:-:S07]  /*2390*/  LOP3.LUT R3, R3, R2, RZ, 0x3c, !PT ;  /* 0x0000000203037212 */ /* 0x000fce00078e3cff */
.L_x_6480:
[----:B------:R-:W-:Y:S05]  /*23a0*/  BSYNC.RECONVERGENT B3 ;  /* 0x0000000000037941 */ /* 0x000fea0003800200 */
.L_x_6479:
[----:B------:R-:W-:Y:S01]  /*23b0*/  DADD R2, R34, R2 ;  /* 0x0000000022027229 */ /* 0x000fe20000000002 */
[----:B------:R-:W-:Y:S01]  /*23c0*/  UMOV UR6, 0x8fb9f87e ;  /* 0x8fb9f87e00067882 */ /* 0x000fe20000000000 */
[----:B------:R-:W-:Y:S02]  /*23d0*/  UMOV UR7, 0x408633ce ;  /* 0x408633ce00077882 */ /* 0x000fe40000000000 */
[----:B------:R-:W-:-:S06]  /*23e0*/  DSETP.GE.AND P0, PT, R56, UR6, PT ;  /* 0x0000000638007e2a */ /* 0x000fcc000bf06000 */
[----:B------:R-:W-:Y:S02]  /*23f0*/  FSEL R34, R2, RZ, !P0 ;  /* 0x000000ff02227208 */ /* 0x000fe40004000000 */
[----:B------:R-:W-:-:S07]  /*2400*/  FSEL R35, R3, +QNAN , !P0 ;  /* 0x7ff0000003237808 */ /* 0x000fce0004000000 */
.L_x_6478:
[----:B------:R-:W-:Y:S05]  /*2410*/  BSYNC.RECONVERGENT B1 ;  /* 0x0000000000017941 */ /* 0x000fea0003800200 */
.L_x_6476:
        /* <DEDUP_REMOVED lines=28> */
[----:B------:R-:W-:Y:S05]  /*25e0*/  CALL.REL.NOINC `($__internal_13_$__cuda_sm20_dsqrt_rn_f64_mediumpath_v1) ;  /* 0x0000023400bc7944 */ /* 0x000fea0003c00000 */
[----:B------:R-:W-:Y:S02]  /*25f0*/  IMAD.MOV.U32 R40, RZ, RZ, R4 ;  /* 0x000000ffff287224 */ /* 0x000fe400078e0004 */
[----:B------:R-:W-:-:S07]  /*2600*/  IMAD.MOV.U32 R41, RZ, RZ, R3 ;  /* 0x000000ffff297224 */ /* 0x000fce00078e0003 */
.L_x_6482:
[----:B------:R-:W-:Y:S05]  /*2610*/  BSYNC.RECONVERGENT B1 ;  /* 0x0000000000017941 */ /* 0x000fea0003800200 */
.L_x_6481:
        /* <DEDUP_REMOVED lines=24> */
[----:B------:R-:W-:Y:S02]  /*27a0*/  IMAD.MOV.U32 R28, RZ, RZ, R3 ;  /* 0x000000ffff1c7224 */ /* 0x000fe400078e0003 */
[----:B------:R-:W-:-:S07]  /*27b0*/  IMAD.MOV.U32 R29, RZ, RZ, R2 ;  /* 0x000000ffff1d7224 */ /* 0x000fce00078e0002 */
.L_x_6484:
[----:B------:R-:W-:Y:S05]  /*27c0*/  BSYNC.RECONVERGENT B1 ;  /* 0x0000000000017941 */ /* 0x000fea0003800200 */
.L_x_6483:
        /* <DEDUP_REMOVED lines=20> */
[----:B------:R-:W-:Y:S05]  /*2910*/  CALL.REL.NOINC `($__internal_12_$__cuda_sm20_div_rn_f64_full) ;  /* 0x0000022c005c7944 */ /* 0x000fea0003c00000 */
[----:B------:R-:W-:-:S04]  /*2920*/  LOP3.LUT R3, R3, R2, RZ, 0x3c, !PT ;  /* 0x0000000203037212 */ /* 0x000fc800078e3cff */
[----:B------:R-:W-:-:S04]  /*2930*/  LOP3.LUT R2, R3, R2, RZ, 0x3c, !PT ;  /* 0x0000000203027212 */ /* 0x000fc800078e3cff */
[----:B------:R-:W-:-:S07]  /*2940*/  LOP3.LUT R3, R3, R2, RZ, 0x3c, !PT ;  /* 0x0000000203037212 */ /* 0x000fce00078e3cff */
.L_x_6486:
[----:B------:R-:W-:Y:S05]  /*2950*/  BSYNC.RECONVERGENT B1 ;  /* 0x0000000000017941 */ /* 0x000fea0003800200 */
.L_x_6485:
[----:B------:R-:W-:Y:S02]  /*2960*/  IMAD.MOV.U32 R30, RZ, RZ, R2 ;  /* 0x000000ffff1e7224 */ /* 0x000fe400078e0002 */
[----:B------:R-:W-:-:S07]  /*2970*/  IMAD.MOV.U32 R31, RZ, RZ, R3 ;  /* 0x000000ffff1f7224 */ /* 0x000fce00078e0003 */
.L_x_6457:
[----:B------:R-:W-:Y:S05]  /*2980*/  BSYNC.RECONVERGENT B2 ;  /* 0x0000000000027941 */ /* 0x000fea0003800200 */
.L_x_6456:
        /* <DEDUP_REMOVED lines=33> */
[----:B------:R-:W-:Y:S05]  /*2ba0*/  CALL.REL.NOINC `($_ZN2at6native29vectorized_elementwise_kernelILi8EZZZNS0_16tanh_kernel_cudaERNS_18TensorIteratorBaseEENKUlvE_clEvENKUlvE_clEvEUlN3c107complexIdEEE_St5arrayIPcLm2EEEEviT0_T1_$__internal_trig_reduction_slowpathd) ;  /* 0x0000023400087944 */ /* 0x000fea0003c00000 */
.L_x_6493:
[----:B------:R-:W-:Y:S05]  /*2bb0*/  BSYNC.RECONVERGENT B3 ;  /* 0x0000000000037941 */ /* 0x000fea0003800200 */
.L_x_6492:
        /* <DEDUP_REMOVED lines=63> */
.L_x_6495:
[----:B------:R-:W-:Y:S05]  /*2fb0*/  BSYNC.RECONVERGENT B0 ;  /* 0x0000000000007941 */ /* 0x000fea0003800200 */
.L_x_6494:
        /* <DEDUP_REMOVED lines=91> */
.L_x_6499:
[----:B------:R-:W-:Y:S05]  /*3570*/  BSYNC.RECONVERGENT B3 ;  /* 0x0000000000037941 */ /* 0x000fea0003800200 */
.L_x_6498:
[----:B------:R-:W-:Y:S01]  /*3580*/  DADD R2, R38, R2 ;  /* 0x0000000026027229 */ /* 0x000fe20000000002 */
[----:B------:R-:W-:Y:S01]  /*3590*/  UMOV UR6, 0x8fb9f87e ;  /* 0x8fb9f87e00067882 */ /* 0x000fe20000000000 */
[----:B------:R-:W-:Y:S02]  /*35a0*/  UMOV UR7, 0x408633ce ;  /* 0x408633ce00077882 */ /* 0x000fe40000000000 */
[----:B------:R-:W-:-:S06]  /*35b0*/  DSETP.GE.AND P0, PT, R56, UR6, PT ;  /* 0x0000000638007e2a */ /* 0x000fcc000bf06000 */
[----:B------:R-:W-:Y:S02]  /*35c0*/  FSEL R38, R2, RZ, !P0 ;  /* 0x000000ff02267208 */ /* 0x000fe40004000000 */
[----:B------:R-:W-:Y:S01]  /*35d0*/  FSEL R39, R3, +QNAN , !P0 ;  /* 0x7ff0000003277808 */ /* 0x000fe20004000000 */
[----:B------:R-:W-:Y:S06]  /*35e0*/  BRA `(.L_x_6500) ;  /* 0x00000000005c7947 */ /* 0x000fec0003800000 */
.L_x_6497:
        /* <DEDUP_REMOVED lines=23> */
.L_x_6500:
[----:B------:R-:W-:Y:S05]  /*3760*/  BSYNC.RECONVERGENT B1 ;  /* 0x0000000000017941 */ /* 0x000fea0003800200 */
.L_x_6496:
        /* <DEDUP_REMOVED lines=28> */
[----:B------:R-:W-:Y:S05]  /*3930*/  CALL.REL.NOINC `($__internal_13_$__cuda_sm20_dsqrt_rn_f64_mediumpath_v1) ;  /* 0x0000022000e87944 */ /* 0x000fea0003c00000 */
[----:B------:R-:W-:Y:S02]  /*3940*/  IMAD.MOV.U32 R40, RZ, RZ, R4 ;  /* 0x000000ffff287224 */ /* 0x000fe400078e0004 */
[----:B------:R-:W-:-:S07]  /*3950*/  IMAD.MOV.U32 R41, RZ, RZ, R3 ;  /* 0x000000ffff297224 */ /* 0x000fce00078e0003 */
.L_x_6502:
[----:B------:R-:W-:Y:S05]  /*3960*/  BSYNC.RECONVERGENT B1 ;  /* 0x0000000000017941 */ /* 0x000fea0003800200 */
.L_x_6501:
        /* <DEDUP_REMOVED lines=26> */
.L_x_6504:
[----:B------:R-:W-:Y:S05]  /*3b10*/  BSYNC.RECONVERGENT B1 ;  /* 0x0000000000017941 */ /* 0x000fea0003800200 */
.L_x_6503:
        /* <DEDUP_REMOVED lines=20> */
[----:B------:R-:W-:Y:S05]  /*3c60*/  CALL.REL.NOINC `($__internal_12_$__cuda_sm20_div_rn_f64_full) ;  /* 0x0000021800887944 */ /* 0x000fea0003c00000 */
[----:B------:R-:W-:-:S04]  /*3c70*/  LOP3.LUT R3, R3, R2, RZ, 0x3c, !PT ;  /* 0x0000000203037212 */ /* 0x000fc800078e3cff */
[----:B------:R-:W-:-:S04]  /*3c80*/  LOP3.LUT R2, R3, R2, RZ, 0x3c, !PT ;  /* 0x0000000203027212 */ /* 0x000fc800078e3cff */
[----:B------:R-:W-:-:S07]  /*3c90*/  LOP3.LUT R3, R3, R2, RZ, 0x3c, !PT ;  /* 0x0000000203037212 */ /* 0x000fce00078e3cff */
.L_x_6506:
[----:B------:R-:W-:Y:S05]  /*3ca0*/  BSYNC.RECONVERGENT B1 ;  /* 0x0000000000017941 */ /* 0x000fea0003800200 */
.L_x_6505:
[----:B------:R-:W-:Y:S02]  /*3cb0*/  IMAD.MOV.U32 R34, RZ, RZ, R2 ;  /* 0x000000ffff227224 */ /* 0x000fe400078e0002 */
[----:B------:R-:W-:Y:S01]  /*3cc0*/  IMAD.MOV.U32 R35, RZ, RZ, R3 ;  /* 0x000000ffff237224 */ /* 0x000fe200078e0003 */
[----:B------:R-:W-:Y:S06]  /*3cd0*/  BRA `(.L_x_6488) ;  /* 0x0000001000707947 */ /* 0x000fec0003800000 */
.L_x_6491:
        /* <DEDUP_REMOVED lines=60> */
.L_x_6508:
[----:B------:R-:W-:Y:S05]  /*40a0*/  BSYNC.RECONVERGENT B0 ;  /* 0x0000000000007941 */ /* 0x000fea0003800200 */
.L_x_6507:
        /* <DEDUP_REMOVED lines=27> */
.L_x_6510:
[----:B------:R-:W-:Y:S05]  /*4260*/  BSYNC.RECONVERGENT B3 ;  /* 0x0000000000037941 */ /* 0x000fea0003800200 */
.L_x_6509:
        /* <DEDUP_REMOVED lines=35> */
[----:B------:R-:W-:Y:S01]  /*44a0*/  IMAD.MOV.U32 R55, RZ, RZ, R5 ;  /* 0x000000ffff377224 */ /* 0x000fe200078e0005 */
[----:B------:R-:W-:Y:S01]  /*44b0*/  MOV R56, R40 ;  /* 0x0000002800387202 */ /* 0x000fe20000000f00 */
[----:B------:R-:W-:-:S07]  /*44c0*/  IMAD.MOV.U32 R57, RZ, RZ, R41 ;  /* 0x000000ffff397224 */ /* 0x000fce00078e0029 */
.L_x_6512:
[----:B------:R-:W-:Y:S05]  /*44d0*/  BSYNC.RECONVERGENT B3 ;  /* 0x0000000000037941 */ /* 0x000fea0003800200 */
.L_x_6511:
        /* <DEDUP_REMOVED lines=38> */
.L_x_6490:
[----:B------:R-:W-:-:S10]  /*4740*/  DADD R34, R38, -R38 ;  /* 0x0000000026227229 */ /* 0x000fd40000000826 */
[----:B------:R-:W-:Y:S02]  /*4750*/  IMAD.MOV.U32 R32, RZ, RZ, R34 ;  /* 0x000000ffff207224 */ /* 0x000fe400078e0022 */
[----:B------:R-:W-:Y:S01]  /*4760*/  IMAD.MOV.U32 R33, RZ, RZ, R35 ;  /* 0x000000ffff217224 */ /* 0x000fe200078e0023 */
[----:B------:R-:W-:Y:S06]  /*4770*/  BRA `(.L_x_6488) ;  /* 0x0000000400c87947 */ /* 0x000fec0003800000 */
.L_x_6489:
        /* <DEDUP_REMOVED lines=38> */
.L_x_6516:
[----:B------:R-:W-:Y:S05]  /*49e0*/  BSYNC.RECONVERGENT B4 ;  /* 0x0000000000047941 */ /* 0x000fea0003800200 */
.L_x_6515:
        /* <DEDUP_REMOVED lines=38> */
.L_x_6518:
[----:B------:R-:W-:Y:S05]  /*4c50*/  BSYNC.RECONVERGENT B4 ;  /* 0x0000000000047941 */ /* 0x000fea0003800200 */
.L_x_6517:
        /* <DEDUP_REMOVED lines=31> */
.L_x_6514:
[----:B------:R-:W-:Y:S05]  /*4e50*/  BSYNC.RECONVERGENT B3 ;  /* 0x0000000000037941 */ /* 0x000fea0003800200 */
.L_x_6513:
[----:B------:R-:W-:Y:S01]  /*4e60*/  LOP3.LUT R35, RZ, 0x80000000, R39, 0xb8, !PT ;  /* 0x80000000ff237812 */ /* 0x000fe200078eb827 */
[----:B------:R-:W-:Y:S02]  /*4e70*/  VIADD R33, R37, 0xc0000000 ;  /* 0xc000000025217836 */ /* 0x000fe40000000000 */
[----:B------:R-:W-:Y:S02]  /*4e80*/  IMAD.MOV.U32 R32, RZ, RZ, R36 ;  /* 0x000000ffff207224 */ /* 0x000fe400078e0024 */
[----:B------:R-:W-:-:S07]  /*4e90*/  IMAD.MOV.U32 R34, RZ, RZ, RZ ;  /* 0x000000ffff227224 */ /* 0x000fce00078e00ff */
.L_x_6488:
[----:B------:R-:W-:Y:S05]  /*4ea0*/  BSYNC.RECONVERGENT B2 ;  /* 0x0000000000027941 */ /* 0x000fea0003800200 */
.L_x_6487:
        /* <DEDUP_REMOVED lines=34> */
.L_x_6525:
[----:B------:R-:W-:Y:S05]  /*50d0*/  BSYNC.RECONVERGENT B3 ;  /* 0x0000000000037941 */ /* 0x000fea0003800200 */
.L_x_6524:
        /* <DEDUP_REMOVED lines=63> */
.L_x_6527:
[----:B------:R-:W-:Y:S05]  /*54d0*/  BSYNC.RECONVERGENT B0 ;  /* 0x0000000000007941 */ /* 0x000fea0003800200 */
.L_x_6526:
        /* <DEDUP_REMOVED lines=91> */
.L_x_6531:
[----:B------:R-:W-:Y:S05]  /*5a90*/  BSYNC.RECONVERGENT B3 ;  /* 0x0000000000037941 */ /* 0x000fea0003800200 */
.L_x_6530:
[----:B------:R-:W-:Y:S01]  /*5aa0*/  DADD R2, R46, R2 ;  /* 0x000000002e027229 */ /* 0x000fe20000000002 */
[----:B------:R-:W-:Y:S01]  /*5ab0*/  UMOV UR6, 0x8fb9f87e ;  /* 0x8fb9f87e00067882 */ /* 0x000fe20000000000 */
[----:B------:R-:W-:Y:S02]  /*5ac0*/  UMOV UR7, 0x408633ce ;  /* 0x408633ce00077882 */ /* 0x000fe40000000000 */
[----:B------:R-:W-:-:S06]  /*5ad0*/  DSETP.GE.AND P0, PT, R56, UR6, PT ;  /* 0x0000000638007e2a */ /* 0x000fcc000bf06000 */
[----:B------:R-:W-:Y:S02]  /*5ae0*/  FSEL R46, R2, RZ, !P0 ;  /* 0x000000ff022e7208 */ /* 0x000fe40004000000 */
[----:B------:R-:W-:Y:S01]  /*5af0*/  FSEL R47, R3, +QNAN , !P0 ;  /* 0x7ff00000032f7808 */ /* 0x000fe20004000000 */
[----:B------:R-:W-:Y:S06]  /*5b00*/  BRA `(.L_x_6532) ;  /* 0x00000000005c7947 */ /* 0x000fec0003800000 */
.L_x_6529:
        /* <DEDUP_REMOVED lines=23> */
.L_x_6532:
[----:B------:R-:W-:Y:S05]  /*5c80*/  BSYNC.RECONVERGENT B1 ;  /* 0x0000000000017941 */ /* 0x000fea0003800200 */
.L_x_6528:
        /* <DEDUP_REMOVED lines=29> */
[----:B------:R-:W-:Y:S01]  /*5e60*/  MOV R40, R4 ;  /* 0x0000000400287202 */ /* 0x000fe20000000f00 */
[----:B------:R-:W-:-:S07]  /*5e70*/  IMAD.MOV.U32 R41, RZ, RZ, R3 ;  /* 0x000000ffff297224 */ /* 0x000fce00078e0003 */
.L_x_6534:
[----:B------:R-:W-:Y:S05]  /*5e80*/  BSYNC.RECONVERGENT B1 ;  /* 0x0000000000017941 */ /* 0x000fea0003800200 */
.L_x_6533:
        /* <DEDUP_REMOVED lines=26> */
.L_x_6536:
[----:B------:R-:W-:Y:S05]  /*6030*/  BSYNC.RECONVERGENT B1 ;  /* 0x0000000000017941 */ /* 0x000fea0003800200 */
.L_x_6535:
        /* <DEDUP_REMOVED lines=24> */
.L_x_6538:
[----:B------:R-:W-:Y:S05]  /*61c0*/  BSYNC.RECONVERGENT B1 ;  /* 0x0000000000017941 */ /* 0x000fea0003800200 */
.L_x_6537:
[----:B------:R-:W-:Y:S02]  /*61d0*/  IMAD.MOV.U32 R38, RZ, RZ, R2 ;  /* 0x000000ffff267224 */ /* 0x000fe400078e0002 */
[----:B------:R-:W-:Y:S01]  /*61e0*/  IMAD.MOV.U32 R39, RZ, RZ, R3 ;  /* 0x000000ffff277224 */ /* 0x000fe200078e0003 */
[----:B------:R-:W-:Y:S06]  /*61f0*/  BRA `(.L_x_6520) ;  /* 0x0000001000707947 */ /* 0x000fec0003800000 */
.L_x_6523:
        /* <DEDUP_REMOVED lines=60> */
.L_x_6540:
[----:B------:R-:W-:Y:S05]  /*65c0*/  BSYNC.RECONVERGENT B0 ;  /* 0x0000000000007941 */ /* 0x000fea0003800200 */
.L_x_6539:
        /* <DEDUP_REMOVED lines=24> */
[----:B------:R-:W-:Y:S01]  /*6750*/  MOV R54, R5 ;  /* 0x0000000500367202 */ /* 0x000fe20000000f00 */
[----:B------:R-:W-:Y:S02]  /*6760*/  IMAD.MOV.U32 R52, RZ, RZ, R40 ;  /* 0x000000ffff347224 */ /* 0x000fe400078e0028 */
[----:B------:R-:W-:-:S07]  /*6770*/  IMAD.MOV.U32 R53, RZ, RZ, R41 ;  /* 0x000000ffff357224 */ /* 0x000fce00078e0029 */
.L_x_6542:
[----:B------:R-:W-:Y:S05]  /*6780*/  BSYNC.RECONVERGENT B3 ;  /* 0x0000000000037941 */ /* 0x000fea0003800200 */
.L_x_6541:
        /* <DEDUP_REMOVED lines=38> */
.L_x_6544:
[----:B------:R-:W-:Y:S05]  /*69f0*/  BSYNC.RECONVERGENT B3 ;  /* 0x0000000000037941 */ /* 0x000fea0003800200 */
.L_x_6543:
        /* <DEDUP_REMOVED lines=38> */
.L_x_6522:
[----:B------:R-:W-:-:S10]  /*6c60*/  DADD R38, R46, -R46 ;  /* 0x000000002e267229 */ /* 0x000fd4000000082e */
[----:B------:R-:W-:Y:S02]  /*6c70*/  IMAD.MOV.U32 R36, RZ, RZ, R38 ;  /* 0x000000ffff247224 */ /* 0x000fe400078e0026 */
[----:B------:R-:W-:Y:S01]  /*6c80*/  IMAD.MOV.U32 R37, RZ, RZ, R39 ;  /* 0x000000ffff257224 */ /* 0x000fe200078e0027 */
[----:B------:R-:W-:Y:S06]  /*6c90*/  BRA `(.L_x_6520) ;  /* 0x0000000400c87947 */ /* 0x000fec0003800000 */
.L_x_6521:
        /* <DEDUP_REMOVED lines=38> */
.L_x_6548:
[----:B------:R-:W-:Y:S05]  /*6f00*/  BSYNC.RECONVERGENT B4 ;  /* 0x0000000000047941 */ /* 0x000fea0003800200 */
.L_x_6547:
        /* <DEDUP_REMOVED lines=38> */
.L_x_6550:
[----:B------:R-:W-:Y:S05]  /*7170*/  BSYNC.RECONVERGENT B4 ;  /* 0x0000000000047941 */ /* 0x000fea0003800200 */
.L_x_6549:
        /* <DEDUP_REMOVED lines=31> */
.L_x_6546:
[----:B------:R-:W-:Y:S05]  /*7370*/  BSYNC.RECONVERGENT B3 ;  /* 0x0000000000037941 */ /* 0x000fea0003800200 */
.L_x_6545:
[----:B------:R-:W-:Y:S01]  /*7380*/  LOP3.LUT R39, RZ, 0x80000000, R47, 0xb8, !PT ;  /* 0x80000000ff277812 */ /* 0x000fe200078eb82f */
[----:B------:R-:W-:Y:S01]  /*7390*/  IMAD.MOV.U32 R36, RZ, RZ, R44 ;  /* 0x000000ffff247224 */ /* 0x000fe200078e002c */
[----:B------:R-:W-:Y:S01]  /*73a0*/  IADD3 R37, PT, PT, R45, -0x40000000, RZ ;  /* 0xc00000002d257810 */ /* 0x000fe20007ffe0ff */
[----:B------:R-:W-:-:S07]  /*73b0*/  IMAD.MOV.U32 R38, RZ, RZ, RZ ;  /* 0x000000ffff267224 */ /* 0x000fce00078e00ff */
.L_x_6520:
[----:B------:R-:W-:Y:S05]  /*73c0*/  BSYNC.RECONVERGENT B2 ;  /* 0x0000000000027941 */ /* 0x000fea0003800200 */
.L_x_6519:
        /* <DEDUP_REMOVED lines=34> */
.L_x_6557:
[----:B------:R-:W-:Y:S05]  /*75f0*/  BSYNC.RECONVERGENT B3 ;  /* 0x0000000000037941 */ /* 0x000fea0003800200 */
.L_x_6556:
        /* <DEDUP_REMOVED lines=63> */
.L_x_6559:
[----:B------:R-:W-:Y:S05]  /*79f0*/  BSYNC.RECONVERGENT B0 ;  /* 0x0000000000007941 */ /* 0x000fea0003800200 */
.L_x_6558:
        /* <DEDUP_REMOVED lines=91> */
.L_x_6563:
[----:B------:R-:W-:Y:S05]  /*7fb0*/  BSYNC.RECONVERGENT B3 ;  /* 0x0000000000037941 */ /* 0x000fea0003800200 */
.L_x_6562:
[----:B------:R-:W-:Y:S01]  /*7fc0*/  DADD R2, R46, R2 ;  /* 0x000000002e027229 */ /* 0x000fe20000000002 */
[----:B------:R-:W-:Y:S01]  /*7fd0*/  UMOV UR6, 0x8fb9f87e ;  /* 0x8fb9f87e00067882 */ /* 0x000fe20000000000 */
[----:B------:R-:W-:Y:S02]  /*7fe0*/  UMOV UR7, 0x408633ce ;  /* 0x408633ce00077882 */ /* 0x000fe40000000000 */
[----:B------:R-:W-:-:S06]  /*7ff0*/  DSETP.GE.AND P0, PT, R56, UR6, PT ;  /* 0x0000000638007e2a */ /* 0x000fcc000bf06000 */
[----:B------:R-:W-:Y:S02]  /*8000*/  FSEL R46, R2, RZ, !P0 ;  /* 0x000000ff022e7208 */ /* 0x000fe40004000000 */
[----:B------:R-:W-:Y:S01]  /*8010*/  FSEL R47, R3, +QNAN , !P0 ;  /* 0x7ff00000032f7808 */ /* 0x000fe20004000000 */
[----:B------:R-:W-:Y:S06]  /*8020*/  BRA `(.L_x_6564) ;  /* 0x00000000005c7947 */ /* 0x000fec0003800000 */
.L_x_6561:
        /* <DEDUP_REMOVED lines=23> */
.L_x_6564:
[----:B------:R-:W-:Y:S05]  /*81a0*/  BSYNC.RECONVERGENT B1 ;  /* 0x0000000000017941 */ /* 0x000fea0003800200 */
.L_x_6560:
        /* <DEDUP_REMOVED lines=31> */
.L_x_6566:
[----:B------:R-:W-:Y:S05]  /*83a0*/  BSYNC.RECONVERGENT B1 ;  /* 0x0000000000017941 */ /* 0x000fea0003800200 */
.L_x_6565:
        /* <DEDUP_REMOVED lines=23> */
[----:B------:R-:W-:Y:S05]  /*8520*/  CALL.REL.NOINC `($__internal_12_$__cuda_sm20_div_rn_f64_full) ;  /* 0x000001d000587944 */ /* 0x000fea0003c00000 */
[----:B------:R-:W-:Y:S02]  /*8530*/  IMAD.MOV.U32 R44, RZ, RZ, R3 ;  /* 0x000000ffff2c7224 */ /* 0x000fe400078e0003 */
[----:B------:R-:W-:-:S07]  /*8540*/  IMAD.MOV.U32 R45, RZ, RZ, R2 ;  /* 0x000000ffff2d7224 */ /* 0x000fce00078e0002 */
.L_x_6568:
[----:B------:R-:W-:Y:S05]  /*8550*/  BSYNC.RECONVERGENT B1 ;  /* 0x0000000000017941 */ /* 0x000fea0003800200 */
.L_x_6567:
        /* <DEDUP_REMOVED lines=21> */
[----:B------:R-:W-:Y:S02]  /*86b0*/  IMAD.MOV.U32 R46, RZ, RZ, R3 ;  /* 0x000000ffff2e7224 */ /* 0x000fe400078e0003 */
[----:B------:R-:W-:-:S07]  /*86c0*/  IMAD.MOV.U32 R47, RZ, RZ, R2 ;  /* 0x000000ffff2f7224 */ /* 0x000fce00078e0002 */
.L_x_6570:
[----:B------:R-:W-:Y:S05]  /*86d0*/  BSYNC.RECONVERGENT B1 ;  /* 0x0000000000017941 */ /* 0x000fea0003800200 */
.L_x_6569:
[----:B------:R-:W-:Y:S05]  /*86e0*/  BRA `(.L_x_6552) ;  /* 0x0000001000707947 */ /* 0x000fea0003800000 */
.L_x_6555:
        /* <DEDUP_REMOVED lines=60> */
.L_x_6572:
[----:B------:R-:W-:Y:S05]  /*8ab0*/  BSYNC.RECONVERGENT B0 ;  /* 0x0000000000007941 */ /* 0x000fea0003800200 */
.L_x_6571:
        /* <DEDUP_REMOVED lines=27> */
.L_x_6574:
[----:B------:R-:W-:Y:S05]  /*8c70*/  BSYNC.RECONVERGENT B3 ;  /* 0x0000000000037941 */ /* 0x000fea0003800200 */
.L_x_6573:
        /* <DEDUP_REMOVED lines=38> */
.L_x_6576:
[----:B------:R-:W-:Y:S05]  /*8ee0*/  BSYNC.RECONVERGENT B3 ;  /* 0x0000000000037941 */ /* 0x000fea0003800200 */
.L_x_6575:
        /* <DEDUP_REMOVED lines=38> */
.L_x_6554:
[----:B------:R-:W-:-:S10]  /*9150*/  DADD R46, R10, -R10 ;  /* 0x000000000a2e7229 */ /* 0x000fd4000000080a */
[----:B------:R-:W-:Y:S01]  /*9160*/  IMAD.MOV.U32 R44, RZ, RZ, R46 ;  /* 0x000000ffff2c7224 */ /* 0x000fe200078e002e */
[----:B------:R-:W-:Y:S01]  /*9170*/  MOV R45, R47 ;  /* 0x0000002f002d7202 */ /* 0x000fe20000000f00 */
[----:B------:R-:W-:Y:S06]  /*9180*/  BRA `(.L_x_6552) ;  /* 0x0000000400c87947 */ /* 0x000fec0003800000 */
.L_x_6553:
        /* <DEDUP_REMOVED lines=38> */
.L_x_6580:
[----:B------:R-:W-:Y:S05]  /*93f0*/  BSYNC.RECONVERGENT B4 ;  /* 0x0000000000047941 */ /* 0x000fea0003800200 */
.L_x_6579:
        /* <DEDUP_REMOVED lines=34> */
[----:B------:R-:W-:Y:S05]  /*9620*/  CALL.REL.NOINC `($_ZN2at6native29vectorized_elementwise_kernelILi8EZZZNS0_16tanh_kernel_cudaERNS_18TensorIteratorBaseEENKUlvE_clEvENKUlvE_clEvEUlN3c107complexIdEEE_St5arrayIPcLm2EEEEviT0_T1_$__internal_trig_reduction_slowpathd) ;  /* 0x000001c800687944 */ /* 0x000fea0003c00000 */
[----:B------:R-:W-:Y:S02]  /*9630*/  IMAD.MOV.U32 R55, RZ, RZ, R5 ;  /* 0x000000ffff377224 */ /* 0x000fe400078e0005 */
[----:B------:R-:W-:Y:S02]  /*9640*/  IMAD.MOV.U32 R56, RZ, RZ, R40 ;  /* 0x000000ffff387224 */ /* 0x000fe400078e0028 */
[----:B------:R-:W-:-:S07]  /*9650*/  IMAD.MOV.U32 R57, RZ, RZ, R41 ;  /* 0x000000ffff397224 */ /* 0x000fce00078e0029 */
.L_x_6582:
[----:B------:R-:W-:Y:S05]  /*9660*/  BSYNC.RECONVERGENT B4 ;  /* 0x0000000000047941 */ /* 0x000fea0003800200 */
.L_x_6581:
        /* <DEDUP_REMOVED lines=31> */
.L_x_6578:
[----:B------:R-:W-:Y:S05]  /*9860*/  BSYNC.RECONVERGENT B3 ;  /* 0x0000000000037941 */ /* 0x000fea0003800200 */
.L_x_6577:
[----:B------:R-:W-:Y:S01]  /*9870*/  LOP3.LUT R47, RZ, 0x80000000, R11, 0xb8, !PT ;  /* 0x80000000ff2f7812 */ /* 0x000fe200078eb80b */
[----:B------:R-:W-:Y:S02]  /*9880*/  VIADD R45, R9, 0xc0000000 ;  /* 0xc0000000092d7836 */ /* 0x000fe40000000000 */
[----:B------:R-:W-:Y:S02]  /*9890*/  IMAD.MOV.U32 R44, RZ, RZ, R8 ;  /* 0x000000ffff2c7224 */ /* 0x000fe400078e0008 */
[----:B------:R-:W-:-:S07]  /*98a0*/  IMAD.MOV.U32 R46, RZ, RZ, RZ ;  /* 0x000000ffff2e7224 */ /* 0x000fce00078e00ff */
.L_x_6552:
[----:B------:R-:W-:Y:S05]  /*98b0*/  BSYNC.RECONVERGENT B2 ;  /* 0x0000000000027941 */ /* 0x000fea0003800200 */
.L_x_6551:
        /* <DEDUP_REMOVED lines=34> */
.L_x_6589:
[----:B------:R-:W-:Y:S05]  /*9ae0*/  BSYNC.RECONVERGENT B3 ;  /* 0x0000000000037941 */ /* 0x000fea0003800200 */
.L_x_6588:
        /* <DEDUP_REMOVED lines=63> */
.L_x_6591:
[----:B------:R-:W-:Y:S05]  /*9ee0*/  BSYNC.RECONVERGENT B0 ;  /* 0x0000000000007941 */ /* 0x000fea0003800200 */
.L_x_6590:
        /* <DEDUP_REMOVED lines=91> */
.L_x_6595:
[----:B------:R-:W-:Y:S05]  /*a4a0*/  BSYNC.RECONVERGENT B3 ;  /* 0x0000000000037941 */ /* 0x000fea0003800200 */
.L_x_6594:
[----:B------:R-:W-:Y:S01]  /*a4b0*/  DADD R2, R14, R2 ;  /* 0x000000000e027229 */ /* 0x000fe20000000002 */
[----:B------:R-:W-:Y:S01]  /*a4c0*/  UMOV UR6, 0x8fb9f87e ;  /* 0x8fb9f87e00067882 */ /* 0x000fe20000000000 */
[----:B------:R-:W-:Y:S02]  /*a4d0*/  UMOV UR7, 0x408633ce ;  /* 0x408633ce00077882 */ /* 0x000fe40000000000 */
[----:B------:R-:W-:-:S06]  /*a4e0*/  DSETP.GE.AND P0, PT, R56, UR6, PT ;  /* 0x0000000638007e2a */ /* 0x000fcc000bf06000 */
[----:B------:R-:W-:Y:S02]  /*a4f0*/  FSEL R14, R2, RZ, !P0 ;  /* 0x000000ff020e7208 */ /* 0x000fe40004000000 */
[----:B------:R-:W-:Y:S01]  /*a500*/  FSEL R15, R3, +QNAN , !P0 ;  /* 0x7ff00000030f7808 */ /* 0x000fe20004000000 */
[----:B------:R-:W-:Y:S06]  /*a510*/  BRA `(.L_x_6596) ;  /* 0x00000000005c7947 */ /* 0x000fec0003800000 */
.L_x_6593:
        /* <DEDUP_REMOVED lines=23> */
.L_x_6596:
[----:B------:R-:W-:Y:S05]  /*a690*/  BSYNC.RECONVERGENT B1 ;  /* 0x0000000000017941 */ /* 0x000fea0003800200 */
.L_x_6592:
        /* <DEDUP_REMOVED lines=31> */
.L_x_6598:
[----:B------:R-:W-:Y:S05]  /*a890*/  BSYNC.RECONVERGENT B1 ;  /* 0x0000000000017941 */ /* 0x000fea0003800200 */
.L_x_6597:
        /* <DEDUP_REMOVED lines=26> */
.L_x_6600:
[----:B------:R-:W-:Y:S05]  /*aa40*/  BSYNC.RECONVERGENT B1 ;  /* 0x0000000000017941 */ /* 0x000fea0003800200 */
.L_x_6599:
        /* <DEDUP_REMOVED lines=24> */
.L_x_6602:
[----:B------:R-:W-:Y:S05]  /*abd0*/  BSYNC.RECONVERGENT B1 ;  /* 0x0000000000017941 */ /* 0x000fea0003800200 */
.L_x_6601:
[----:B------:R-:W-:Y:S02]  /*abe0*/  IMAD.MOV.U32 R10, RZ, RZ, R2 ;  /* 0x000000ffff0a7224 */ /* 0x000fe400078e0002 */
[----:B------:R-:W-:Y:S01]  /*abf0*/  IMAD.MOV.U32 R11, RZ, RZ, R3 ;  /* 0x000000ffff0b7224 */ /* 0x000fe200078e0003 */
[----:B------:R-:W-:Y:S06]  /*ac00*/  BRA `(.L_x_6584) ;  /* 0x0000001000707947 */ /* 0x000fec0003800000 */
.L_x_6587:
        /* <DEDUP_REMOVED lines=60> */
.L_x_6604:
[----:B------:R-:W-:Y:S05]  /*afd0*/  BSYNC.RECONVERGENT B0 ;  /* 0x0000000000007941 */ /* 0x000fea0003800200 */
.L_x_6603:
        /* <DEDUP_REMOVED lines=27> */
.L_x_6606:
[----:B------:R-:W-:Y:S05]  /*b190*/  BSYNC.RECONVERGENT B3 ;  /* 0x0000000000037941 */ /* 0x000fea0003800200 */
.L_x_6605:
        /* <DEDUP_REMOVED lines=38> */
.L_x_6608:
[----:B------:R-:W-:Y:S05]  /*b400*/  BSYNC.RECONVERGENT B3 ;  /* 0x0000000000037941 */ /* 0x000fea0003800200 */
.L_x_6607:
        /* <DEDUP_REMOVED lines=38> */
.L_x_6586:
[----:B------:R-:W-:-:S10]  /*b670*/  DADD R10, R14, -R14 ;  /* 0x000000000e0a7229 */ /* 0x000fd4000000080e */
[----:B------:R-:W-:Y:S02]  /*b680*/  IMAD.MOV.U32 R8, RZ, RZ, R10 ;  /* 0x000000ffff087224 */ /* 0x000fe400078e000a */
[----:B------:R-:W-:Y:S01]  /*b690*/  IMAD.MOV.U32 R9, RZ, RZ, R11 ;  /* 0x000000ffff097224 */ /* 0x000fe200078e000b */
[----:B------:R-:W-:Y:S06]  /*b6a0*/  BRA `(.L_x_6584) ;  /* 0x0000000400c87947 */ /* 0x000fec0003800000 */
.L_x_6585:
        /* <DEDUP_REMOVED lines=38> */
.L_x_6612:
[----:B------:R-:W-:Y:S05]  /*b910*/  BSYNC.RECONVERGENT B4 ;  /* 0x0000000000047941 */ /* 0x000fea0003800200 */
.L_x_6611:
        /* <DEDUP_REMOVED lines=38> */
.L_x_6614:
[----:B------:R-:W-:Y:S05]  /*bb80*/  BSYNC.RECONVERGENT B4 ;  /* 0x0000000000047941 */ /* 0x000fea0003800200 */
.L_x_6613:
        /* <DEDUP_REMOVED lines=31> */
.L_x_6610:
[----:B------:R-:W-:Y:S05]  /*bd80*/  BSYNC.RECONVERGENT B3 ;  /* 0x0000000000037941 */ /* 0x000fea0003800200 */
.L_x_6609:
[----:B------:R-:W-:Y:S01]  /*bd90*/  LOP3.LUT R11, RZ, 0x80000000, R15, 0xb8, !PT ;  /* 0x80000000ff0b7812 */ /* 0x000fe200078eb80f */
[----:B------:R-:W-:Y:S02]  /*bda0*/  VIADD R9, R13, 0xc0000000 ;  /* 0xc00000000d097836 */ /* 0x000fe40000000000 */
[----:B------:R-:W-:Y:S02]  /*bdb0*/  IMAD.MOV.U32 R8, RZ, RZ, R12 ;  /* 0x000000ffff087224 */ /* 0x000fe400078e000c */
[----:B------:R-:W-:-:S07]  /*bdc0*/  IMAD.MOV.U32 R10, RZ, RZ, RZ ;  /* 0x000000ffff0a7224 */ /* 0x000fce00078e00ff */
.L_x_6584:
[----:B------:R-:W-:Y:S05]  /*bdd0*/  BSYNC.RECONVERGENT B2 ;  /* 0x0000000000027941 */ /* 0x000fea0003800200 */
.L_x_6583:
        /* <DEDUP_REMOVED lines=34> */
.L_x_6621:
[----:B------:R-:W-:Y:S05]  /*c000*/  BSYNC.RECONVERGENT B3 ;  /* 0x0000000000037941 */ /* 0x000fea0003800200 */
.L_x_6620:
        /* <DEDUP_REMOVED lines=63> */
.L_x_6623:
[----:B------:R-:W-:Y:S05]  /*c400*/  BSYNC.RECONVERGENT B0 ;  /* 0x0000000000007941 */ /* 0x000fea0003800200 */
.L_x_6622:
        /* <DEDUP_REMOVED lines=91> */
.L_x_6627:
[----:B------:R-:W-:Y:S05]  /*c9c0*/  BSYNC.RECONVERGENT B3 ;  /* 0x0000000000037941 */ /* 0x000fea0003800200 */
.L_x_6626:
[----:B------:R-:W-:Y:S01]  /*c9d0*/  DADD R2, R18, R2 ;  /* 0x0000000012027229 */ /* 0x000fe20000000002 */
[----:B------:R-:W-:Y:S01]  /*c9e0*/  UMOV UR6, 0x8fb9f87e ;  /* 0x8fb9f87e00067882 */ /* 0x000fe20000000000 */
[----:B------:R-:W-:Y:S02]  /*c9f0*/  UMOV UR7, 0x408633ce ;  /* 0x408633ce00077882 */ /* 0x000fe40000000000 */
[----:B------:R-:W-:-:S06]  /*ca00*/  DSETP.GE.AND P0, PT, R56, UR6, PT ;  /* 0x0000000638007e2a */ /* 0x000fcc000bf06000 */
[----:B------:R-:W-:Y:S02]  /*ca10*/  FSEL R18, R2, RZ, !P0 ;  /* 0x000000ff02127208 */ /* 0x000fe40004000000 */
[----:B------:R-:W-:Y:S01]  /*ca20*/  FSEL R19, R3, +QNAN , !P0 ;  /* 0x7ff0000003137808 */ /* 0x000fe20004000000 */
[----:B------:R-:W-:Y:S06]  /*ca30*/  BRA `(.L_x_6628) ;  /* 0x00000000005c7947 */ /* 0x000fec0003800000 */
.L_x_6625:
        /* <DEDUP_REMOVED lines=23> */
.L_x_6628:
[----:B------:R-:W-:Y:S05]  /*cbb0*/  BSYNC.RECONVERGENT B1 ;  /* 0x0000000000017941 */ /* 0x000fea0003800200 */
.L_x_6624:
        /* <DEDUP_REMOVED lines=31> */
.L_x_6630:
[----:B------:R-:W-:Y:S05]  /*cdb0*/  BSYNC.RECONVERGENT B1 ;  /* 0x0000000000017941 */ /* 0x000fea0003800200 */
.L_x_6629:
        /* <DEDUP_REMOVED lines=26> */
.L_x_6632:
[----:B------:R-:W-:Y:S05]  /*cf60*/  BSYNC.RECONVERGENT B1 ;  /* 0x0000000000017941 */ /* 0x000fea0003800200 */
.L_x_6631:
        /* <DEDUP_REMOVED lines=24> */
.L_x_6634:
[----:B------:R-:W-:Y:S05]  /*d0f0*/  BSYNC.RECONVERGENT B1 ;  /* 0x0000000000017941 */ /* 0x000fea0003800200 */
.L_x_6633:
[----:B------:R-:W-:Y:S02]  /*d100*/  IMAD.MOV.U32 R14, RZ, RZ, R2 ;  /* 0x000000ffff0e7224 */ /* 0x000fe400078e0002 */
[----:B------:R-:W-:Y:S01]  /*d110*/  IMAD.MOV.U32 R15, RZ, RZ, R3 ;  /* 0x000000ffff0f7224 */ /* 0x000fe200078e0003 */
[----:B------:R-:W-:Y:S06]  /*d120*/  BRA `(.L_x_6616) ;  /* 0x0000001000707947 */ /* 0x000fec0003800000 */
.L_x_6619:
        /* <DEDUP_REMOVED lines=60> */
.L_x_6636:
[----:B------:R-:W-:Y:S05]  /*d4f0*/  BSYNC.RECONVERGENT B0 ;  /* 0x0000000000007941 */ /* 0x000fea0003800200 */
.L_x_6635:
        /* <DEDUP_REMOVED lines=27> */
.L_x_6638:
[----:B------:R-:W-:Y:S05]  /*d6b0*/  BSYNC.RECONVERGENT B3 ;  /* 0x0000000000037941 */ /* 0x000fea0003800200 */
.L_x_6637:
        /* <DEDUP_REMOVED lines=38> */
.L_x_6640:
[----:B------:R-:W-:Y:S05]  /*d920*/  BSYNC.RECONVERGENT B3 ;  /* 0x0000000000037941 */ /* 0x000fea0003800200 */
.L_x_6639:
        /* <DEDUP_REMOVED lines=38> */
.L_x_6618:
[----:B------:R-:W-:-:S10]  /*db90*/  DADD R14, R18, -R18 ;  /* 0x00000000120e7229 */ /* 0x000fd40000000812 */
[----:B------:R-:W-:Y:S02]  /*dba0*/  IMAD.MOV.U32 R12, RZ, RZ, R14 ;  /* 0x000000ffff0c7224 */ /* 0x000fe400078e000e */
[----:B------:R-:W-:Y:S01]  /*dbb0*/  IMAD.MOV.U32 R13, RZ, RZ, R15 ;  /* 0x000000ffff0d7224 */ /* 0x000fe200078e000f */
[----:B------:R-:W-:Y:S06]  /*dbc0*/  BRA `(.L_x_6616) ;  /* 0x0000000400c87947 */ /* 0x000fec0003800000 */
.L_x_6617:
        /* <DEDUP_REMOVED lines=38> */
.L_x_6644:
[----:B------:R-:W-:Y:S05]  /*de30*/  BSYNC.RECONVERGENT B4 ;  /* 0x0000000000047941 */ /* 0x000fea0003800200 */
.L_x_6643:
        /* <DEDUP_REMOVED lines=38> */
.L_x_6646:
[----:B------:R-:W-:Y:S05]  /*e0a0*/  BSYNC.RECONVERGENT B4 ;  /* 0x0000000000047941 */ /* 0x000fea0003800200 */
.L_x_6645:
        /* <DEDUP_REMOVED lines=31> */
.L_x_6642:
[----:B------:R-:W-:Y:S05]  /*e2a0*/  BSYNC.RECONVERGENT B3 ;  /* 0x0000000000037941 */ /* 0x000fea0003800200 */
.L_x_6641:
[----:B------:R-:W-:Y:S01]  /*e2b0*/  LOP3.LUT R15, RZ, 0x80000000, R19, 0xb8, !PT ;  /* 0x80000000ff0f7812 */ /* 0x000fe200078eb813 */
[----:B------:R-:W-:Y:S01]  /*e2c0*/  IMAD.MOV.U32 R12, RZ, RZ, R16 ;  /* 0x000000ffff0c7224 */ /* 0x000fe200078e0010 */
[----:B------:R-:W-:Y:S01]  /*e2d0*/  IADD3 R13, PT, PT, R17, -0x40000000, RZ ;  /* 0xc0000000110d7810 */ /* 0x000fe20007ffe0ff */
[----:B------:R-:W-:-:S07]  /*e2e0*/  IMAD.MOV.U32 R14, RZ, RZ, RZ ;  /* 0x000000ffff0e7224 */ /* 0x000fce00078e00ff */
.L_x_6616:
[----:B------:R-:W-:Y:S05]  /*e2f0*/  BSYNC.RECONVERGENT B2 ;  /* 0x0000000000027941 */ /* 0x000fea0003800200 */
.L_x_6615:
        /* <DEDUP_REMOVED lines=34> */
.L_x_6653:
[----:B------:R-:W-:Y:S05]  /*e520*/  BSYNC.RECONVERGENT B3 ;  /* 0x0000000000037941 */ /* 0x000fea0003800200 */
.L_x_6652:
        /* <DEDUP_REMOVED lines=63> */
.L_x_6655:
[----:B------:R-:W-:Y:S05]  /*e920*/  BSYNC.RECONVERGENT B0 ;  /* 0x0000000000007941 */ /* 0x000fea0003800200 */
.L_x_6654:
        /* <DEDUP_REMOVED lines=91> */
.L_x_6659:
[----:B------:R-:W-:Y:S05]  /*eee0*/  BSYNC.RECONVERGENT B3 ;  /* 0x0000000000037941 */ /* 0x000fea0003800200 */
.L_x_6658:
[----:B------:R-:W-:Y:S01]  /*eef0*/  DADD R2, R22, R2 ;  /* 0x0000000016027229 */ /* 0x000fe20000000002 */
[----:B------:R-:W-:Y:S01]  /*ef00*/  UMOV UR6, 0x8fb9f87e ;  /* 0x8fb9f87e00067882 */ /* 0x000fe20000000000 */
[----:B------:R-:W-:Y:S02]  /*ef10*/  UMOV UR7, 0x408633ce ;  /* 0x408633ce00077882 */ /* 0x000fe40000000000 */
[----:B------:R-:W-:-:S06]  /*ef20*/  DSETP.GE.AND P0, PT, R56, UR6, PT ;  /* 0x0000000638007e2a */ /* 0x000fcc000bf06000 */
[----:B------:R-:W-:Y:S02]  /*ef30*/  FSEL R22, R2, RZ, !P0 ;  /* 0x000000ff02167208 */ /* 0x000fe40004000000 */
[----:B------:R-:W-:Y:S01]  /*ef40*/  FSEL R23, R3, +QNAN , !P0 ;  /* 0x7ff0000003177808 */ /* 0x000fe20004000000 */
[----:B------:R-:W-:Y:S06]  /*ef50*/  BRA `(.L_x_6660) ;  /* 0x00000000005c7947 */ /* 0x000fec0003800000 */
.L_x_6657:
        /* <DEDUP_REMOVED lines=23> */
.L_x_6660:
[----:B------:R-:W-:Y:S05]  /*f0d0*/  BSYNC.RECONVERGENT B1 ;  /* 0x0000000000017941 */ /* 0x000fea0003800200 */
.L_x_6656:
        /* <DEDUP_REMOVED lines=31> */
.L_x_6662:
[----:B------:R-:W-:Y:S05]  /*f2d0*/  BSYNC.RECONVERGENT B1 ;  /* 0x0000000000017941 */ /* 0x000fea0003800200 */
.L_x_6661:
        /* <DEDUP_REMOVED lines=26> */
.L_x_6664:
[----:B------:R-:W-:Y:S05]  /*f480*/  BSYNC.RECONVERGENT B1 ;  /* 0x0000000000017941 */ /* 0x000fea0003800200 */
.L_x_6663:
        /* <DEDUP_REMOVED lines=24> */
.L_x_6666:
[----:B------:R-:W-:Y:S05]  /*f610*/  BSYNC.RECONVERGENT B1 ;  /* 0x0000000000017941 */ /* 0x000fea0003800200 */
.L_x_6665:
[----:B------:R-:W-:Y:S02]  /*f620*/  IMAD.MOV.U32 R18, RZ, RZ, R2 ;  /* 0x000000ffff127224 */ /* 0x000fe400078e0002 */
[----:B------:R-:W-:Y:S01]  /*f630*/  IMAD.MOV.U32 R19, RZ, RZ, R3 ;  /* 0x000000ffff137224 */ /* 0x000fe200078e0003 */
[----:B------:R-:W-:Y:S06]  /*f640*/  BRA `(.L_x_6648) ;  /* 0x0000001000707947 */ /* 0x000fec0003800000 */
.L_x_6651:
        /* <DEDUP_REMOVED lines=60> */
.L_x_6668:
[----:B------:R-:W-:Y:S05]  /*fa10*/  BSYNC.RECONVERGENT B0 ;  /* 0x0000000000007941 */ /* 0x000fea0003800200 */
.L_x_6667:
        /* <DEDUP_REMOVED lines=27> */
.L_x_6670:
[----:B------:R-:W-:Y:S05]  /*fbd0*/  BSYNC.RECONVERGENT B3 ;  /* 0x0000000000037941 */ /* 0x000fea0003800200 */
.L_x_6669:
        /* <DEDUP_REMOVED lines=38> */
.L_x_6672:
[----:B------:R-:W-:Y:S05]  /*fe40*/  BSYNC.RECONVERGENT B3 ;  /* 0x0000000000037941 */ /* 0x000fea0003800200 */
.L_x_6671:
        /* <DEDUP_REMOVED lines=38> */
.L_x_6650:
[----:B------:R-:W-:-:S10]  /*100b0*/  DADD R18, R22, -R22 ;  /* 0x0000000016127229 */ /* 0x000fd40000000816 */
[----:B------:R-:W-:Y:S01]  /*100c0*/  IMAD.MOV.U32 R16, RZ, RZ, R18 ;  /* 0x000000ffff107224 */ /* 0x000fe200078e0012 */
[----:B------:R-:W-:Y:S01]  /*100d0*/  MOV R17, R19 ;  /* 0x0000001300117202 */ /* 0x000fe20000000f00 */
[----:B------:R-:W-:Y:S06]  /*100e0*/  BRA `(.L_x_6648) ;  /* 0x0000000400c87947 */ /* 0x000fec0003800000 */
.L_x_6649:
        /* <DEDUP_REMOVED lines=38> */
.L_x_6676:
[----:B------:R-:W-:Y:S05]  /*10350*/  BSYNC.RECONVERGENT B4 ;  /* 0x0000000000047941 */ /* 0x000fea0003800200 */
.L_x_6675:
        /* <DEDUP_REMOVED lines=38> */
.L_x_6678:
[----:B------:R-:W-:Y:S05]  /*105c0*/  BSYNC.RECONVERGENT B4 ;  /* 0x0000000000047941 */ /* 0x000fea0003800200 */
.L_x_6677:
        /* <DEDUP_REMOVED lines=31> */
.L_x_6674:
[----:B------:R-:W-:Y:S05]  /*107c0*/  BSYNC.RECONVERGENT B3 ;  /* 0x0000000000037941 */ /* 0x000fea0003800200 */
.L_x_6673:
[----:B------:R-:W-:Y:S01]  /*107d0*/  LOP3.LUT R19, RZ, 0x80000000, R23, 0xb8, !PT ;  /* 0x80000000ff137812 */ /* 0x000fe200078eb817 */
[----:B------:R-:W-:Y:S02]  /*107e0*/  VIADD R17, R21, 0xc0000000 ;  /* 0xc000000015117836 */ /* 0x000fe40000000000 */
[----:B------:R-:W-:Y:S02]  /*107f0*/  IMAD.MOV.U32 R16, RZ, RZ, R20 ;  /* 0x000000ffff107224 */ /* 0x000fe400078e0014 */
[----:B------:R-:W-:-:S07]  /*10800*/  IMAD.MOV.U32 R18, RZ, RZ, RZ ;  /* 0x000000ffff127224 */ /* 0x000fce00078e00ff */
.L_x_6648:
[----:B------:R-:W-:Y:S05]  /*10810*/  BSYNC.RECONVERGENT B2 ;  /* 0x0000000000027941 */ /* 0x000fea0003800200 */
.L_x_6647:
        /* <DEDUP_REMOVED lines=34> */
.L_x_6685:
[----:B------:R-:W-:Y:S05]  /*10a40*/  BSYNC.RECONVERGENT B3 ;  /* 0x0000000000037941 */ /* 0x000fea0003800200 */
.L_x_6684:
        /* <DEDUP_REMOVED lines=63> */
.L_x_6687:
[----:B------:R-:W-:Y:S05]  /*10e40*/  BSYNC.RECONVERGENT B0 ;  /* 0x0000000000007941 */ /* 0x000fea0003800200 */
.L_x_6686:
        /* <DEDUP_REMOVED lines=91> */
.L_x_6691:
[----:B------:R-:W-:Y:S05]  /*11400*/  BSYNC.RECONVERGENT B3 ;  /* 0x0000000000037941 */ /* 0x000fea0003800200 */
.L_x_6690:
[----:B------:R-:W-:Y:S01]  /*11410*/  DADD R2, R26, R2 ;  /* 0x000000001a027229 */ /* 0x000fe20000000002 */
[----:B------:R-:W-:Y:S01]  /*11420*/  UMOV UR6, 0x8fb9f87e ;  /* 0x8fb9f87e00067882 */ /* 0x000fe20000000000 */
[----:B------:R-:W-:Y:S02]  /*11430*/  UMOV UR7, 0x408633ce ;  /* 0x408633ce00077882 */ /* 0x000fe40000000000 */
[----:B------:R-:W-:-:S06]  /*11440*/  DSETP.GE.AND P0, PT, R56, UR6, PT ;  /* 0x0000000638007e2a */ /* 0x000fcc000bf06000 */
[----:B------:R-:W-:Y:S02]  /*11450*/  FSEL R26, R2, RZ, !P0 ;  /* 0x000000ff021a7208 */ /* 0x000fe40004000000 */
[----:B------:R-:W-:Y:S01]  /*11460*/  FSEL R27, R3, +QNAN , !P0 ;  /* 0x7ff00000031b7808 */ /* 0x000fe20004000000 */
[----:B------:R-:W-:Y:S06]  /*11470*/  BRA `(.L_x_6692) ;  /* 0x00000000005c7947 */ /* 0x000fec0003800000 */
.L_x_6689:
        /* <DEDUP_REMOVED lines=23> */
.L_x_6692:
[----:B------:R-:W-:Y:S05]  /*115f0*/  BSYNC.RECONVERGENT B1 ;  /* 0x0000000000017941 */ /* 0x000fea0003800200 */
.L_x_6688:
        /* <DEDUP_REMOVED lines=28> */
[----:B------:R-:W-:Y:S05]  /*117c0*/  CALL.REL.NOINC `($__internal_13_$__cuda_sm20_dsqrt_rn_f64_mediumpath_v1) ;  /* 0x0000014400447944 */ /* 0x000fea0003c00000 */
[----:B------:R-:W-:Y:S02]  /*117d0*/  IMAD.MOV.U32 R40, RZ, RZ, R4 ;  /* 0x000000ffff287224 */ /* 0x000fe400078e0004 */
[----:B------:R-:W-:-:S07]  /*117e0*/  IMAD.MOV.U32 R41, RZ, RZ, R3 ;  /* 0x000000ffff297224 */ /* 0x000fce00078e0003 */
.L_x_6694:
[----:B------:R-:W-:Y:S05]  /*117f0*/  BSYNC.RECONVERGENT B1 ;  /* 0x0000000000017941 */ /* 0x000fea0003800200 */
.L_x_6693:
        /* <DEDUP_REMOVED lines=26> */
.L_x_6696:
[----:B------:R-:W-:Y:S05]  /*119a0*/  BSYNC.RECONVERGENT B1 ;  /* 0x0000000000017941 */ /* 0x000fea0003800200 */
.L_x_6695:
        /* <DEDUP_REMOVED lines=21> */
[----:B------:R-:W-:Y:S02]  /*11b00*/  IMAD.MOV.U32 R58, RZ, RZ, R3 ;  /* 0x000000ffff3a7224 */ /* 0x000fe400078e0003 */
[----:B------:R-:W-:-:S07]  /*11b10*/  IMAD.MOV.U32 R59, RZ, RZ, R2 ;  /* 0x000000ffff3b7224 */ /* 0x000fce00078e0002 */
.L_x_6698:
[----:B------:R-:W-:Y:S05]  /*11b20*/  BSYNC.RECONVERGENT B1 ;  /* 0x0000000000017941 */ /* 0x000fea0003800200 */
.L_x_6697:
[----:B------:R-:W-:Y:S05]  /*11b30*/  BRA `(.L_x_6680) ;  /* 0x00000010006c7947 */ /* 0x000fea0003800000 */
.L_x_6683:
        /* <DEDUP_REMOVED lines=60> */
.L_x_6700:
[----:B------:R-:W-:Y:S05]  /*11f00*/  BSYNC.RECONVERGENT B0 ;  /* 0x0000000000007941 */ /* 0x000fea0003800200 */
.L_x_6699:
        /* <DEDUP_REMOVED lines=27> */
.L_x_6702:
[----:B------:R-:W-:Y:S05]  /*120c0*/  BSYNC.RECONVERGENT B3 ;  /* 0x0000000000037941 */ /* 0x000fea0003800200 */
.L_x_6701:
        /* <DEDUP_REMOVED lines=38> */
.L_x_6704:
[----:B------:R-:W-:Y:S05]  /*12330*/  BSYNC.RECONVERGENT B3 ;  /* 0x0000000000037941 */ /* 0x000fea0003800200 */
.L_x_6703:
        /* <DEDUP_REMOVED lines=38> */
.L_x_6682:
[----:B------:R-:W-:-:S10]  /*125a0*/  DADD R58, R26, -R26 ;  /* 0x000000001a3a7229 */ /* 0x000fd4000000081a */
[----:B------:R-:W-:Y:S02]  /*125b0*/  IMAD.MOV.U32 R56, RZ, RZ, R58 ;  /* 0x000000ffff387224 */ /* 0x000fe400078e003a */
[----:B------:R-:W-:Y:S01]  /*125c0*/  IMAD.MOV.U32 R57, RZ, RZ, R59 ;  /* 0x000000ffff397224 */ /* 0x000fe200078e003b */
[----:B------:R-:W-:Y:S06]  /*125d0*/  BRA `(.L_x_6680) ;  /* 0x0000000400c47947 */ /* 0x000fec0003800000 */
.L_x_6681:
        /* <DEDUP_REMOVED lines=36> */
[----:B------:R-:W-:-:S07]  /*12820*/  IMAD.MOV.U32 R3, RZ, RZ, R41 ;  /* 0x000000ffff037224 */ /* 0x000fce00078e0029 */
.L_x_6708:
[----:B------:R-:W-:Y:S05]  /*12830*/  BSYNC.RECONVERGENT B4 ;  /* 0x0000000000047941 */ /* 0x000fea0003800200 */
.L_x_6707:
        /* <DEDUP_REMOVED lines=38> */
.L_x_6710:
[----:B------:R-:W-:Y:S05]  /*12aa0*/  BSYNC.RECONVERGENT B4 ;  /* 0x0000000000047941 */ /* 0x000fea0003800200 */
.L_x_6709:
        /* <DEDUP_REMOVED lines=31> */
.L_x_6706:
[----:B------:R-:W-:Y:S05]  /*12ca0*/  BSYNC.RECONVERGENT B3 ;  /* 0x0000000000037941 */ /* 0x000fea0003800200 */
.L_x_6705:
[----:B------:R-:W-:Y:S01]  /*12cb0*/  LOP3.LUT R59, RZ, 0x80000000, R27, 0xb8, !PT ;  /* 0x80000000ff3b7812 */ /* 0x000fe200078eb81b */
[----:B------:R-:W-:Y:S02]  /*12cc0*/  VIADD R57, R25, 0xc0000000 ;  /* 0xc000000019397836 */ /* 0x000fe40000000000 */
[----:B------:R-:W-:Y:S02]  /*12cd0*/  IMAD.MOV.U32 R56, RZ, RZ, R24 ;  /* 0x000000ffff387224 */ /* 0x000fe400078e0018 */
[----:B------:R-:W-:-:S07]  /*12ce0*/  IMAD.MOV.U32 R58, RZ, RZ, RZ ;  /* 0x000000ffff3a7224 */ /* 0x000fce00078e00ff */
.L_x_6680:
[----:B------:R-:W-:Y:S05]  /*12cf0*/  BSYNC.RECONVERGENT B2 ;  /* 0x0000000000027941 */ /* 0x000fea0003800200 */
.L_x_6679:
        /* <DEDUP_REMOVED lines=24> */
.L_x_6713:
[----:B------:R-:W-:-:S13]  /*12e80*/  ISETP.GE.U32.AND P0, PT, R2, R7, PT ;  /* 0x000000070200720c */ /* 0x000fda0003f06070 */
[----:B------:R-:W-:Y:S05]  /*12e90*/  @P0 BRA `(.L_x_6715) ;  /* 0x0000000000300947 */ /* 0x000fea0003800000 */
[----:B0-----:R-:W0:Y:S01]  /*12ea0*/  LDC.64 R4, c[0x0][0x388] ;  /* 0x0000e200ff047b82 */ /* 0x001e220000000a00 */
[----:B------:R-:W-:Y:S01]  /*12eb0*/  IMAD.IADD R3, R0, 0x1, R2 ;  /* 0x0000000100037824 */ /* 0x000fe200078e0202 */
[----:B------:R-:W-:-:S03]  /*12ec0*/  IADD3 R2, PT, PT, R2, 0x80, RZ ;  /* 0x0000008002027810 */ /* 0x000fc60007ffe0ff */
[----:B0-----:R-:W-:-:S05]  /*12ed0*/  IMAD.WIDE.U32 R4, R3, 0x10, R4 ;  /* 0x0000001003047825 */ /* 0x001fca00078e0004 */
[----:B------:R1:W-:Y:S02]  /*12ee0*/  STG.E.128 desc[UR4][R4.64], R44 ;  /* 0x0000002c04007986 */ /* 0x0003e4000c101d04 */
.L_x_6714:
[----:B------:R-:W-:-:S13]  /*12ef0*/  ISETP.GE.U32.AND P0, PT, R2, R7, PT ;  /* 0x000000070200720c */ /* 0x000fda0003f06070 */
[----:B------:R-:W-:Y:S05]  /*12f00*/  @P0 BRA `(.L_x_6716) ;  /* 0x0000000000340947 */ /* 0x000fea0003800000 */
[----:B01----:R-:W0:Y:S01]  /*12f10*/  LDC.64 R4, c[0x0][0x388] ;  /* 0x0000e200ff047b82 */ /* 0x003e220000000a00 */
[----:B------:R-:W-:Y:S02]  /*12f20*/  IMAD.IADD R3, R0, 0x1, R2 ;  /* 0x0000000100037824 */ /* 0x000fe400078e0202 */
[----:B------:R-:W-:Y:S02]  /*12f30*/  VIADD R2, R2, 0x80 ;  /* 0x0000008002027836 */ /* 0x000fe40000000000 */
[----:B0-----:R-:W-:-:S05]  /*12f40*/  IMAD.WIDE.U32 R4, R3, 0x10, R4 ;  /* 0x0000001003047825 */ /* 0x001fca00078e0004 */
[----:B------:R1:W-:Y:S02]  /*12f50*/  STG.E.128 desc[UR4][R4.64], R8 ;  /* 0x0000000804007986 */ /* 0x0003e4000c101d04 */
.L_x_6715:
        /* <DEDUP_REMOVED lines=8> */
.L_x_6716:
[----:B------:R-:W-:Y:S05]  /*12fe0*/  BSYNC.RELIABLE B1 ;  /* 0x0000000000017941 */ /* 0x000fea0003800100 */
.L_x_6712:
[----:B------:R-:W-:-:S13]  /*12ff0*/  ISETP.GE.U32.AND P0, PT, R2, R7, PT ;  /* 0x000000070200720c */ /* 0x000fda0003f06070 */
[----:B012---:R-:W0:Y:S01]  /*13000*/  @!P0 LDC.64 R4, c[0x0][0x388] ;  /* 0x0000e200ff048b82 */ /* 0x007e220000000a00 */
[----:B------:R-:W-:Y:S02]  /*13010*/  @!P0 IMAD.IADD R3, R0, 0x1, R2 ;  /* 0x0000000100038824 */ /* 0x000fe400078e0202 */
[----:B------:R-:W-:Y:S02]  /*13020*/  @!P0 VIADD R2, R2, 0x80 ;  /* 0x0000008002028836 */ /* 0x000fe40000000000 */
[----:B0-----:R-:W-:-:S05]  /*13030*/  @!P0 IMAD.WIDE.U32 R4, R3, 0x10, R4 ;  /* 0x0000001003048825 */ /* 0x001fca00078e0004 */
[----:B------:R2:W-:Y:S02]  /*13040*/  @!P0 STG.E.128 desc[UR4][R4.64], R16 ;  /* 0x0000001004008986 */ /* 0x0005e4000c101d04 */
.L_x_6717:
[----:B------:R-:W-:Y:S05]  /*13050*/  BSYNC.RECONVERGENT B0 ;  /* 0x0000000000007941 */ /* 0x000fea0003800200 */
.L_x_6711:
        /* <DEDUP_REMOVED lines=8> */
.L_x_6455:
        /* <DEDUP_REMOVED lines=46> */
[----:B-----5:R-:W-:Y:S05]  /*133c0*/  CALL.REL.NOINC `($_ZN2at6native29vectorized_elementwise_kernelILi8EZZZNS0_16tanh_kernel_cudaERNS_18TensorIteratorBaseEENKUlvE_clEvENKUlvE_clEvEUlN3c107complexIdEEE_St5arrayIPcLm2EEEEviT0_T1_$__internal_trig_reduction_slowpathd) ;  /* 0x0000012c00007944 */ /* 0x020fea0003c00000 */
[----:B------:R-:W-:Y:S01]  /*133d0*/  MOV R2, R40 ;  /* 0x0000002800027202 */ /* 0x000fe20000000f00 */
[----:B------:R-:W-:-:S07]  /*133e0*/  IMAD.MOV.U32 R3, RZ, RZ, R41 ;  /* 0x000000ffff037224 */ /* 0x000fce00078e0029 */
.L_x_6724:
[----:B------:R-:W-:Y:S05]  /*133f0*/  BSYNC.RECONVERGENT B4 ;  /* 0x0000000000047941 */ /* 0x000fea0003800200 */
.L_x_6723:
        /* <DEDUP_REMOVED lines=34> */
[----:B-----5:R-:W-:Y:S05]  /*13620*/  CALL.REL.NOINC `($_ZN2at6native29vectorized_elementwise_kernelILi8EZZZNS0_16tanh_kernel_cudaERNS_18TensorIteratorBaseEENKUlvE_clEvENKUlvE_clEvEUlN3c107complexIdEEE_St5arrayIPcLm2EEEEviT0_T1_$__internal_trig_reduction_slowpathd) ;  /* 0x0000012800687944 */ /* 0x020fea0003c00000 */
[----:B------:R-:W-:Y:S02]  /*13630*/  IMAD.MOV.U32 R6, RZ, RZ, R5 ;  /* 0x000000ffff067224 */ /* 0x000fe400078e0005 */
[----:B------:R-:W-:Y:S02]  /*13640*/  IMAD.MOV.U32 R30, RZ, RZ, R40 ;  /* 0x000000ffff1e7224 */ /* 0x000fe400078e0028 */
[----:B------:R-:W-:-:S07]  /*13650*/  IMAD.MOV.U32 R31, RZ, RZ, R41 ;  /* 0x000000ffff1f7224 */ /* 0x000fce00078e0029 */
.L_x_6726:
[----:B------:R-:W-:Y:S05]  /*13660*/  BSYNC.RECONVERGENT B4 ;  /* 0x0000000000047941 */ /* 0x000fea0003800200 */
.L_x_6725:
        /* <DEDUP_REMOVED lines=31> */
.L_x_6722:
[----:B------:R-:W-:Y:S05]  /*13860*/  BSYNC.RECONVERGENT B3 ;  /* 0x0000000000037941 */ /* 0x000fea0003800200 */
.L_x_6721:
[----:B------:R-:W-:Y:S01]  /*13870*/  VIADD R29, R45, 0xc0000000 ;  /* 0xc00000002d1d7836 */ /* 0x000fe20000000000 */
[----:B------:R-:W-:Y:S01]  /*13880*/  LOP3.LUT R31, RZ, 0x80000000, R47, 0xb8, !PT ;  /* 0x80000000ff1f7812 */ /* 0x000fe200078eb82f */
[----:B------:R-:W-:Y:S02]  /*13890*/  IMAD.MOV.U32 R28, RZ, RZ, R44 ;  /* 0x000000ffff1c7224 */ /* 0x000fe400078e002c */
[----:B------:R-:W-:Y:S01]  /*138a0*/  IMAD.MOV.U32 R30, RZ, RZ, RZ ;  /* 0x000000ffff1e7224 */ /* 0x000fe200078e00ff */
[----:B------:R-:W-:Y:S06]  /*138b0*/  BRA `(.L_x_6720) ;  /* 0x0000001c00507947 */ /* 0x000fec0003800000 */
.L_x_6719:
        /* <DEDUP_REMOVED lines=67> */
.L_x_6729:
[----:B------:R-:W-:Y:S05]  /*13cf0*/  BSYNC.RECONVERGENT B0 ;  /* 0x0000000000007941 */ /* 0x000fea0003800200 */
.L_x_6728:
        /* <DEDUP_REMOVED lines=24> */
[----:B------:R-:W-:Y:S02]  /*13e80*/  IMAD.MOV.U32 R2, RZ, RZ, R40 ;  /* 0x000000ffff027224 */ /* 0x000fe400078e0028 */
[----:B------:R-:W-:-:S07]  /*13e90*/  IMAD.MOV.U32 R3, RZ, RZ, R41 ;  /* 0x000000ffff037224 */ /* 0x000fce00078e0029 */
.L_x_6731:
[----:B------:R-:W-:Y:S05]  /*13ea0*/  BSYNC.RECONVERGENT B3 ;  /* 0x0000000000037941 */ /* 0x000fea0003800200 */
.L_x_6730:
        /* <DEDUP_REMOVED lines=35> */
[----:B------:R-:W-:Y:S01]  /*140e0*/  IMAD.MOV.U32 R6, RZ, RZ, R5 ;  /* 0x000000ffff067224 */ /* 0x000fe200078e0005 */
[----:B------:R-:W-:Y:S01]  /*140f0*/  MOV R30, R40 ;  /* 0x00000028001e7202 */ /* 0x000fe20000000f00 */
[----:B------:R-:W-:-:S07]  /*14100*/  IMAD.MOV.U32 R31, RZ, RZ, R41 ;  /* 0x000000ffff1f7224 */ /* 0x000fce00078e0029 */
.L_x_6733:
[----:B------:R-:W-:Y:S05]  /*14110*/  BSYNC.RECONVERGENT B3 ;  /* 0x0000000000037941 */ /* 0x000fea0003800200 */
.L_x_6732:
        /* <DEDUP_REMOVED lines=38> */
.L_x_6727:
        /* <DEDUP_REMOVED lines=20> */
[----:B-----5:R-:W-:Y:S05]  /*144c0*/  CALL.REL.NOINC `($_ZN2at6native29vectorized_elementwise_kernelILi8EZZZNS0_16tanh_kernel_cudaERNS_18TensorIteratorBaseEENKUlvE_clEvENKUlvE_clEvEUlN3c107complexIdEEE_St5arrayIPcLm2EEEEviT0_T1_$__internal_trig_reduction_slowpathd) ;  /* 0x0000011800c07944 */ /* 0x020fea0003c00000 */
.L_x_6735:
[----:B------:R-:W-:Y:S05]  /*144d0*/  BSYNC.RECONVERGENT B3 ;  /* 0x0000000000037941 */ /* 0x000fea0003800200 */
.L_x_6734:
        /* <DEDUP_REMOVED lines=63> */
.L_x_6737:
[----:B------:R-:W-:Y:S05]  /*148d0*/  BSYNC.RECONVERGENT B0 ;  /* 0x0000000000007941 */ /* 0x000fea0003800200 */
.L_x_6736:
        /* <DEDUP_REMOVED lines=29> */
.L_x_6739:
        /* <DEDUP_REMOVED lines=82> */
[----:B-----5:R-:W-:Y:S05]  /*14fd0*/  CALL.REL.NOINC `($__internal_12_$__cuda_sm20_div_rn_f64_full) ;  /* 0x0000010400ac7944 */ /* 0x020fea0003c00000 */
[----:B------:R-:W-:-:S04]  /*14fe0*/  LOP3.LUT R3, R3, R2, RZ, 0x3c, !PT ;  /* 0x0000000203037212 */ /* 0x000fc800078e3cff */
[----:B------:R-:W-:-:S04]  /*14ff0*/  LOP3.LUT R2, R3, R2, RZ, 0x3c, !PT ;  /* 0x0000000203027212 */ /* 0x000fc800078e3cff */
[----:B------:R-:W-:-:S07]  /*15000*/  LOP3.LUT R3, R3, R2, RZ, 0x3c, !PT ;  /* 0x0000000203037212 */ /* 0x000fce00078e3cff */
.L_x_6742:
[----:B------:R-:W-:Y:S05]  /*15010*/  BSYNC.RECONVERGENT B3 ;  /* 0x0000000000037941 */ /* 0x000fea0003800200 */
.L_x_6741:
[----:B------:R-:W-:Y:S01]  /*15020*/  DADD R2, R44, R2 ;  /* 0x000000002c027229 */ /* 0x000fe20000000002 */
[----:B------:R-:W-:Y:S01]  /*15030*/  UMOV UR6, 0x8fb9f87e ;  /* 0x8fb9f87e00067882 */ /* 0x000fe20000000000 */
[----:B------:R-:W-:Y:S02]  /*15040*/  UMOV UR7, 0x408633ce ;  /* 0x408633ce00077882 */ /* 0x000fe40000000000 */
[----:B------:R-:W-:-:S06]  /*15050*/  DSETP.GE.AND P0, PT, R46, UR6, PT ;  /* 0x000000062e007e2a */ /* 0x000fcc000bf06000 */
[----:B------:R-:W-:Y:S02]  /*15060*/  FSEL R4, R2, RZ, !P0 ;  /* 0x000000ff02047208 */ /* 0x000fe40004000000 */
[----:B------:R-:W-:-:S07]  /*15070*/  FSEL R5, R3, +QNAN , !P0 ;  /* 0x7ff0000003057808 */ /* 0x000fce0004000000 */
.L_x_6740:
[----:B------:R-:W-:Y:S05]  /*15080*/  BSYNC.RECONVERGENT B1 ;  /* 0x0000000000017941 */ /* 0x000fea0003800200 */
.L_x_6738:
        /* <DEDUP_REMOVED lines=29> */
[----:B-----5:R-:W-:Y:S05]  /*15260*/  CALL.REL.NOINC `($__internal_13_$__cuda_sm20_dsqrt_rn_f64_mediumpath_v1) ;  /* 0x00000108009c7944 */ /* 0x020fea0003c00000 */
[----:B------:R-:W-:Y:S02]  /*15270*/  IMAD.MOV.U32 R40, RZ, RZ, R4 ;  /* 0x000000ffff287224 */ /* 0x000fe400078e0004 */
[----:B------:R-:W-:-:S07]  /*15280*/  IMAD.MOV.U32 R41, RZ, RZ, R3 ;  /* 0x000000ffff297224 */ /* 0x000fce00078e0003 */
.L_x_6744:
[----:B------:R-:W-:Y:S05]  /*15290*/  BSYNC.RECONVERGENT B1 ;  /* 0x0000000000017941 */ /* 0x000fea0003800200 */
.L_x_6743:
        /* <DEDUP_REMOVED lines=23> */
[----:B-----5:R-:W-:Y:S05]  /*15410*/  CALL.REL.NOINC `($__internal_12_$__cuda_sm20_div_rn_f64_full) ;  /* 0x00000100009c7944 */ /* 0x020fea0003c00000 */
[----:B------:R-:W-:Y:S02]  /*15420*/  IMAD.MOV.U32 R28, RZ, RZ, R3 ;  /* 0x000000ffff1c7224 */ /* 0x000fe400078e0003 */
[----:B------:R-:W-:-:S07]  /*15430*/  IMAD.MOV.U32 R29, RZ, RZ, R2 ;  /* 0x000000ffff1d7224 */ /* 0x000fce00078e0002 */
.L_x_6746:
[----:B------:R-:W-:Y:S05]  /*15440*/  BSYNC.RECONVERGENT B1 ;  /* 0x0000000000017941 */ /* 0x000fea0003800200 */
.L_x_6745:
        /* <DEDUP_REMOVED lines=20> */
[----:B-----5:R-:W-:Y:S05]  /*15590*/  CALL.REL.NOINC `($__internal_12_$__cuda_sm20_div_rn_f64_full) ;  /* 0x00000100003c7944 */ /* 0x020fea0003c00000 */
[----:B------:R-:W-:-:S04]  /*155a0*/  LOP3.LUT R3, R3, R2, RZ, 0x3c, !PT ;  /* 0x0000000203037212 */ /* 0x000fc800078e3cff */
[----:B------:R-:W-:-:S04]  /*155b0*/  LOP3.LUT R2, R3, R2, RZ, 0x3c, !PT ;  /* 0x0000000203027212 */ /* 0x000fc800078e3cff */
[----:B------:R-:W-:-:S07]  /*155c0*/  LOP3.LUT R3, R3, R2, RZ, 0x3c, !PT ;  /* 0x0000000203037212 */ /* 0x000fce00078e3cff */
.L_x_6748:
[----:B------:R-:W-:Y:S05]  /*155d0*/  BSYNC.RECONVERGENT B1 ;  /* 0x0000000000017941 */ /* 0x000fea0003800200 */
.L_x_6747:
[----:B------:R-:W-:Y:S01]  /*155e0*/  IMAD.MOV.U32 R30, RZ, RZ, R2 ;  /* 0x000000ffff1e7224 */ /* 0x000fe200078e0002 */
[----:B------:R-:W-:-:S07]  /*155f0*/  MOV R31, R3 ;  /* 0x00000003001f7202 */ /* 0x000fce0000000f00 */
.L_x_6720:
[----:B------:R-:W-:Y:S05]  /*15600*/  BSYNC.RECONVERGENT B2 ;  /* 0x0000000000027941 */ /* 0x000fea0003800200 */
.L_x_6718:
        /* <DEDUP_REMOVED lines=29> */
.L_x_6754:
[----:B------:R-:W-:Y:S05]  /*157e0*/  BSYNC.RECONVERGENT B3 ;  /* 0x0000000000037941 */ /* 0x000fea0003800200 */
.L_x_6753:
        /* <DEDUP_REMOVED lines=63> */
.L_x_6756:
[----:B------:R-:W-:Y:S05]  /*15be0*/  BSYNC.RECONVERGENT B0 ;  /* 0x0000000000007941 */ /* 0x000fea0003800200 */
.L_x_6755:
        /* <DEDUP_REMOVED lines=88> */
[----:B------:R-:W-:-:S04]  /*16170*/  LOP3.LUT R3, R3, R2, RZ, 0x3c, !PT ;  /* 0x0000000203037212 */ /* 0x000fc800078e3cff */
[----:B------:R-:W-:-:S04]  /*16180*/  LOP3.LUT R2, R3, R2, RZ, 0x3c, !PT ;  /* 0x0000000203027212 */ /* 0x000fc800078e3cff */
[----:B------:R-:W-:-:S07]  /*16190*/  LOP3.LUT R3, R3, R2, RZ, 0x3c, !PT ;  /* 0x0000000203037212 */ /* 0x000fce00078e3cff */
.L_x_6760:
[----:B------:R-:W-:Y:S05]  /*161a0*/  BSYNC.RECONVERGENT B3 ;  /* 0x0000000000037941 */ /* 0x000fea0003800200 */
.L_x_6759:
[----:B------:R-:W-:Y:S01]  /*161b0*/  DADD R2, R44, R2 ;  /* 0x000000002c027229 */ /* 0x000fe20000000002 */
[----:B------:R-:W-:Y:S01]  /*161c0*/  UMOV UR6, 0x8fb9f87e ;  /* 0x8fb9f87e00067882 */ /* 0x000fe20000000000 */
[----:B------:R-:W-:Y:S02]  /*161d0*/  UMOV UR7, 0x408633ce ;  /* 0x408633ce00077882 */ /* 0x000fe40000000000 */
[----:B------:R-:W-:-:S06]  /*161e0*/  DSETP.GE.AND P0, PT, R46, UR6, PT ;  /* 0x000000062e007e2a */ /* 0x000fcc000bf06000 */
[----:B------:R-:W-:Y:S02]  /*161f0*/  FSEL R46, R2, RZ, !P0 ;  /* 0x000000ff022e7208 */ /* 0x000fe40004000000 */
[----:B------:R-:W-:Y:S01]  /*16200*/  FSEL R47, R3, +QNAN , !P0 ;  /* 0x7ff00000032f7808 */ /* 0x000fe20004000000 */
[----:B------:R-:W-:Y:S06]  /*16210*/  BRA `(.L_x_6761) ;  /* 0x00000000005c7947 */ /* 0x000fec0003800000 */
.L_x_6758:
        /* <DEDUP_REMOVED lines=23> */
.L_x_6761:
[----:B------:R-:W-:Y:S05]  /*16390*/  BSYNC.RECONVERGENT B1 ;  /* 0x0000000000017941 */ /* 0x000fea0003800200 */
.L_x_6757:
        /* <DEDUP_REMOVED lines=29> */
[----:B-----5:R-:W-:Y:S05]  /*16570*/  CALL.REL.NOINC `($__internal_13_$__cuda_sm20_dsqrt_rn_f64_mediumpath_v1) ;  /* 0x000000f400d87944 */ /* 0x020fea0003c00000 */
[----:B------:R-:W-:Y:S02]  /*16580*/  IMAD.MOV.U32 R40, RZ, RZ, R4 ;  /* 0x000000ffff287224 */ /* 0x000fe400078e0004 */
[----:B------:R-:W-:-:S07]  /*16590*/  IMAD.MOV.U32 R41, RZ, RZ, R3 ;  /* 0x000000ffff297224 */ /* 0x000fce00078e0003 */
.L_x_6763:
[----:B------:R-:W-:Y:S05]  /*165a0*/  BSYNC.RECONVERGENT B1 ;  /* 0x0000000000017941 */ /* 0x000fea0003800200 */
.L_x_6762:
        /* <DEDUP_REMOVED lines=24> */
[----:B------:R-:W-:Y:S01]  /*16730*/  IMAD.MOV.U32 R8, RZ, RZ, R3 ;  /* 0x000000ffff087224 */ /* 0x000fe200078e0003 */
[----:B------:R-:W-:-:S07]  /*16740*/  MOV R9, R2 ;  /* 0x0000000200097202 */ /* 0x000fce0000000f00 */
.L_x_6765:
[----:B------:R-:W-:Y:S05]  /*16750*/  BSYNC.RECONVERGENT B1 ;  /* 0x0000000000017941 */ /* 0x000fea0003800200 */
.L_x_6764:
        /* <DEDUP_REMOVED lines=21> */
[----:B------:R-:W-:Y:S02]  /*168b0*/  IMAD.MOV.U32 R6, RZ, RZ, R3 ;  /* 0x000000ffff067224 */ /* 0x000fe400078e0003 */
[----:B------:R-:W-:-:S07]  /*168c0*/  IMAD.MOV.U32 R7, RZ, RZ, R2 ;  /* 0x000000ffff077224 */ /* 0x000fce00078e0002 */
.L_x_6767:
[----:B------:R-:W-:Y:S05]  /*168d0*/  BSYNC.RECONVERGENT B1 ;  /* 0x0000000000017941 */ /* 0x000fea0003800200 */
.L_x_6766:
[----:B------:R-:W-:Y:S05]  /*168e0*/  BRA `(.L_x_6768) ;  /* 0x00000010005c7947 */ /* 0x000fea0003800000 */
.L_x_6752:
        /* <DEDUP_REMOVED lines=60> */
.L_x_6770:
[----:B------:R-:W-:Y:S05]  /*16cb0*/  BSYNC.RECONVERGENT B0 ;  /* 0x0000000000007941 */ /* 0x000fea0003800200 */
.L_x_6769:
        /* <DEDUP_REMOVED lines=26> */
.L_x_6772:
[----:B------:R-:W-:Y:S05]  /*16e60*/  BSYNC.RECONVERGENT B3 ;  /* 0x0000000000037941 */ /* 0x000fea0003800200 */
.L_x_6771:
        /* <DEDUP_REMOVED lines=34> */
[----:B-----5:R-:W-:Y:S05]  /*17090*/  CALL.REL.NOINC `($_ZN2at6native29vectorized_elementwise_kernelILi8EZZZNS0_16tanh_kernel_cudaERNS_18TensorIteratorBaseEENKUlvE_clEvENKUlvE_clEvEUlN3c107complexIdEEE_St5arrayIPcLm2EEEEviT0_T1_$__internal_trig_reduction_slowpathd) ;  /* 0x000000ec00cc7944 */ /* 0x020fea0003c00000 */
[----:B------:R-:W-:Y:S02]  /*170a0*/  IMAD.MOV.U32 R6, RZ, RZ, R5 ;  /* 0x000000ffff067224 */ /* 0x000fe400078e0005 */
[----:B------:R-:W-:Y:S02]  /*170b0*/  IMAD.MOV.U32 R44, RZ, RZ, R40 ;  /* 0x000000ffff2c7224 */ /* 0x000fe400078e0028 */
[----:B------:R-:W-:-:S07]  /*170c0*/  IMAD.MOV.U32 R45, RZ, RZ, R41 ;  /* 0x000000ffff2d7224 */ /* 0x000fce00078e0029 */
.L_x_6774:
[----:B------:R-:W-:Y:S05]  /*170d0*/  BSYNC.RECONVERGENT B3 ;  /* 0x0000000000037941 */ /* 0x000fea0003800200 */
.L_x_6773:
        /* <DEDUP_REMOVED lines=38> */
.L_x_6751:
[----:B------:R-:W-:-:S10]  /*17340*/  DADD R8, R10, -R10 ;  /* 0x000000000a087229 */ /* 0x000fd4000000080a */
[----:B------:R-:W-:Y:S02]  /*17350*/  IMAD.MOV.U32 R6, RZ, RZ, R8 ;  /* 0x000000ffff067224 */ /* 0x000fe400078e0008 */
[----:B------:R-:W-:Y:S01]  /*17360*/  IMAD.MOV.U32 R7, RZ, RZ, R9 ;  /* 0x000000ffff077224 */ /* 0x000fe200078e0009 */
[----:B------:R-:W-:Y:S06]  /*17370*/  BRA `(.L_x_6768) ;  /* 0x0000000400b87947 */ /* 0x000fec0003800000 */
.L_x_6750:
        /* <DEDUP_REMOVED lines=32> */
[----:B-----5:R-:W-:Y:S05]  /*17580*/  CALL.REL.NOINC `($_ZN2at6native29vectorized_elementwise_kernelILi8EZZZNS0_16tanh_kernel_cudaERNS_18TensorIteratorBaseEENKUlvE_clEvENKUlvE_clEvEUlN3c107complexIdEEE_St5arrayIPcLm2EEEEviT0_T1_$__internal_trig_reduction_slowpathd) ;  /* 0x000000e800907944 */ /* 0x020fea0003c00000 */
[----:B------:R-:W-:Y:S02]  /*17590*/  IMAD.MOV.U32 R2, RZ, RZ, R40 ;  /* 0x000000ffff027224 */ /* 0x000fe400078e0028 */
[----:B------:R-:W-:-:S07]  /*175a0*/  IMAD.MOV.U32 R3, RZ, RZ, R41 ;  /* 0x000000ffff037224 */ /* 0x000fce00078e0029 */
.L_x_6778:
[----:B------:R-:W-:Y:S05]  /*175b0*/  BSYNC.RECONVERGENT B4 ;  /* 0x0000000000047941 */ /* 0x000fea0003800200 */
.L_x_6777:
        /* <DEDUP_REMOVED lines=38> */
.L_x_6780:
[----:B------:R-:W-:Y:S05]  /*17820*/  BSYNC.RECONVERGENT B4 ;  /* 0x0000000000047941 */ /* 0x000fea0003800200 */
.L_x_6779:
        /* <DEDUP_REMOVED lines=31> */
.L_x_6776:
[----:B------:R-:W-:Y:S05]  /*17a20*/  BSYNC.RECONVERGENT B3 ;  /* 0x0000000000037941 */ /* 0x000fea0003800200 */
.L_x_6775:
[----:B------:R-:W-:Y:S01]  /*17a30*/  LOP3.LUT R7, RZ, 0x80000000, R11, 0xb8, !PT ;  /* 0x80000000ff077812 */ /* 0x000fe200078eb80b */
[----:B------:R-:W-:Y:S02]  /*17a40*/  VIADD R9, R9, 0xc0000000 ;  /* 0xc000000009097836 */ /* 0x000fe40000000000 */
[----:B------:R-:W-:-:S07]  /*17a50*/  IMAD.MOV.U32 R6, RZ, RZ, RZ ;  /* 0x000000ffff067224 */ /* 0x000fce00078e00ff */
.L_x_6768:
[----:B------:R-:W-:Y:S05]  /*17a60*/  BSYNC.RECONVERGENT B2 ;  /* 0x0000000000027941 */ /* 0x000fea0003800200 */
.L_x_6749:
        /* <DEDUP_REMOVED lines=29> */
.L_x_6786:
[----:B------:R-:W-:Y:S05]  /*17c40*/  BSYNC.RECONVERGENT B3 ;  /* 0x0000000000037941 */ /* 0x000fea0003800200 */
.L_x_6785:
        /* <DEDUP_REMOVED lines=63> */
.L_x_6788:
[----:B------:R-:W-:Y:S05]  /*18040*/  BSYNC.RECONVERGENT B0 ;  /* 0x0000000000007941 */ /* 0x000fea0003800200 */
.L_x_6787:
        /* <DEDUP_REMOVED lines=91> */
.L_x_6792:
[----:B------:R-:W-:Y:S05]  /*18600*/  BSYNC.RECONVERGENT B3 ;  /* 0x0000000000037941 */ /* 0x000fea0003800200 */
.L_x_6791:
[----:B------:R-:W-:Y:S01]  /*18610*/  DADD R2, R44, R2 ;  /* 0x000000002c027229 */ /* 0x000fe20000000002 */
[----:B------:R-:W-:Y:S01]  /*18620*/  UMOV UR6, 0x8fb9f87e ;  /* 0x8fb9f87e00067882 */ /* 0x000fe20000000000 */
[----:B------:R-:W-:Y:S02]  /*18630*/  UMOV UR7, 0x408633ce ;  /* 0x408633ce00077882 */ /* 0x000fe40000000000 */
[----:B------:R-:W-:-:S06]  /*18640*/  DSETP.GE.AND P0, PT, R46, UR6, PT ;  /* 0x000000062e007e2a */ /* 0x000fcc000bf06000 */
[----:B------:R-:W-:Y:S02]  /*18650*/  FSEL R46, R2, RZ, !P0 ;  /* 0x000000ff022e7208 */ /* 0x000fe40004000000 */
[----:B------:R-:W-:Y:S01]  /*18660*/  FSEL R47, R3, +QNAN , !P0 ;  /* 0x7ff00000032f7808 */ /* 0x000fe20004000000 */
[----:B------:R-:W-:Y:S06]  /*18670*/  BRA `(.L_x_6793) ;  /* 0x00000000005c7947 */ /* 0x000fec0003800000 */
.L_x_6790:
        /* <DEDUP_REMOVED lines=23> */
.L_x_6793:
[----:B------:R-:W-:Y:S05]  /*187f0*/  BSYNC.RECONVERGENT B1 ;  /* 0x0000000000017941 */ /* 0x000fea0003800200 */
.L_x_6789:
        /* <DEDUP_REMOVED lines=29> */
[----:B------:R-:W-:Y:S05]  /*189d0*/  CALL.REL.NOINC `($__internal_13_$__cuda_sm20_dsqrt_rn_f64_mediumpath_v1) ;  /* 0x000000d000c07944 */ /* 0x000fea0003c00000 */
[----:B------:R-:W-:Y:S02]  /*189e0*/  IMAD.MOV.U32 R40, RZ, RZ, R4 ;  /* 0x000000ffff287224 */ /* 0x000fe400078e0004 */
[----:B------:R-:W-:-:S07]  /*189f0*/  IMAD.MOV.U32 R41, RZ, RZ, R3 ;  /* 0x000000ffff297224 */ /* 0x000fce00078e0003 */
.L_x_6795:
[----:B------:R-:W-:Y:S05]  /*18a00*/  BSYNC.RECONVERGENT B1 ;  /* 0x0000000000017941 */ /* 0x000fea0003800200 */
.L_x_6794:
        /* <DEDUP_REMOVED lines=26> */
.L_x_6797:
[----:B------:R-:W-:Y:S05]  /*18bb0*/  BSYNC.RECONVERGENT B1 ;  /* 0x0000000000017941 */ /* 0x000fea0003800200 */
.L_x_6796:
        /* <DEDUP_REMOVED lines=23> */
.L_x_6799:
[----:B------:R-:W-:Y:S05]  /*18d30*/  BSYNC.RECONVERGENT B1 ;  /* 0x0000000000017941 */ /* 0x000fea0003800200 */
.L_x_6798:
[----:B------:R-:W-:Y:S05]  /*18d40*/  BRA `(.L_x_6800) ;  /* 0x00000010005c7947 */ /* 0x000fea0003800000 */
.L_x_6784:
        /* <DEDUP_REMOVED lines=60> */
.L_x_6802:
[----:B------:R-:W-:Y:S05]  /*19110*/  BSYNC.RECONVERGENT B0 ;  /* 0x0000000000007941 */ /* 0x000fea0003800200 */
.L_x_6801:
        /* <DEDUP_REMOVED lines=25> */
[----:B------:R-:W-:-:S07]  /*192b0*/  IMAD.MOV.U32 R3, RZ, RZ, R41 ;  /* 0x000000ffff037224 */ /* 0x000fce00078e0029 */
.L_x_6804:
[----:B------:R-:W-:Y:S05]  /*192c0*/  BSYNC.RECONVERGENT B3 ;  /* 0x0000000000037941 */ /* 0x000fea0003800200 */
.L_x_6803:
        /* <DEDUP_REMOVED lines=38> */
.L_x_6806:
[----:B------:R-:W-:Y:S05]  /*19530*/  BSYNC.RECONVERGENT B3 ;  /* 0x0000000000037941 */ /* 0x000fea0003800200 */
.L_x_6805:
        /* <DEDUP_REMOVED lines=38> */
.L_x_6783:
[----:B------:R-:W-:-:S10]  /*197a0*/  DADD R12, R14, -R14 ;  /* 0x000000000e0c7229 */ /* 0x000fd4000000080e */
[----:B------:R-:W-:Y:S02]  /*197b0*/  IMAD.MOV.U32 R10, RZ, RZ, R12 ;  /* 0x000000ffff0a7224 */ /* 0x000fe400078e000c */
[----:B------:R-:W-:Y:S01]  /*197c0*/  IMAD.MOV.U32 R11, RZ, RZ, R13 ;  /* 0x000000ffff0b7224 */ /* 0x000fe200078e000d */
[----:B------:R-:W-:Y:S06]  /*197d0*/  BRA `(.L_x_6800) ;  /* 0x0000000400b87947 */ /* 0x000fec0003800000 */
.L_x_6782:
        /* <DEDUP_REMOVED lines=35> */
.L_x_6810:
[----:B------:R-:W-:Y:S05]  /*19a10*/  BSYNC.RECONVERGENT B4 ;  /* 0x0000000000047941 */ /* 0x000fea0003800200 */
.L_x_6809:
        /* <DEDUP_REMOVED lines=34> */
[----:B------:R-:W-:Y:S05]  /*19c40*/  CALL.REL.NOINC `($_ZN2at6native29vectorized_elementwise_kernelILi8EZZZNS0_16tanh_kernel_cudaERNS_18TensorIteratorBaseEENKUlvE_clEvENKUlvE_clEvEUlN3c107complexIdEEE_St5arrayIPcLm2EEEEviT0_T1_$__internal_trig_reduction_slowpathd) ;  /* 0x000000c000e07944 */ /* 0x000fea0003c00000 */
[----:B------:R-:W-:Y:S02]  /*19c50*/  IMAD.MOV.U32 R10, RZ, RZ, R5 ;  /* 0x000000ffff0a7224 */ /* 0x000fe400078e0005 */
[----:B------:R-:W-:Y:S02]  /*19c60*/  IMAD.MOV.U32 R56, RZ, RZ, R40 ;  /* 0x000000ffff387224 */ /* 0x000fe400078e0028 */
[----:B------:R-:W-:-:S07]  /*19c70*/  IMAD.MOV.U32 R57, RZ, RZ, R41 ;  /* 0x000000ffff397224 */ /* 0x000fce00078e0029 */
.L_x_6812:
[----:B------:R-:W-:Y:S05]  /*19c80*/  BSYNC.RECONVERGENT B4 ;  /* 0x0000000000047941 */ /* 0x000fea0003800200 */
.L_x_6811:
        /* <DEDUP_REMOVED lines=31> */
.L_x_6808:
[----:B------:R-:W-:Y:S05]  /*19e80*/  BSYNC.RECONVERGENT B3 ;  /* 0x0000000000037941 */ /* 0x000fea0003800200 */
.L_x_6807:
[----:B------:R-:W-:Y:S01]  /*19e90*/  LOP3.LUT R11, RZ, 0x80000000, R15, 0xb8, !PT ;  /* 0x80000000ff0b7812 */ /* 0x000fe200078eb80f */
[----:B------:R-:W-:Y:S02]  /*19ea0*/  VIADD R13, R13, 0xc0000000 ;  /* 0xc00000000d0d7836 */ /* 0x000fe40000000000 */
[----:B------:R-:W-:-:S07]  /*19eb0*/  IMAD.MOV.U32 R10, RZ, RZ, RZ ;  /* 0x000000ffff0a7224 */ /* 0x000fce00078e00ff */
.L_x_6800:
[----:B------:R-:W-:Y:S05]  /*19ec0*/  BSYNC.RECONVERGENT B2 ;  /* 0x0000000000027941 */ /* 0x000fea0003800200 */
.L_x_6781:
        /* <DEDUP_REMOVED lines=29> */
.L_x_6818:
[----:B------:R-:W-:Y:S05]  /*1a0a0*/  BSYNC.RECONVERGENT B3 ;  /* 0x0000000000037941 */ /* 0x000fea0003800200 */
.L_x_6817:
        /* <DEDUP_REMOVED lines=63> */
.L_x_6820:
[----:B------:R-:W-:Y:S05]  /*1a4a0*/  BSYNC.RECONVERGENT B0 ;  /* 0x0000000000007941 */ /* 0x000fea0003800200 */
.L_x_6819:
        /* <DEDUP_REMOVED lines=88> */
[----:B------:R-:W-:-:S04]  /*1aa30*/  LOP3.LUT R3, R3, R2, RZ, 0x3c, !PT ;  /* 0x0000000203037212 */ /* 0x000fc800078e3cff */
[----:B------:R-:W-:-:S04]  /*1aa40*/  LOP3.LUT R2, R3, R2, RZ, 0x3c, !PT ;  /* 0x0000000203027212 */ /* 0x000fc800078e3cff */
[----:B------:R-:W-:-:S07]  /*1aa50*/  LOP3.LUT R3, R3, R2, RZ, 0x3c, !PT ;  /* 0x0000000203037212 */ /* 0x000fce00078e3cff */
.L_x_6824:
[----:B------:R-:W-:Y:S05]  /*1aa60*/  BSYNC.RECONVERGENT B3 ;  /* 0x0000000000037941 */ /* 0x000fea0003800200 */
.L_x_6823:
[----:B------:R-:W-:Y:S01]  /*1aa70*/  DADD R2, R44, R2 ;  /* 0x000000002c027229 */ /* 0x000fe20000000002 */
[----:B------:R-:W-:Y:S01]  /*1aa80*/  UMOV UR6, 0x8fb9f87e ;  /* 0x8fb9f87e00067882 */ /* 0x000fe20000000000 */
[----:B------:R-:W-:Y:S02]  /*1aa90*/  UMOV UR7, 0x408633ce ;  /* 0x408633ce00077882 */ /* 0x000fe40000000000 */
[----:B------:R-:W-:-:S06]  /*1aaa0*/  DSETP.GE.AND P0, PT, R46, UR6, PT ;  /* 0x000000062e007e2a */ /* 0x000fcc000bf06000 */
[----:B------:R-:W-:Y:S02]  /*1aab0*/  FSEL R46, R2, RZ, !P0 ;  /* 0x000000ff022e7208 */ /* 0x000fe40004000000 */
[----:B------:R-:W-:Y:S01]  /*1aac0*/  FSEL R47, R3, +QNAN , !P0 ;  /* 0x7ff00000032f7808 */ /* 0x000fe20004000000 */
[----:B------:R-:W-:Y:S06]  /*1aad0*/  BRA `(.L_x_6825) ;  /* 0x00000000005c7947 */ /* 0x000fec0003800000 */
.L_x_6822:
        /* <DEDUP_REMOVED lines=23> */
.L_x_6825:
[----:B------:R-:W-:Y:S05]  /*1ac50*/  BSYNC.RECONVERGENT B1 ;  /* 0x0000000000017941 */ /* 0x000fea0003800200 */
.L_x_6821:
        /* <DEDUP_REMOVED lines=29> */
[----:B------:R-:W-:Y:S05]  /*1ae30*/  CALL.REL.NOINC `($__internal_13_$__cuda_sm20_dsqrt_rn_f64_mediumpath_v1) ;  /* 0x000000ac00a87944 */ /* 0x000fea0003c00000 */
[----:B------:R-:W-:Y:S02]  /*1ae40*/  IMAD.MOV.U32 R40, RZ, RZ, R4 ;  /* 0x000000ffff287224 */ /* 0x000fe400078e0004 */
[----:B------:R-:W-:-:S07]  /*1ae50*/  IMAD.MOV.U32 R41, RZ, RZ, R3 ;  /* 0x000000ffff297224 */ /* 0x000fce00078e0003 */
.L_x_6827:
[----:B------:R-:W-:Y:S05]  /*1ae60*/  BSYNC.RECONVERGENT B1 ;  /* 0x0000000000017941 */ /* 0x000fea0003800200 */
.L_x_6826:
        /* <DEDUP_REMOVED lines=26> */
.L_x_6829:
[----:B------:R-:W-:Y:S05]  /*1b010*/  BSYNC.RECONVERGENT B1 ;  /* 0x0000000000017941 */ /* 0x000fea0003800200 */
.L_x_6828:
        /* <DEDUP_REMOVED lines=23> */
.L_x_6831:
[----:B------:R-:W-:Y:S05]  /*1b190*/  BSYNC.RECONVERGENT B1 ;  /* 0x0000000000017941 */ /* 0x000fea0003800200 */
.L_x_6830:
[----:B------:R-:W-:Y:S05]  /*1b1a0*/  BRA `(.L_x_6832) ;  /* 0x00000010005c7947 */ /* 0x000fea0003800000 */
.L_x_6816:
        /* <DEDUP_REMOVED lines=60> */
.L_x_6834:
[----:B------:R-:W-:Y:S05]  /*1b570*/  BSYNC.RECONVERGENT B0 ;  /* 0x0000000000007941 */ /* 0x000fea0003800200 */
.L_x_6833:
        /* <DEDUP_REMOVED lines=26> */
.L_x_6836:
[----:B------:R-:W-:Y:S05]  /*1b720*/  BSYNC.RECONVERGENT B3 ;  /* 0x0000000000037941 */ /* 0x000fea0003800200 */
.L_x_6835:
        /* <DEDUP_REMOVED lines=38> */
.L_x_6838:
[----:B------:R-:W-:Y:S05]  /*1b990*/  BSYNC.RECONVERGENT B3 ;  /* 0x0000000000037941 */ /* 0x000fea0003800200 */
.L_x_6837:
        /* <DEDUP_REMOVED lines=38> */
.L_x_6815:
[----:B------:R-:W-:-:S10]  /*1bc00*/  DADD R16, R18, -R18 ;  /* 0x0000000012107229 */ /* 0x000fd40000000812 */
[----:B------:R-:W-:Y:S02]  /*1bc10*/  IMAD.MOV.U32 R14, RZ, RZ, R16 ;  /* 0x000000ffff0e7224 */ /* 0x000fe400078e0010 */
[----:B------:R-:W-:Y:S01]  /*1bc20*/  IMAD.MOV.U32 R15, RZ, RZ, R17 ;  /* 0x000000ffff0f7224 */ /* 0x000fe200078e0011 */
[----:B------:R-:W-:Y:S06]  /*1bc30*/  BRA `(.L_x_6832) ;  /* 0x0000000400b87947 */ /* 0x000fec0003800000 */
.L_x_6814:
        /* <DEDUP_REMOVED lines=35> */
.L_x_6842:
[----:B------:R-:W-:Y:S05]  /*1be70*/  BSYNC.RECONVERGENT B4 ;  /* 0x0000000000047941 */ /* 0x000fea0003800200 */
.L_x_6841:
        /* <DEDUP_REMOVED lines=38> */
.L_x_6844:
[----:B------:R-:W-:Y:S05]  /*1c0e0*/  BSYNC.RECONVERGENT B4 ;  /* 0x0000000000047941 */ /* 0x000fea0003800200 */
.L_x_6843:
        /* <DEDUP_REMOVED lines=31> */
.L_x_6840:
[----:B------:R-:W-:Y:S05]  /*1c2e0*/  BSYNC.RECONVERGENT B3 ;  /* 0x0000000000037941 */ /* 0x000fea0003800200 */
.L_x_6839:
[----:B------:R-:W-:Y:S01]  /*1c2f0*/  LOP3.LUT R15, RZ, 0x80000000, R19, 0xb8, !PT ;  /* 0x80000000ff0f7812 */ /* 0x000fe200078eb813 */
[----:B------:R-:W-:Y:S01]  /*1c300*/  VIADD R17, R17, 0xc0000000 ;  /* 0xc000000011117836 */ /* 0x000fe20000000000 */
[----:B------:R-:W-:-:S07]  /*1c310*/  MOV R14, RZ ;  /* 0x000000ff000e7202 */ /* 0x000fce0000000f00 */
.L_x_6832:
[----:B------:R-:W-:Y:S05]  /*1c320*/  BSYNC.RECONVERGENT B2 ;  /* 0x0000000000027941 */ /* 0x000fea0003800200 */
.L_x_6813:
        /* <DEDUP_REMOVED lines=29> */
.L_x_6850:
[----:B------:R-:W-:Y:S05]  /*1c500*/  BSYNC.RECONVERGENT B3 ;  /* 0x0000000000037941 */ /* 0x000fea0003800200 */
.L_x_6849:
        /* <DEDUP_REMOVED lines=63> */
.L_x_6852:
[----:B------:R-:W-:Y:S05]  /*1c900*/  BSYNC.RECONVERGENT B0 ;  /* 0x0000000000007941 */ /* 0x000fea0003800200 */
.L_x_6851:
        /* <DEDUP_REMOVED lines=91> */
.L_x_6856:
[----:B------:R-:W-:Y:S05]  /*1cec0*/  BSYNC.RECONVERGENT B3 ;  /* 0x0000000000037941 */ /* 0x000fea0003800200 */
.L_x_6855:
[----:B------:R-:W-:Y:S01]  /*1ced0*/  DADD R2, R44, R2 ;  /* 0x000000002c027229 */ /* 0x000fe20000000002 */
[----:B------:R-:W-:Y:S01]  /*1cee0*/  UMOV UR6, 0x8fb9f87e ;  /* 0x8fb9f87e00067882 */ /* 0x000fe20000000000 */
[----:B------:R-:W-:Y:S02]  /*1cef0*/  UMOV UR7, 0x408633ce ;  /* 0x408633ce00077882 */ /* 0x000fe40000000000 */
[----:B------:R-:W-:-:S06]  /*1cf00*/  DSETP.GE.AND P0, PT, R46, UR6, PT ;  /* 0x000000062e007e2a */ /* 0x000fcc000bf06000 */
[----:B------:R-:W-:Y:S02]  /*1cf10*/  FSEL R46, R2, RZ, !P0 ;  /* 0x000000ff022e7208 */ /* 0x000fe40004000000 */
[----:B------:R-:W-:Y:S01]  /*1cf20*/  FSEL R47, R3, +QNAN , !P0 ;  /* 0x7ff00000032f7808 */ /* 0x000fe20004000000 */
[----:B------:R-:W-:Y:S06]  /*1cf30*/  BRA `(.L_x_6857) ;  /* 0x00000000005c7947 */ /* 0x000fec0003800000 */
.L_x_6854:
        /* <DEDUP_REMOVED lines=23> */
.L_x_6857:
[----:B------:R-:W-:Y:S05]  /*1d0b0*/  BSYNC.RECONVERGENT B1 ;  /* 0x0000000000017941 */ /* 0x000fea0003800200 */
.L_x_6853:
        /* <DEDUP_REMOVED lines=32> */
.L_x_6859:
[----:B------:R-:W-:Y:S05]  /*1d2c0*/  BSYNC.RECONVERGENT B1 ;  /* 0x0000000000017941 */ /* 0x000fea0003800200 */
.L_x_6858:
        /* <DEDUP_REMOVED lines=24> */
[----:B------:R-:W-:Y:S01]  /*1d450*/  IMAD.MOV.U32 R32, RZ, RZ, R3 ;  /* 0x000000ffff207224 */ /* 0x000fe200078e0003 */
[----:B------:R-:W-:-:S07]  /*1d460*/  MOV R33, R2 ;  /* 0x0000000200217202 */ /* 0x000fce0000000f00 */
.L_x_6861:
[----:B------:R-:W-:Y:S05]  /*1d470*/  BSYNC.RECONVERGENT B1 ;  /* 0x0000000000017941 */ /* 0x000fea0003800200 */
.L_x_6860:
        /* <DEDUP_REMOVED lines=23> */
.L_x_6863:
[----:B------:R-:W-:Y:S05]  /*1d5f0*/  BSYNC.RECONVERGENT B1 ;  /* 0x0000000000017941 */ /* 0x000fea0003800200 */
.L_x_6862:
[----:B------:R-:W-:Y:S05]  /*1d600*/  BRA `(.L_x_6864) ;  /* 0x00000010005c7947 */ /* 0x000fea0003800000 */
.L_x_6848:
        /* <DEDUP_REMOVED lines=60> */
.L_x_6866:
[----:B------:R-:W-:Y:S05]  /*1d9d0*/  BSYNC.RECONVERGENT B0 ;  /* 0x0000000000007941 */ /* 0x000fea0003800200 */
.L_x_6865:
        /* <DEDUP_REMOVED lines=26> */
.L_x_6868:
[----:B------:R-:W-:Y:S05]  /*1db80*/  BSYNC.RECONVERGENT B3 ;  /* 0x0000000000037941 */ /* 0x000fea0003800200 */
.L_x_6867:
        /* <DEDUP_REMOVED lines=38> */
.L_x_6870:
[----:B------:R-:W-:Y:S05]  /*1ddf0*/  BSYNC.RECONVERGENT B3 ;  /* 0x0000000000037941 */ /* 0x000fea0003800200 */
.L_x_6869:
        /* <DEDUP_REMOVED lines=38> */
.L_x_6847:
[----:B------:R-:W-:-:S10]  /*1e060*/  DADD R32, R34, -R34 ;  /* 0x0000000022207229 */ /* 0x000fd40000000822 */
[----:B------:R-:W-:Y:S02]  /*1e070*/  IMAD.MOV.U32 R18, RZ, RZ, R32 ;  /* 0x000000ffff127224 */ /* 0x000fe400078e0020 */
[----:B------:R-:W-:Y:S01]  /*1e080*/  IMAD.MOV.U32 R19, RZ, RZ, R33 ;  /* 0x000000ffff137224 */ /* 0x000fe200078e0021 */
[----:B------:R-:W-:Y:S06]  /*1e090*/  BRA `(.L_x_6864) ;  /* 0x0000000400b87947 */ /* 0x000fec0003800000 */
.L_x_6846:
        /* <DEDUP_REMOVED lines=35> */
.L_x_6874:
[----:B------:R-:W-:Y:S05]  /*1e2d0*/  BSYNC.RECONVERGENT B4 ;  /* 0x0000000000047941 */ /* 0x000fea0003800200 */
.L_x_6873:
        /* <DEDUP_REMOVED lines=38> */
.L_x_6876:
[----:B------:R-:W-:Y:S05]  /*1e540*/  BSYNC.RECONVERGENT B4 ;  /* 0x0000000000047941 */ /* 0x000fea0003800200 */
.L_x_6875:
        /* <DEDUP_REMOVED lines=31> */
.L_x_6872:
[----:B------:R-:W-:Y:S05]  /*1e740*/  BSYNC.RECONVERGENT B3 ;  /* 0x0000000000037941 */ /* 0x000fea0003800200 */
.L_x_6871:
[----:B------:R-:W-:Y:S01]  /*1e750*/  LOP3.LUT R19, RZ, 0x80000000, R35, 0xb8, !PT ;  /* 0x80000000ff137812 */ /* 0x000fe200078eb823 */
[----:B------:R-:W-:Y:S02]  /*1e760*/  VIADD R33, R33, 0xc0000000 ;  /* 0xc000000021217836 */ /* 0x000fe40000000000 */
[----:B------:R-:W-:-:S07]  /*1e770*/  IMAD.MOV.U32 R18, RZ, RZ, RZ ;  /* 0x000000ffff127224 */ /* 0x000fce00078e00ff */
.L_x_6864:
[----:B------:R-:W-:Y:S05]  /*1e780*/  BSYNC.RECONVERGENT B2 ;  /* 0x0000000000027941 */ /* 0x000fea0003800200 */
.L_x_6845:
        /* <DEDUP_REMOVED lines=29> */
.L_x_6882:
[----:B------:R-:W-:Y:S05]  /*1e960*/  BSYNC.RECONVERGENT B3 ;  /* 0x0000000000037941 */ /* 0x000fea0003800200 */
.L_x_6881:
        /* <DEDUP_REMOVED lines=63> */
.L_x_6884:
[----:B------:R-:W-:Y:S05]  /*1ed60*/  BSYNC.RECONVERGENT B0 ;  /* 0x0000000000007941 */ /* 0x000fea0003800200 */
.L_x_6883:
        /* <DEDUP_REMOVED lines=91> */
.L_x_6888:
[----:B------:R-:W-:Y:S05]  /*1f320*/  BSYNC.RECONVERGENT B3 ;  /* 0x0000000000037941 */ /* 0x000fea0003800200 */
.L_x_6887:
[----:B------:R-:W-:Y:S01]  /*1f330*/  DADD R2, R44, R2 ;  /* 0x000000002c027229 */ /* 0x000fe20000000002 */
[----:B------:R-:W-:Y:S01]  /*1f340*/  UMOV UR6, 0x8fb9f87e ;  /* 0x8fb9f87e00067882 */ /* 0x000fe20000000000 */
[----:B------:R-:W-:Y:S02]  /*1f350*/  UMOV UR7, 0x408633ce ;  /* 0x408633ce00077882 */ /* 0x000fe40000000000 */
[----:B------:R-:W-:-:S06]  /*1f360*/  DSETP.GE.AND P0, PT, R46, UR6, PT ;  /* 0x000000062e007e2a */ /* 0x000fcc000bf06000 */
[----:B------:R-:W-:Y:S02]  /*1f370*/  FSEL R46, R2, RZ, !P0 ;  /* 0x000000ff022e7208 */ /* 0x000fe40004000000 */
[----:B------:R-:W-:Y:S01]  /*1f380*/  FSEL R47, R3, +QNAN , !P0 ;  /* 0x7ff00000032f7808 */ /* 0x000fe20004000000 */
[----:B------:R-:W-:Y:S06]  /*1f390*/  BRA `(.L_x_6889) ;  /* 0x00000000005c7947 */ /* 0x000fec0003800000 */
.L_x_6886:
        /* <DEDUP_REMOVED lines=23> */
.L_x_6889:
[----:B------:R-:W-:Y:S05]  /*1f510*/  BSYNC.RECONVERGENT B1 ;  /* 0x0000000000017941 */ /* 0x000fea0003800200 */
.L_x_6885:
        /* <DEDUP_REMOVED lines=32> */
.L_x_6891:
[----:B------:R-:W-:Y:S05]  /*1f720*/  BSYNC.RECONVERGENT B1 ;  /* 0x0000000000017941 */ /* 0x000fea0003800200 */
.L_x_6890:
        /* <DEDUP_REMOVED lines=26> */
.L_x_6893:
[----:B------:R-:W-:Y:S05]  /*1f8d0*/  BSYNC.RECONVERGENT B1 ;  /* 0x0000000000017941 */ /* 0x000fea0003800200 */
.L_x_6892:
        /* <DEDUP_REMOVED lines=23> */
.L_x_6895:
[----:B------:R-:W-:Y:S05]  /*1fa50*/  BSYNC.RECONVERGENT B1 ;  /* 0x0000000000017941 */ /* 0x000fea0003800200 */
.L_x_6894:
[----:B------:R-:W-:Y:S05]  /*1fa60*/  BRA `(.L_x_6896) ;  /* 0x00000010005c7947 */ /* 0x000fea0003800000 */
.L_x_6880:
        /* <DEDUP_REMOVED lines=60> */
.L_x_6898:
[----:B------:R-:W-:Y:S05]  /*1fe30*/  BSYNC.RECONVERGENT B0 ;  /* 0x0000000000007941 */ /* 0x000fea0003800200 */
.L_x_6897:
        /* <DEDUP_REMOVED lines=26> */
.L_x_6900:
[----:B------:R-:W-:Y:S05]  /*1ffe0*/  BSYNC.RECONVERGENT B3 ;  /* 0x0000000000037941 */ /* 0x000fea0003800200 */
.L_x_6899:
        /* <DEDUP_REMOVED lines=38> */
.L_x_6902:
[----:B------:R-:W-:Y:S05]  /*20250*/  BSYNC.RECONVERGENT B3 ;  /* 0x0000000000037941 */ /* 0x000fea0003800200 */
.L_x_6901:
        /* <DEDUP_REMOVED lines=38> */
.L_x_6879:
[----:B------:R-:W-:-:S10]  /*204c0*/  DADD R36, R38, -R38 ;  /* 0x0000000026247229 */ /* 0x000fd40000000826 */
[----:B------:R-:W-:Y:S02]  /*204d0*/  IMAD.MOV.U32 R34, RZ, RZ, R36 ;  /* 0x000000ffff227224 */ /* 0x000fe400078e0024 */
[----:B------:R-:W-:Y:S01]  /*204e0*/  IMAD.MOV.U32 R35, RZ, RZ, R37 ;  /* 0x000000ffff237224 */ /* 0x000fe200078e0025 */
[----:B------:R-:W-:Y:S06]  /*204f0*/  BRA `(.L_x_6896) ;  /* 0x0000000400b87947 */ /* 0x000fec0003800000 */
.L_x_6878:
        /* <DEDUP_REMOVED lines=35> */
.L_x_6906:
[----:B------:R-:W-:Y:S05]  /*20730*/  BSYNC.RECONVERGENT B4 ;  /* 0x0000000000047941 */ /* 0x000fea0003800200 */
.L_x_6905:
        /* <DEDUP_REMOVED lines=38> */
.L_x_6908:
[----:B------:R-:W-:Y:S05]  /*209a0*/  BSYNC.RECONVERGENT B4 ;  /* 0x0000000000047941 */ /* 0x000fea0003800200 */
.L_x_6907:
        /* <DEDUP_REMOVED lines=31> */
.L_x_6904:
[----:B------:R-:W-:Y:S05]  /*20ba0*/  BSYNC.RECONVERGENT B3 ;  /* 0x0000000000037941 */ /* 0x000fea0003800200 */
.L_x_6903:
[----:B------:R-:W-:Y:S01]  /*20bb0*/  LOP3.LUT R35, RZ, 0x80000000, R39, 0xb8, !PT ;  /* 0x80000000ff237812 */ /* 0x000fe200078eb827 */
[----:B------:R-:W-:Y:S02]  /*20bc0*/  VIADD R37, R37, 0xc0000000 ;  /* 0xc000000025257836 */ /* 0x000fe40000000000 */
[----:B------:R-:W-:-:S07]  /*20bd0*/  IMAD.MOV.U32 R34, RZ, RZ, RZ ;  /* 0x000000ffff227224 */ /* 0x000fce00078e00ff */
.L_x_6896:
[----:B------:R-:W-:Y:S05]  /*20be0*/  BSYNC.RECONVERGENT B2 ;  /* 0x0000000000027941 */ /* 0x000fea0003800200 */
.L_x_6877:
        /* <DEDUP_REMOVED lines=29> */
.L_x_6914:
[----:B------:R-:W-:Y:S05]  /*20dc0*/  BSYNC.RECONVERGENT B3 ;  /* 0x0000000000037941 */ /* 0x000fea0003800200 */
.L_x_6913:
        /* <DEDUP_REMOVED lines=63> */
.L_x_6916:
[----:B------:R-:W-:Y:S05]  /*211c0*/  BSYNC.RECONVERGENT B0 ;  /* 0x0000000000007941 */ /* 0x000fea0003800200 */
.L_x_6915:
        /* <DEDUP_REMOVED lines=91> */
.L_x_6920:
[----:B------:R-:W-:Y:S05]  /*21780*/  BSYNC.RECONVERGENT B3 ;  /* 0x0000000000037941 */ /* 0x000fea0003800200 */
.L_x_6919:
[----:B------:R-:W-:Y:S01]  /*21790*/  DADD R2, R44, R2 ;  /* 0x000000002c027229 */ /* 0x000fe20000000002 */
[----:B------:R-:W-:Y:S01]  /*217a0*/  UMOV UR6, 0x8fb9f87e ;  /* 0x8fb9f87e00067882 */ /* 0x000fe20000000000 */
[----:B------:R-:W-:Y:S02]  /*217b0*/  UMOV UR7, 0x408633ce ;  /* 0x408633ce00077882 */ /* 0x000fe40000000000 */
[----:B------:R-:W-:-:S06]  /*217c0*/  DSETP.GE.AND P0, PT, R46, UR6, PT ;  /* 0x000000062e007e2a */ /* 0x000fcc000bf06000 */
[----:B------:R-:W-:Y:S02]  /*217d0*/  FSEL R46, R2, RZ, !P0 ;  /* 0x000000ff022e7208 */ /* 0x000fe40004000000 */
[----:B------:R-:W-:Y:S01]  /*217e0*/  FSEL R47, R3, +QNAN , !P0 ;  /* 0x7ff00000032f7808 */ /* 0x000fe20004000000 */
[----:B------:R-:W-:Y:S06]  /*217f0*/  BRA `(.L_x_6921) ;  /* 0x00000000005c7947 */ /* 0x000fec0003800000 */
.L_x_6918:
        /* <DEDUP_REMOVED lines=23> */
.L_x_6921:
[----:B------:R-:W-:Y:S05]  /*21970*/  BSYNC.RECONVERGENT B1 ;  /* 0x0000000000017941 */ /* 0x000fea0003800200 */
.L_x_6917:
        /* <DEDUP_REMOVED lines=32> */
.L_x_6923:
[----:B------:R-:W-:Y:S05]  /*21b80*/  BSYNC.RECONVERGENT B1 ;  /* 0x0000000000017941 */ /* 0x000fea0003800200 */
.L_x_6922:
        /* <DEDUP_REMOVED lines=26> */
.L_x_6925:
[----:B------:R-:W-:Y:S05]  /*21d30*/  BSYNC.RECONVERGENT B1 ;  /* 0x0000000000017941 */ /* 0x000fea0003800200 */
.L_x_6924:
        /* <DEDUP_REMOVED lines=24> */
.L_x_6927:
[----:B------:R-:W-:Y:S05]  /*21ec0*/  BSYNC.RECONVERGENT B1 ;  /* 0x0000000000017941 */ /* 0x000fea0003800200 */
.L_x_6926:
[----:B------:R-:W-:Y:S02]  /*21ed0*/  IMAD.MOV.U32 R38, RZ, RZ, R2 ;  /* 0x000000ffff267224 */ /* 0x000fe400078e0002 */
[----:B------:R-:W-:Y:S01]  /*21ee0*/  IMAD.MOV.U32 R39, RZ, RZ, R3 ;  /* 0x000000ffff277224 */ /* 0x000fe200078e0003 */
[----:B------:R-:W-:Y:S06]  /*21ef0*/  BRA `(.L_x_6928) ;  /* 0x00000010005c7947 */ /* 0x000fec0003800000 */
.L_x_6912:
        /* <DEDUP_REMOVED lines=60> */
.L_x_6930:
[----:B------:R-:W-:Y:S05]  /*222c0*/  BSYNC.RECONVERGENT B0 ;  /* 0x0000000000007941 */ /* 0x000fea0003800200 */
.L_x_6929:
        /* <DEDUP_REMOVED lines=26> */
.L_x_6932:
[----:B------:R-:W-:Y:S05]  /*22470*/  BSYNC.RECONVERGENT B3 ;  /* 0x0000000000037941 */ /* 0x000fea0003800200 */
.L_x_6931:
        /* <DEDUP_REMOVED lines=38> */
.L_x_6934:
[----:B------:R-:W-:Y:S05]  /*226e0*/  BSYNC.RECONVERGENT B3 ;  /* 0x0000000000037941 */ /* 0x000fea0003800200 */
.L_x_6933:
        /* <DEDUP_REMOVED lines=38> */
.L_x_6911:
[----:B------:R-:W-:-:S10]  /*22950*/  DADD R20, R22, -R22 ;  /* 0x0000000016147229 */ /* 0x000fd40000000816 */
[----:B------:R-:W-:Y:S02]  /*22960*/  IMAD.MOV.U32 R38, RZ, RZ, R20 ;  /* 0x000000ffff267224 */ /* 0x000fe400078e0014 */
[----:B------:R-:W-:Y:S01]  /*22970*/  IMAD.MOV.U32 R39, RZ, RZ, R21 ;  /* 0x000000ffff277224 */ /* 0x000fe200078e0015 */
[----:B------:R-:W-:Y:S06]  /*22980*/  BRA `(.L_x_6928) ;  /* 0x0000000400b87947 */ /* 0x000fec0003800000 */
.L_x_6910:
        /* <DEDUP_REMOVED lines=35> */
.L_x_6938:
[----:B------:R-:W-:Y:S05]  /*22bc0*/  BSYNC.RECONVERGENT B4 ;  /* 0x0000000000047941 */ /* 0x000fea0003800200 */
.L_x_6937:
        /* <DEDUP_REMOVED lines=38> */
.L_x_6940:
[----:B------:R-:W-:Y:S05]  /*22e30*/  BSYNC.RECONVERGENT B4 ;  /* 0x0000000000047941 */ /* 0x000fea0003800200 */
.L_x_6939:
        /* <DEDUP_REMOVED lines=31> */
.L_x_6936:
[----:B------:R-:W-:Y:S05]  /*23030*/  BSYNC.RECONVERGENT B3 ;  /* 0x0000000000037941 */ /* 0x000fea0003800200 */
.L_x_6935:
[----:B------:R-:W-:Y:S01]  /*23040*/  LOP3.LUT R39, RZ, 0x80000000, R23, 0xb8, !PT ;  /* 0x80000000ff277812 */ /* 0x000fe200078eb817 */
[----:B------:R-:W-:Y:S01]  /*23050*/  IMAD.MOV.U32 R38, RZ, RZ, RZ ;  /* 0x000000ffff267224 */ /* 0x000fe200078e00ff */
[----:B------:R-:W-:-:S07]  /*23060*/  IADD3 R21, PT, PT, R21, -0x40000000, RZ ;  /* 0xc000000015157810 */ /* 0x000fce0007ffe0ff */
.L_x_6928:
[----:B------:R-:W-:Y:S05]  /*23070*/  BSYNC.RECONVERGENT B2 ;  /* 0x0000000000027941 */ /* 0x000fea0003800200 */
.L_x_6909:
        /* <DEDUP_REMOVED lines=29> */
.L_x_6946:
[----:B------:R-:W-:Y:S05]  /*23250*/  BSYNC.RECONVERGENT B3 ;  /* 0x0000000000037941 */ /* 0x000fea0003800200 */
.L_x_6945:
        /* <DEDUP_REMOVED lines=63> */
.L_x_6948:
[----:B------:R-:W-:Y:S05]  /*23650*/  BSYNC.RECONVERGENT B0 ;  /* 0x0000000000007941 */ /* 0x000fea0003800200 */
.L_x_6947:
        /* <DEDUP_REMOVED lines=91> */
.L_x_6952:
[----:B------:R-:W-:Y:S05]  /*23c10*/  BSYNC.RECONVERGENT B3 ;  /* 0x0000000000037941 */ /* 0x000fea0003800200 */
.L_x_6951:
[----:B------:R-:W-:Y:S01]  /*23c20*/  DADD R2, R44, R2 ;  /* 0x000000002c027229 */ /* 0x000fe20000000002 */
[----:B------:R-:W-:Y:S01]  /*23c30*/  UMOV UR6, 0x8fb9f87e ;  /* 0x8fb9f87e00067882 */ /* 0x000fe20000000000 */
[----:B------:R-:W-:Y:S02]  /*23c40*/  UMOV UR7, 0x408633ce ;  /* 0x408633ce00077882 */ /* 0x000fe40000000000 */
[----:B------:R-:W-:-:S06]  /*23c50*/  DSETP.GE.AND P0, PT, R46, UR6, PT ;  /* 0x000000062e007e2a */ /* 0x000fcc000bf06000 */
[----:B------:R-:W-:Y:S02]  /*23c60*/  FSEL R46, R2, RZ, !P0 ;  /* 0x000000ff022e7208 */ /* 0x000fe40004000000 */
[----:B------:R-:W-:Y:S01]  /*23c70*/  FSEL R47, R3, +QNAN , !P0 ;  /* 0x7ff00000032f7808 */ /* 0x000fe20004000000 */
[----:B------:R-:W-:Y:S06]  /*23c80*/  BRA `(.L_x_6953) ;  /* 0x00000000005c7947 */ /* 0x000fec0003800000 */
.L_x_6950:
        /* <DEDUP_REMOVED lines=23> */
.L_x_6953:
[----:B------:R-:W-:Y:S05]  /*23e00*/  BSYNC.RECONVERGENT B1 ;  /* 0x0000000000017941 */ /* 0x000fea0003800200 */
.L_x_6949:
        /* <DEDUP_REMOVED lines=32> */
.L_x_6955:
[----:B------:R-:W-:Y:S05]  /*24010*/  BSYNC.RECONVERGENT B1 ;  /* 0x0000000000017941 */ /* 0x000fea0003800200 */
.L_x_6954:
        /* <DEDUP_REMOVED lines=23> */
[----:B------:R-:W-:Y:S05]  /*24190*/  CALL.REL.NOINC `($__internal_12_$__cuda_sm20_div_rn_f64_full) ;  /* 0x00000014003c7944 */ /* 0x000fea0003c00000 */
[----:B------:R-:W-:Y:S02]  /*241a0*/  IMAD.MOV.U32 R24, RZ, RZ, R3 ;  /* 0x000000ffff187224 */ /* 0x000fe400078e0003 */
[----:B------:R-:W-:-:S07]  /*241b0*/  IMAD.MOV.U32 R25, RZ, RZ, R2 ;  /* 0x000000ffff197224 */ /* 0x000fce00078e0002 */
.L_x_6957:
[----:B------:R-:W-:Y:S05]  /*241c0*/  BSYNC.RECONVERGENT B1 ;  /* 0x0000000000017941 */ /* 0x000fea0003800200 */
.L_x_6956:
        /* <DEDUP_REMOVED lines=24> */
.L_x_6959:
[----:B------:R-:W-:Y:S05]  /*24350*/  BSYNC.RECONVERGENT B1 ;  /* 0x0000000000017941 */ /* 0x000fea0003800200 */
.L_x_6958:
[----:B------:R-:W-:Y:S02]  /*24360*/  IMAD.MOV.U32 R58, RZ, RZ, R2 ;  /* 0x000000ffff3a7224 */ /* 0x000fe400078e0002 */
[----:B------:R-:W-:Y:S01]  /*24370*/  IMAD.MOV.U32 R59, RZ, RZ, R3 ;  /* 0x000000ffff3b7224 */ /* 0x000fe200078e0003 */
[----:B------:R-:W-:Y:S06]  /*24380*/  BRA `(.L_x_6960) ;  /* 0x0000001000607947 */ /* 0x000fec0003800000 */
.L_x_6944:
        /* <DEDUP_REMOVED lines=60> */
.L_x_6962:
[----:B------:R-:W-:Y:S05]  /*24750*/  BSYNC.RECONVERGENT B0 ;  /* 0x0000000000007941 */ /* 0x000fea0003800200 */
.L_x_6961:
        /* <DEDUP_REMOVED lines=25> */
[----:B------:R-:W-:-:S07]  /*248f0*/  MOV R3, R41 ;  /* 0x0000002900037202 */ /* 0x000fce0000000f00 */
.L_x_6964:
[----:B------:R-:W-:Y:S05]  /*24900*/  BSYNC.RECONVERGENT B3 ;  /* 0x0000000000037941 */ /* 0x000fea0003800200 */
.L_x_6963:
        /* <DEDUP_REMOVED lines=38> */
.L_x_6966:
[----:B------:R-:W-:Y:S05]  /*24b70*/  BSYNC.RECONVERGENT B3 ;  /* 0x0000000000037941 */ /* 0x000fea0003800200 */
.L_x_6965:
        /* <DEDUP_REMOVED lines=38> */
.L_x_6943:
[----:B------:R-:W-:-:S10]  /*24de0*/  DADD R24, R26, -R26 ;  /* 0x000000001a187229 */ /* 0x000fd4000000081a */
[----:B------:R-:W-:Y:S02]  /*24df0*/  IMAD.MOV.U32 R58, RZ, RZ, R24 ;  /* 0x000000ffff3a7224 */ /* 0x000fe400078e0018 */
[----:B------:R-:W-:Y:S01]  /*24e00*/  IMAD.MOV.U32 R59, RZ, RZ, R25 ;  /* 0x000000ffff3b7224 */ /* 0x000fe200078e0019 */
[----:B------:R-:W-:Y:S06]  /*24e10*/  BRA `(.L_x_6960) ;  /* 0x0000000400bc7947 */ /* 0x000fec0003800000 */
.L_x_6942:
        /* <DEDUP_REMOVED lines=36> */
.L_x_6970:
[----:B------:R-:W-:Y:S05]  /*25060*/  BSYNC.RECONVERGENT B4 ;  /* 0x0000000000047941 */ /* 0x000fea0003800200 */
.L_x_6969:
        /* <DEDUP_REMOVED lines=38> */
.L_x_6972:
[----:B------:R-:W-:Y:S05]  /*252d0*/  BSYNC.RECONVERGENT B4 ;  /* 0x0000000000047941 */ /* 0x000fea0003800200 */
.L_x_6971:
        /* <DEDUP_REMOVED lines=31> */
.L_x_6968:
[----:B------:R-:W-:Y:S05]  /*254d0*/  BSYNC.RECONVERGENT B3 ;  /* 0x0000000000037941 */ /* 0x000fea0003800200 */
.L_x_6967:
[----:B------:R-:W-:Y:S01]  /*254e0*/  LOP3.LUT R59, RZ, 0x80000000, R27, 0xb8, !PT ;  /* 0x80000000ff3b7812 */ /* 0x000fe200078eb81b */
[----:B------:R-:W-:Y:S01]  /*254f0*/  IMAD.MOV.U32 R25, RZ, RZ, R22 ;  /* 0x000000ffff197224 */ /* 0x000fe200078e0016 */
[----:B------:R-:W-:-:S07]  /*25500*/  MOV R58, RZ ;  /* 0x000000ff003a7202 */ /* 0x000fce0000000f00 */
.L_x_6960:
[----:B------:R-:W-:Y:S05]  /*25510*/  BSYNC.RECONVERGENT B2 ;  /* 0x0000000000027941 */ /* 0x000fea0003800200 */
.L_x_6941:
        /* <DEDUP_REMOVED lines=23> */
        .weak           $__internal_12_$__cuda_sm20_div_rn_f64_full
        .type           $__internal_12_$__cuda_sm20_div_rn_f64_full,@function
        .size           $__internal_12_$__cuda_sm20_div_rn_f64_full,($__internal_13_$__cuda_sm20_dsqrt_rn_f64_mediumpath_v1 - $__internal_12_$__cuda_sm20_div_rn_f64_full)
$__internal_12_$__cuda_sm20_div_rn_f64_full:
        /* <DEDUP_REMOVED lines=72> */
.L_x_6974:
        /* <DEDUP_REMOVED lines=17> */
.L_x_6977:
[----:B------:R-:W-:Y:S01]  /*25c20*/  LOP3.LUT R2, R43, 0x80000, RZ, 0xfc, !PT ;  /* 0x000800002b027812 */ /* 0x000fe200078efcff */
[----:B------:R-:W-:-:S03]  /*25c30*/  IMAD.MOV.U32 R58, RZ, RZ, R42 ;  /* 0x000000ffff3a7224 */ /* 0x000fc600078e002a */
[----:B------:R-:W-:Y:S01]  /*25c40*/  MOV R59, R2 ;  /* 0x00000002003b7202 */ /* 0x000fe20000000f00 */
[----:B------:R-:W-:Y:S06]  /*25c50*/  BRA `(.L_x_6975) ;  /* 0x00000000000c7947 */ /* 0x000fec0003800000 */
.L_x_6976:
[----:B------:R-:W-:Y:S01]  /*25c60*/  LOP3.LUT R2, R53, 0x80000, RZ, 0xfc, !PT ;  /* 0x0008000035027812 */ /* 0x000fe200078efcff */
[----:B------:R-:W-:-:S04]  /*25c70*/  IMAD.MOV.U32 R58, RZ, RZ, R52 ;  /* 0x000000ffff3a7224 */ /* 0x000fc800078e0034 */
[----:B------:R-:W-:-:S07]  /*25c80*/  IMAD.MOV.U32 R59, RZ, RZ, R2 ;  /* 0x000000ffff3b7224 */ /* 0x000fce00078e0002 */
.L_x_6975:
[----:B------:R-:W-:Y:S05]  /*25c90*/  BSYNC.RECONVERGENT B0 ;  /* 0x0000000000007941 */ /* 0x000fea0003800200 */
.L_x_6973:
[----:B------:R-:W-:Y:S02]  /*25ca0*/  IMAD.MOV.U32 R5, RZ, RZ, 0x0 ;  /* 0x00000000ff057424 */ /* 0x000fe400078e00ff */
[----:B------:R-:W-:Y:S02]  /*25cb0*/  IMAD.MOV.U32 R3, RZ, RZ, R58 ;  /* 0x000000ffff037224 */ /* 0x000fe400078e003a */
[----:B------:R-:W-:Y:S01]  /*25cc0*/  IMAD.MOV.U32 R2, RZ, RZ, R59 ;  /* 0x000000ffff027224 */ /* 0x000fe200078e003b */
[----:B------:R-:W-:Y:S06]  /*25cd0*/  RET.REL.NODEC R4 `(_ZN2at6native29vectorized_elementwise_kernelILi8EZZZNS0_16tanh_kernel_cudaERNS_18TensorIteratorBaseEENKUlvE_clEvENKUlvE_clEvEUlN3c107complexIdEEE_St5arrayIPcLm2EEEEviT0_T1_) ;  /* 0xfffffda004c87950 */ /* 0x000fec0003c3ffff */
        .weak           $__internal_13_$__cuda_sm20_dsqrt_rn_f64_mediumpath_v1
        .type           $__internal_13_$__cuda_sm20_dsqrt_rn_f64_mediumpath_v1,@function
        .size           $__internal_13_$__cuda_sm20_dsqrt_rn_f64_mediumpath_v1,($_ZN2at6native29vectorized_elementwise_kernelILi8EZZZNS0_16tanh_kernel_cudaERNS_18TensorIteratorBaseEENKUlvE_clEvENKUlvE_clEvEUlN3c107complexIdEEE_St5arrayIPcLm2EEEEviT0_T1_$__internal_trig_reduction_slowpathd - $__internal_13_$__cuda_sm20_dsqrt_rn_f64_mediumpath_v1)
$__internal_13_$__cuda_sm20_dsqrt_rn_f64_mediumpath_v1:
        /* <DEDUP_REMOVED lines=17> */
.L_x_6979:
        /* <DEDUP_REMOVED lines=24> */
.L_x_6981:
[----:B------:R-:W-:-:S11]  /*25f70*/  DADD R4, R48, R48 ;  /* 0x0000000030047229 */ /* 0x000fd60000000030 */
.L_x_6980:
[----:B------:R-:W-:Y:S05]  /*25f80*/  BSYNC.RECONVERGENT B0 ;  /* 0x0000000000007941 */ /* 0x000fea0003800200 */
.L_x_6978:
[----:B------:R-:W-:Y:S02]  /*25f90*/  IMAD.MOV.U32 R40, RZ, RZ, R2 ;  /* 0x000000ffff287224 */ /* 0x000fe400078e0002 */
[----:B------:R-:W-:Y:S02]  /*25fa0*/  IMAD.MOV.U32 R41, RZ, RZ, 0x0 ;  /* 0x00000000ff297424 */ /* 0x000fe400078e00ff */
[----:B------:R-:W-:Y:S02]  /*25fb0*/  IMAD.MOV.U32 R3, RZ, RZ, R5 ;  /* 0x000000ffff037224 */ /* 0x000fe400078e0005 */
[----:B------:R-:W-:Y:S05]  /*25fc0*/  RET.REL.NODEC R40 `(_ZN2at6native29vectorized_elementwise_kernelILi8EZZZNS0_16tanh_kernel_cudaERNS_18TensorIteratorBaseEENKUlvE_clEvENKUlvE_clEvEUlN3c107complexIdEEE_St5arrayIPcLm2EEEEviT0_T1_) ;  /* 0xfffffda0280c7950 */ /* 0x000fea0003c3ffff */
        .type           $_ZN2at6native29vectorized_elementwise_kernelILi8EZZZNS0_16tanh_kernel_cudaERNS_18TensorIteratorBaseEENKUlvE_clEvENKUlvE_clEvEUlN3c107complexIdEEE_St5arrayIPcLm2EEEEviT0_T1_$__internal_trig_reduction_slowpathd,@function
        .size           $_ZN2at6native29vectorized_elementwise_kernelILi8EZZZNS0_16tanh_kernel_cudaERNS_18TensorIteratorBaseEENKUlvE_clEvENKUlvE_clEvEUlN3c107complexIdEEE_St5arrayIPcLm2EEEEviT0_T1_$__internal_trig_reduction_slowpathd,(.L_x_7010 - $_ZN2at6native29vectorized_elementwise_kernelILi8EZZZNS0_16tanh_kernel_cudaERNS_18TensorIteratorBaseEENKUlvE_clEvENKUlvE_clEvEUlN3c107complexIdEEE_St5arrayIPcLm2EEEEviT0_T1_$__internal_trig_reduction_slowpathd)
$_ZN2at6native29vectorized_elementwise_kernelILi8EZZZNS0_16tanh_kernel_cudaERNS_18TensorIteratorBaseEENKUlvE_clEvENKUlvE_clEvEUlN3c107complexIdEEE_St5arrayIPcLm2EEEEviT0_T1_$__internal_trig_reduction_slowpathd:
        /* <DEDUP_REMOVED lines=25> */
.L_x_6986:
        /* <DEDUP_REMOVED lines=30> */
.L_x_6985:
[----:B------:R-:W-:-:S07]  /*26340*/  IMAD.MOV.U32 R3, RZ, RZ, R41 ;  /* 0x000000ffff037224 */ /* 0x000fce00078e0029 */
.L_x_6984:
[----:B------:R-:W-:Y:S05]  /*26350*/  BSYNC.RECONVERGENT B0 ;  /* 0x0000000000007941 */ /* 0x000fea0003800200 */
.L_x_6983:
        /* <DEDUP_REMOVED lines=60> */
.L_x_6988:
[----:B------:R-:W-:Y:S05]  /*26720*/  BSYNC.RECONVERGENT B0 ;  /* 0x0000000000007941 */ /* 0x000fea0003800200 */
.L_x_6987:
        /* <DEDUP_REMOVED lines=36> */
.L_x_6982:
[----:B------:R-:W-:Y:S02]  /*26970*/  IMAD.MOV.U32 R53, RZ, RZ, 0x0 ;  /* 0x00000000ff357424 */ /* 0x000fe400078e00ff */
[----:B------:R-:W-:Y:S02]  /*26980*/  IMAD.MOV.U32 R41, RZ, RZ, R40 ;  /* 0x000000ffff297224 */ /* 0x000fe400078e0028 */
[----:B------:R-:W-:Y:S01]  /*26990*/  IMAD.MOV.U32 R40, RZ, RZ, R4 ;  /* 0x000000ffff287224 */ /* 0x000fe200078e0004 */
[----:B------:R-:W-:Y:S06]  /*269a0*/  RET.REL.NODEC R52 `(_ZN2at6native29vectorized_elementwise_kernelILi8EZZZNS0_16tanh_kernel_cudaERNS_18TensorIteratorBaseEENKUlvE_clEvENKUlvE_clEvEUlN3c107complexIdEEE_St5arrayIPcLm2EEEEviT0_T1_) ;  /* 0xfffffd9434947950 */ /* 0x000fec0003c3ffff */
.L_x_6989:
        /* <DEDUP_REMOVED lines=13> */
.L_x_7010:


//--------------------- .nv.global.init           --------------------------
	.section	.nv.global.init,"aw",@progbits
	.align	16
.nv.global.init:
	.type		__cudart_sin_cos_coeffs,@object
	.size		__cudart_sin_cos_coeffs,(__cudart_i2opi_d - __cudart_sin_cos_coeffs)
__cudart_sin_cos_coeffs:
        /*0000*/ 	.byte	0x46, 0xd2, 0xb0, 0x2c, 0xf1, 0xe5, 0x5a, 0xbe, 0x92, 0xe3, 0xac, 0x69, 0xe3, 0x1d, 0xc7, 0x3e
        /*0010*/ 	.byte	0xa1, 0x62, 0xdb, 0x19, 0xa0, 0x01, 0x2a, 0xbf, 0x18, 0x08, 0x11, 0x11, 0x11, 0x11, 0x81, 0x3f
        /*0020*/ 	.byte	0x54, 0x55, 0x55, 0x55, 0x55, 0x55, 0xc5, 0xbf, 0x00, 0x00, 0x00, 0x00, 0x00, 0x00, 0x00, 0x00
        /*0030*/ 	.byte	0x00, 0x00, 0x00, 0x00, 0x00, 0x00, 0x00, 0x00, 0x64, 0x81, 0xfd, 0x20, 0x83, 0xff, 0xa8, 0xbd
        /*0040*/ 	.byte	0x28, 0x85, 0xef, 0xc1, 0xa7, 0xee, 0x21, 0x3e, 0xd9, 0xe6, 0x06, 0x8e, 0x4f, 0x7e, 0x92, 0xbe
        /*0050*/ 	.byte	0xe9, 0xbc, 0xdd, 0x19, 0xa0, 0x01, 0xfa, 0x3e, 0x47, 0x5d, 0xc1, 0x16, 0x6c, 0xc1, 0x56, 0xbf
        /*0060*/ 	.byte	0x51, 0x55, 0x55, 0x55, 0x55, 0x55, 0xa5, 0x3f, 0x00, 0x00, 0x00, 0x00, 0x00, 0x00, 0xe0, 0xbf
        /*0070*/ 	.byte	0x00, 0x00, 0x00, 0x00, 0x00, 0x00, 0xf0, 0x3f, 0x00, 0x00, 0x00, 0x00, 0x00, 0x00, 0x00, 0x00
	.type		__cudart_i2opi_d,@object
	.size		__cudart_i2opi_d,($str$6 - __cudart_i2opi_d)
__cudart_i2opi_d:
        /* <DEDUP_REMOVED lines=9> */
	.type		$str$6,@object
	.size		$str$6,(__unnamed_1 - $str$6)
$str$6:
        /*0110*/ 	.byte	0x66, 0x61, 0x6c, 0x73, 0x65, 0x00
	.type		__unnamed_1,@object
	.size		__unnamed_1,(__unnamed_9 - __unnamed_1)
__unnamed_1:
        /*0116*/ 	.byte	0x66, 0x65, 0x74, 0x63, 0x68, 0x5f, 0x61, 0x6e, 0x64, 0x5f, 0x63, 0x61, 0x73, 0x74, 0x00
	.type		__unnamed_9,@object
	.size		__unnamed_9,(__unnamed_13 - __unnamed_9)
__unnamed_9:
        /*0125*/ 	.byte	0x66, 0x65, 0x74, 0x63, 0x68, 0x5f, 0x61, 0x6e, 0x64, 0x5f, 0x63, 0x61, 0x73, 0x74, 0x00
	.type		__unnamed_13,@object
	.size		__unnamed_13,(__unnamed_5 - __unnamed_13)
__unnamed_13:
        /*0134*/ 	.byte	0x66, 0x65, 0x74, 0x63, 0x68, 0x5f, 0x61, 0x6e, 0x64, 0x5f, 0x63, 0x61, 0x73, 0x74, 0x00
	.type		__unnamed_5,@object
	.size		__unnamed_5,(__unnamed_11 - __unnamed_5)
__unnamed_5:
        /*0143*/ 	.byte	0x66, 0x65, 0x74, 0x63, 0x68, 0x5f, 0x61, 0x6e, 0x64, 0x5f, 0x63, 0x61, 0x73, 0x74, 0x00
	.type		__unnamed_11,@object
	.size		__unnamed_11,(__unnamed_3 - __unnamed_11)
__unnamed_11:
        /*0152*/ 	.byte	0x66, 0x65, 0x74, 0x63, 0x68, 0x5f, 0x61, 0x6e, 0x64, 0x5f, 0x63, 0x61, 0x73, 0x74, 0x00
	.type		__unnamed_3,@object
	.size		__unnamed_3,(__unnamed_7 - __unnamed_3)
__unnamed_3:
        /*0161*/ 	.byte	0x66, 0x65, 0x74, 0x63, 0x68, 0x5f, 0x61, 0x6e, 0x64, 0x5f, 0x63, 0x61, 0x73, 0x74, 0x00
	.type		__unnamed_7,@object
	.size		__unnamed_7,(__unnamed_2 - __unnamed_7)
__unnamed_7:
        /*0170*/ 	.byte	0x66, 0x65, 0x74, 0x63, 0x68, 0x5f, 0x61, 0x6e, 0x64, 0x5f, 0x63, 0x61, 0x73, 0x74, 0x00
	.type		__unnamed_2,@object
	.size		__unnamed_2,(__unnamed_10 - __unnamed_2)
__unnamed_2:
        /*017f*/ 	.byte	0x63, 0x61, 0x73, 0x74, 0x5f, 0x61, 0x6e, 0x64, 0x5f, 0x73, 0x74, 0x6f, 0x72, 0x65, 0x00
	.type		__unnamed_10,@object
	.size		__unnamed_10,(__unnamed_14 - __unnamed_10)
__unnamed_10:
        /*018e*/ 	.byte	0x63, 0x61, 0x73, 0x74, 0x5f, 0x61, 0x6e, 0x64, 0x5f, 0x73, 0x74, 0x6f, 0x72, 0x65, 0x00
	.type		__unnamed_14,@object
	.size		__unnamed_14,(__unnamed_6 - __unnamed_14)
__unnamed_14:
        /*019d*/ 	.byte	0x63, 0x61, 0x73, 0x74, 0x5f, 0x61, 0x6e, 0x64, 0x5f, 0x73, 0x74, 0x6f, 0x72, 0x65, 0x00
	.type		__unnamed_6,@object
	.size		__unnamed_6,(__unnamed_12 - __unnamed_6)
__unnamed_6:
        /*01ac*/ 	.byte	0x63, 0x61, 0x73, 0x74, 0x5f, 0x61, 0x6e, 0x64, 0x5f, 0x73, 0x74, 0x6f, 0x72, 0x65, 0x00
	.type		__unnamed_12,@object
	.size		__unnamed_12,(__unnamed_4 - __unnamed_12)
__unnamed_12:
        /*01bb*/ 	.byte	0x63, 0x61, 0x73, 0x74, 0x5f, 0x61, 0x6e, 0x64, 0x5f, 0x73, 0x74, 0x6f, 0x72, 0x65, 0x00
	.type		__unnamed_4,@object
	.size		__unnamed_4,(__unnamed_8 - __unnamed_4)
__unnamed_4:
        /*01ca*/ 	.byte	0x63, 0x61, 0x73, 0x74, 0x5f, 0x61, 0x6e, 0x64, 0x5f, 0x73, 0x74, 0x6f, 0x72, 0x65, 0x00
	.type		__unnamed_8,@object
	.size		__unnamed_8,($str$7 - __unnamed_8)
__unnamed_8:
        /*01d9*/ 	.byte	0x63, 0x61, 0x73, 0x74, 0x5f, 0x61, 0x6e, 0x64, 0x5f, 0x73, 0x74, 0x6f, 0x72, 0x65, 0x00
	.type		$str$7,@object
	.size		$str$7,(.L_43 - $str$7)
$str$7:
        /*01e8*/ 	.byte	0x2f, 0x72, 0x6f, 0x6f, 0x74, 0x2f, 0x2e, 0x70, 0x79, 0x65, 0x6e, 0x76, 0x2f, 0x76, 0x65, 0x72
        /*01f8*/ 	.byte	0x73, 0x69, 0x6f, 0x6e, 0x73, 0x2f, 0x33, 0x2e, 0x31, 0x33, 0x2e, 0x31, 0x32, 0x2f, 0x6c, 0x69
        /*0208*/ 	.byte	0x62, 0x2f, 0x70, 0x79, 0x74, 0x68, 0x6f, 0x6e, 0x33, 0x2e, 0x31, 0x33, 0x2f, 0x73, 0x69, 0x74
        /*0218*/ 	.byte	0x65, 0x2d, 0x70, 0x61, 0x63, 0x6b, 0x61, 0x67, 0x65, 0x73, 0x2f, 0x74, 0x6f, 0x72, 0x63, 0x68
        /*0228*/ 	.byte	0x2f, 0x69, 0x6e, 0x63, 0x6c, 0x75, 0x64, 0x65, 0x2f, 0x63, 0x31, 0x30, 0x2f, 0x63, 0x6f, 0x72
        /*0238*/ 	.byte	0x65, 0x2f, 0x44, 0x79, 0x6e, 0x61, 0x6d, 0x69, 0x63, 0x43, 0x61, 0x73, 0x74, 0x2e, 0x68, 0x00
.L_43:


//--------------------- .nv.shared.reserved.0     --------------------------
	.section	.nv.shared.reserved.0,"aw",@nobits
	.weak		__nv_reservedSMEM_offset_0_alias
	.size		__nv_reservedSMEM_offset_0_alias, 0, 64
	.other		__nv_reservedSMEM_offset_0_alias,@"STO_CUDA_RESERVED_SHARED STV_DEFAULT"
__nv_reservedSMEM_offset_0_alias:
	.zero		0
	.zero		64


//--------------------- .nv.global                --------------------------
	.section	.nv.global,"aw",@nobits
.nv.global:
	.type		_ZN58_INTERNAL_c5cf20fd_27_UnaryGeometricTanhKernel_cu_5bec5f124cuda3std3__48in_placeE,@object
	.size		_ZN58_INTERNAL_c5cf20fd_27_UnaryGeometricTanhKernel_cu_5bec5f124cuda3std3__48in_placeE,(_ZN58_INTERNAL_c5cf20fd_27_UnaryGeometricTanhKernel_cu_5bec5f124cuda3std6ranges3__45__cpo8distanceE - _ZN58_INTERNAL_c5cf20fd_27_UnaryGeometricTanhKernel_cu_5bec5f124cuda3std3__48in_placeE)
_ZN58_INTERNAL_c5cf20fd_27_UnaryGeometricTanhKernel_cu_5bec5f124cuda3std3__48in_placeE:
	.zero		1
	.type		_ZN58_INTERNAL_c5cf20fd_27_UnaryGeometricTanhKernel_cu_5bec5f124cuda3std6ranges3__45__cpo8distanceE,@object
	.size		_ZN58_INTERNAL_c5cf20fd_27_UnaryGeometricTanhKernel_cu_5bec5f124cuda3std6ranges3__45__cpo8distanceE,(_ZN58_INTERNAL_c5cf20fd_27_UnaryGeometricTanhKernel_cu_5bec5f124cuda3std3__45__cpo6cbeginE - _ZN58_INTERNAL_c5cf20fd_27_UnaryGeometricTanhKernel_cu_5bec5f124cuda3std6ranges3__45__cpo8distanceE)
_ZN58_INTERNAL_c5cf20fd_27_UnaryGeometricTanhKernel_cu_5bec5f124cuda3std6ranges3__45__cpo8distanceE:
	.zero		1
	.type		_ZN58_INTERNAL_c5cf20fd_27_UnaryGeometricTanhKernel_cu_5bec5f124cuda3std3__45__cpo6cbeginE,@object
	.size		_ZN58_INTERNAL_c5cf20fd_27_UnaryGeometricTanhKernel_cu_5bec5f124cuda3std3__45__cpo6cbeginE,(_ZN58_INTERNAL_c5cf20fd_27_UnaryGeometricTanhKernel_cu_5bec5f124cuda3std6ranges3__45__cpo7advanceE - _ZN58_INTERNAL_c5cf20fd_27_UnaryGeometricTanhKernel_cu_5bec5f124cuda3std3__45__cpo6cbeginE)
_ZN58_INTERNAL_c5cf20fd_27_UnaryGeometricTanhKernel_cu_5bec5f124cuda3std3__45__cpo6cbeginE:
	.zero		1
	.type		_ZN58_INTERNAL_c5cf20fd_27_UnaryGeometricTanhKernel_cu_5bec5f124cuda3std6ranges3__45__cpo7advanceE,@object
	.size		_ZN58_INTERNAL_c5cf20fd_27_UnaryGeometricTanhKernel_cu_5bec5f124cuda3std6ranges3__45__cpo7advanceE,(_ZN58_INTERNAL_c5cf20fd_27_UnaryGeometricTanhKernel_cu_5bec5f124cuda3std3__45__cpo7crbeginE - _ZN58_INTERNAL_c5cf20fd_27_UnaryGeometricTanhKernel_cu_5bec5f124cuda3std6ranges3__45__cpo7advanceE)
_ZN58_INTERNAL_c5cf20fd_27_UnaryGeometricTanhKernel_cu_5bec5f124cuda3std6ranges3__45__cpo7advanceE:
	.zero		1
	.type		_ZN58_INTERNAL_c5cf20fd_27_UnaryGeometricTanhKernel_cu_5bec5f124cuda3std3__45__cpo7crbeginE,@object
	.size		_ZN58_INTERNAL_c5cf20fd_27_UnaryGeometricTanhKernel_cu_5bec5f124cuda3std3__45__cpo7crbeginE,(_ZN58_INTERNAL_c5cf20fd_27_UnaryGeometricTanhKernel_cu_5bec5f124cuda3std6ranges3__45__cpo4dataE - _ZN58_INTERNAL_c5cf20fd_27_UnaryGeometricTanhKernel_cu_5bec5f124cuda3std3__45__cpo7crbeginE)
_ZN58_INTERNAL_c5cf20fd_27_UnaryGeometricTanhKernel_cu_5bec5f124cuda3std3__45__cpo7crbeginE:
	.zero		1
	.type		_ZN58_INTERNAL_c5cf20fd_27_UnaryGeometricTanhKernel_cu_5bec5f124cuda3std6ranges3__45__cpo4dataE,@object
	.size		_ZN58_INTERNAL_c5cf20fd_27_UnaryGeometricTanhKernel_cu_5bec5f124cuda3std6ranges3__45__cpo4dataE,(_ZN58_INTERNAL_c5cf20fd_27_UnaryGeometricTanhKernel_cu_5bec5f124cuda3std6ranges3__45__cpo5beginE - _ZN58_INTERNAL_c5cf20fd_27_UnaryGeometricTanhKernel_cu_5bec5f124cuda3std6ranges3__45__cpo4dataE)
_ZN58_INTERNAL_c5cf20fd_27_UnaryGeometricTanhKernel_cu_5bec5f124cuda3std6ranges3__45__cpo4dataE:
	.zero		1
	.type		_ZN58_INTERNAL_c5cf20fd_27_UnaryGeometricTanhKernel_cu_5bec5f124cuda3std6ranges3__45__cpo5beginE,@object
	.size		_ZN58_INTERNAL_c5cf20fd_27_UnaryGeometricTanhKernel_cu_5bec5f124cuda3std6ranges3__45__cpo5beginE,(_ZN58_INTERNAL_c5cf20fd_27_UnaryGeometricTanhKernel_cu_5bec5f124cuda3std3__460_GLOBAL__N__c5cf20fd_27_UnaryGeometricTanhKernel_cu_5bec5f126ignoreE - _ZN58_INTERNAL_c5cf20fd_27_UnaryGeometricTanhKernel_cu_5bec5f124cuda3std6ranges3__45__cpo5beginE)
_ZN58_INTERNAL_c5cf20fd_27_UnaryGeometricTanhKernel_cu_5bec5f124cuda3std6ranges3__45__cpo5beginE:
	.zero		1
	.type		_ZN58_INTERNAL_c5cf20fd_27_UnaryGeometricTanhKernel_cu_5bec5f124cuda3std3__460_GLOBAL__N__c5cf20fd_27_UnaryGeometricTanhKernel_cu_5bec5f126ignoreE,@object
	.size		_ZN58_INTERNAL_c5cf20fd_27_UnaryGeometricTanhKernel_cu_5bec5f124cuda3std3__460_GLOBAL__N__c5cf20fd_27_UnaryGeometricTanhKernel_cu_5bec5f126ignoreE,(_ZN58_INTERNAL_c5cf20fd_27_UnaryGeometricTanhKernel_cu_5bec5f124cuda3std6ranges3__45__cpo4sizeE - _ZN58_INTERNAL_c5cf20fd_27_UnaryGeometricTanhKernel_cu_5bec5f124cuda3std3__460_GLOBAL__N__c5cf20fd_27_UnaryGeometricTanhKernel_cu_5bec5f126ignoreE)
_ZN58_INTERNAL_c5cf20fd_27_UnaryGeometricTanhKernel_cu_5bec5f124cuda3std3__460_GLOBAL__N__c5cf20fd_27_UnaryGeometricTanhKernel_cu_5bec5f126ignoreE:
	.zero		1
	.type		_ZN58_INTERNAL_c5cf20fd_27_UnaryGeometricTanhKernel_cu_5bec5f124cuda3std6ranges3__45__cpo4sizeE,@object
	.size		_ZN58_INTERNAL_c5cf20fd_27_UnaryGeometricTanhKernel_cu_5bec5f124cuda3std6ranges3__45__cpo4sizeE,(_ZN58_INTERNAL_c5cf20fd_27_UnaryGeometricTanhKernel_cu_5bec5f124cuda3std3__45__cpo5beginE - _ZN58_INTERNAL_c5cf20fd_27_UnaryGeometricTanhKernel_cu_5bec5f124cuda3std6ranges3__45__cpo4sizeE)
_ZN58_INTERNAL_c5cf20fd_27_UnaryGeometricTanhKernel_cu_5bec5f124cuda3std6ranges3__45__cpo4sizeE:
	.zero		1
	.type		_ZN58_INTERNAL_c5cf20fd_27_UnaryGeometricTanhKernel_cu_5bec5f124cuda3std3__45__cpo5beginE,@object
	.size		_ZN58_INTERNAL_c5cf20fd_27_UnaryGeometricTanhKernel_cu_5bec5f124cuda3std3__45__cpo5beginE,(_ZN58_INTERNAL_c5cf20fd_27_UnaryGeometricTanhKernel_cu_5bec5f124cuda3std6ranges3__45__cpo6cbeginE - _ZN58_INTERNAL_c5cf20fd_27_UnaryGeometricTanhKernel_cu_5bec5f124cuda3std3__45__cpo5beginE)
_ZN58_INTERNAL_c5cf20fd_27_UnaryGeometricTanhKernel_cu_5bec5f124cuda3std3__45__cpo5beginE:
	.zero		1
	.type		_ZN58_INTERNAL_c5cf20fd_27_UnaryGeometricTanhKernel_cu_5bec5f124cuda3std6ranges3__45__cpo6cbeginE,@object
	.size		_ZN58_INTERNAL_c5cf20fd_27_UnaryGeometricTanhKernel_cu_5bec5f124cuda3std6ranges3__45__cpo6cbeginE,(_ZN58_INTERNAL_c5cf20fd_27_UnaryGeometricTanhKernel_cu_5bec5f124cuda3std3__45__cpo6rbeginE - _ZN58_INTERNAL_c5cf20fd_27_UnaryGeometricTanhKernel_cu_5bec5f124cuda3std6ranges3__45__cpo6cbeginE)
_ZN58_INTERNAL_c5cf20fd_27_UnaryGeometricTanhKernel_cu_5bec5f124cuda3std6ranges3__45__cpo6cbeginE:
	.zero		1
	.type		_ZN58_INTERNAL_c5cf20fd_27_UnaryGeometricTanhKernel_cu_5bec5f124cuda3std3__45__cpo6rbeginE,@object
	.size		_ZN58_INTERNAL_c5cf20fd_27_UnaryGeometricTanhKernel_cu_5bec5f124cuda3std3__45__cpo6rbeginE,(_ZN58_INTERNAL_c5cf20fd_27_UnaryGeometricTanhKernel_cu_5bec5f124cuda3std6ranges3__45__cpo4nextE - _ZN58_INTERNAL_c5cf20fd_27_UnaryGeometricTanhKernel_cu_5bec5f124cuda3std3__45__cpo6rbeginE)
_ZN58_INTERNAL_c5cf20fd_27_UnaryGeometricTanhKernel_cu_5bec5f124cuda3std3__45__cpo6rbeginE:
	.zero		1
	.type		_ZN58_INTERNAL_c5cf20fd_27_UnaryGeometricTanhKernel_cu_5bec5f124cuda3std6ranges3__45__cpo4nextE,@object
	.size		_ZN58_INTERNAL_c5cf20fd_27_UnaryGeometricTanhKernel_cu_5bec5f124cuda3std6ranges3__45__cpo4nextE,(_ZN58_INTERNAL_c5cf20fd_27_UnaryGeometricTanhKernel_cu_5bec5f124cuda3std6ranges3__45__cpo4swapE - _ZN58_INTERNAL_c5cf20fd_27_UnaryGeometricTanhKernel_cu_5bec5f124cuda3std6ranges3__45__cpo4nextE)
_ZN58_INTERNAL_c5cf20fd_27_UnaryGeometricTanhKernel_cu_5bec5f124cuda3std6ranges3__45__cpo4nextE:
	.zero		1
	.type		_ZN58_INTERNAL_c5cf20fd_27_UnaryGeometricTanhKernel_cu_5bec5f124cuda3std6ranges3__45__cpo4swapE,@object
	.size		_ZN58_INTERNAL_c5cf20fd_27_UnaryGeometricTanhKernel_cu_5bec5f124cuda3std6ranges3__45__cpo4swapE,(_ZN58_INTERNAL_c5cf20fd_27_UnaryGeometricTanhKernel_cu_5bec5f124cuda3std3__420unreachable_sentinelE - _ZN58_INTERNAL_c5cf20fd_27_UnaryGeometricTanhKernel_cu_5bec5f124cuda3std6ranges3__45__cpo4swapE)
_ZN58_INTERNAL_c5cf20fd_27_UnaryGeometricTanhKernel_cu_5bec5f124cuda3std6ranges3__45__cpo4swapE:
	.zero		1
	.type		_ZN58_INTERNAL_c5cf20fd_27_UnaryGeometricTanhKernel_cu_5bec5f124cuda3std3__420unreachable_sentinelE,@object
	.size		_ZN58_INTERNAL_c5cf20fd_27_UnaryGeometricTanhKernel_cu_5bec5f124cuda3std3__420unreachable_sentinelE,(_ZN58_INTERNAL_c5cf20fd_27_UnaryGeometricTanhKernel_cu_5bec5f126thrust24THRUST_300001_SM_1000_NS6system6detail10sequential3seqE - _ZN58_INTERNAL_c5cf20fd_27_UnaryGeometricTanhKernel_cu_5bec5f124cuda3std3__420unreachable_sentinelE)
_ZN58_INTERNAL_c5cf20fd_27_UnaryGeometricTanhKernel_cu_5bec5f124cuda3std3__420unreachable_sentinelE:
	.zero		1
	.type		_ZN58_INTERNAL_c5cf20fd_27_UnaryGeometricTanhKernel_cu_5bec5f126thrust24THRUST_300001_SM_1000_NS6system6detail10sequential3seqE,@object
	.size		_ZN58_INTERNAL_c5cf20fd_27_UnaryGeometricTanhKernel_cu_5bec5f126thrust24THRUST_300001_SM_1000_NS6system6detail10sequential3seqE,(_ZN58_INTERNAL_c5cf20fd_27_UnaryGeometricTanhKernel_cu_5bec5f124cuda3std3__45__cpo4cendE - _ZN58_INTERNAL_c5cf20fd_27_UnaryGeometricTanhKernel_cu_5bec5f126thrust24THRUST_300001_SM_1000_NS6system6detail10sequential3seqE)
_ZN58_INTERNAL_c5cf20fd_27_UnaryGeometricTanhKernel_cu_5bec5f126thrust24THRUST_300001_SM_1000_NS6system6detail10sequential3seqE:
	.zero		1
	.type		_ZN58_INTERNAL_c5cf20fd_27_UnaryGeometricTanhKernel_cu_5bec5f124cuda3std3__45__cpo4cendE,@object
	.size		_ZN58_INTERNAL_c5cf20fd_27_UnaryGeometricTanhKernel_cu_5bec5f124cuda3std3__45__cpo4cendE,(_ZN58_INTERNAL_c5cf20fd_27_UnaryGeometricTanhKernel_cu_5bec5f124cuda3std6ranges3__45__cpo9iter_swapE - _ZN58_INTERNAL_c5cf20fd_27_UnaryGeometricTanhKernel_cu_5bec5f124cuda3std3__45__cpo4cendE)
_ZN58_INTERNAL_c5cf20fd_27_UnaryGeometricTanhKernel_cu_5bec5f124cuda3std3__45__cpo4cendE:
	.zero		1
	.type		_ZN58_INTERNAL_c5cf20fd_27_UnaryGeometricTanhKernel_cu_5bec5f124cuda3std6ranges3__45__cpo9iter_swapE,@object
	.size		_ZN58_INTERNAL_c5cf20fd_27_UnaryGeometricTanhKernel_cu_5bec5f124cuda3std6ranges3__45__cpo9iter_swapE,(_ZN58_INTERNAL_c5cf20fd_27_UnaryGeometricTanhKernel_cu_5bec5f124cuda3std3__45__cpo5crendE - _ZN58_INTERNAL_c5cf20fd_27_UnaryGeometricTanhKernel_cu_5bec5f124cuda3std6ranges3__45__cpo9iter_swapE)
_ZN58_INTERNAL_c5cf20fd_27_UnaryGeometricTanhKernel_cu_5bec5f124cuda3std6ranges3__45__cpo9iter_swapE:
	.zero		1
	.type		_ZN58_INTERNAL_c5cf20fd_27_UnaryGeometricTanhKernel_cu_5bec5f124cuda3std3__45__cpo5crendE,@object
	.size		_ZN58_INTERNAL_c5cf20fd_27_UnaryGeometricTanhKernel_cu_5bec5f124cuda3std3__45__cpo5crendE,(_ZN58_INTERNAL_c5cf20fd_27_UnaryGeometricTanhKernel_cu_5bec5f124cuda3std6ranges3__45__cpo5cdataE - _ZN58_INTERNAL_c5cf20fd_27_UnaryGeometricTanhKernel_cu_5bec5f124cuda3std3__45__cpo5crendE)
_ZN58_INTERNAL_c5cf20fd_27_UnaryGeometricTanhKernel_cu_5bec5f124cuda3std3__45__cpo5crendE:
	.zero		1
	.type		_ZN58_INTERNAL_c5cf20fd_27_UnaryGeometricTanhKernel_cu_5bec5f124cuda3std6ranges3__45__cpo5cdataE,@object
	.size		_ZN58_INTERNAL_c5cf20fd_27_UnaryGeometricTanhKernel_cu_5bec5f124cuda3std6ranges3__45__cpo5cdataE,(_ZN58_INTERNAL_c5cf20fd_27_UnaryGeometricTanhKernel_cu_5bec5f124cuda3std6ranges3__45__cpo3endE - _ZN58_INTERNAL_c5cf20fd_27_UnaryGeometricTanhKernel_cu_5bec5f124cuda3std6ranges3__45__cpo5cdataE)
_ZN58_INTERNAL_c5cf20fd_27_UnaryGeometricTanhKernel_cu_5bec5f124cuda3std6ranges3__45__cpo5cdataE:
	.zero		1
	.type		_ZN58_INTERNAL_c5cf20fd_27_UnaryGeometricTanhKernel_cu_5bec5f124cuda3std6ranges3__45__cpo3endE,@object
	.size		_ZN58_INTERNAL_c5cf20fd_27_UnaryGeometricTanhKernel_cu_5bec5f124cuda3std6ranges3__45__cpo3endE,(_ZN58_INTERNAL_c5cf20fd_27_UnaryGeometricTanhKernel_cu_5bec5f124cuda3std3__419piecewise_constructE - _ZN58_INTERNAL_c5cf20fd_27_UnaryGeometricTanhKernel_cu_5bec5f124cuda3std6ranges3__45__cpo3endE)
_ZN58_INTERNAL_c5cf20fd_27_UnaryGeometricTanhKernel_cu_5bec5f124cuda3std6ranges3__45__cpo3endE:
	.zero		1
	.type		_ZN58_INTERNAL_c5cf20fd_27_UnaryGeometricTanhKernel_cu_5bec5f124cuda3std3__419piecewise_constructE,@object
	.size		_ZN58_INTERNAL_c5cf20fd_27_UnaryGeometricTanhKernel_cu_5bec5f124cuda3std3__419piecewise_constructE,(_ZN58_INTERNAL_c5cf20fd_27_UnaryGeometricTanhKernel_cu_5bec5f124cuda3std6ranges3__45__cpo5ssizeE - _ZN58_INTERNAL_c5cf20fd_27_UnaryGeometricTanhKernel_cu_5bec5f124cuda3std3__419piecewise_constructE)
_ZN58_INTERNAL_c5cf20fd_27_UnaryGeometricTanhKernel_cu_5bec5f124cuda3std3__419piecewise_constructE:
	.zero		1
	.type		_ZN58_INTERNAL_c5cf20fd_27_UnaryGeometricTanhKernel_cu_5bec5f124cuda3std6ranges3__45__cpo5ssizeE,@object
	.size		_ZN58_INTERNAL_c5cf20fd_27_UnaryGeometricTanhKernel_cu_5bec5f124cuda3std6ranges3__45__cpo5ssizeE,(_ZN58_INTERNAL_c5cf20fd_27_UnaryGeometricTanhKernel_cu_5bec5f124cuda3std3__45__cpo3endE - _ZN58_INTERNAL_c5cf20fd_27_UnaryGeometricTanhKernel_cu_5bec5f124cuda3std6ranges3__45__cpo5ssizeE)
_ZN58_INTERNAL_c5cf20fd_27_UnaryGeometricTanhKernel_cu_5bec5f124cuda3std6ranges3__45__cpo5ssizeE:
	.zero		1
	.type		_ZN58_INTERNAL_c5cf20fd_27_UnaryGeometricTanhKernel_cu_5bec5f124cuda3std3__45__cpo3endE,@object
	.size		_ZN58_INTERNAL_c5cf20fd_27_UnaryGeometricTanhKernel_cu_5bec5f124cuda3std3__45__cpo3endE,(_ZN58_INTERNAL_c5cf20fd_27_UnaryGeometricTanhKernel_cu_5bec5f124cuda3std6ranges3__45__cpo4cendE - _ZN58_INTERNAL_c5cf20fd_27_UnaryGeometricTanhKernel_cu_5bec5f124cuda3std3__45__cpo3endE)
_ZN58_INTERNAL_c5cf20fd_27_UnaryGeometricTanhKernel_cu_5bec5f124cuda3std3__45__cpo3endE:
	.zero		1
	.type		_ZN58_INTERNAL_c5cf20fd_27_UnaryGeometricTanhKernel_cu_5bec5f124cuda3std6ranges3__45__cpo4cendE,@object
	.size		_ZN58_INTERNAL_c5cf20fd_27_UnaryGeometricTanhKernel_cu_5bec5f124cuda3std6ranges3__45__cpo4cendE,(_ZN58_INTERNAL_c5cf20fd_27_UnaryGeometricTanhKernel_cu_5bec5f124cuda3std3__45__cpo4rendE - _ZN58_INTERNAL_c5cf20fd_27_UnaryGeometricTanhKernel_cu_5bec5f124cuda3std6ranges3__45__cpo4cendE)
_ZN58_INTERNAL_c5cf20fd_27_UnaryGeometricTanhKernel_cu_5bec5f124cuda3std6ranges3__45__cpo4cendE:
	.zero		1
	.type		_ZN58_INTERNAL_c5cf20fd_27_UnaryGeometricTanhKernel_cu_5bec5f124cuda3std3__45__cpo4rendE,@object
	.size		_ZN58_INTERNAL_c5cf20fd_27_UnaryGeometricTanhKernel_cu_5bec5f124cuda3std3__45__cpo4rendE,(_ZN58_INTERNAL_c5cf20fd_27_UnaryGeometricTanhKernel_cu_5bec5f124cuda3std6ranges3__45__cpo4prevE - _ZN58_INTERNAL_c5cf20fd_27_UnaryGeometricTanhKernel_cu_5bec5f124cuda3std3__45__cpo4rendE)
_ZN58_INTERNAL_c5cf20fd_27_UnaryGeometricTanhKernel_cu_5bec5f124cuda3std3__45__cpo4rendE:
	.zero		1
	.type		_ZN58_INTERNAL_c5cf20fd_27_UnaryGeometricTanhKernel_cu_5bec5f124cuda3std6ranges3__45__cpo4prevE,@object
	.size		_ZN58_INTERNAL_c5cf20fd_27_UnaryGeometricTanhKernel_cu_5bec5f124cuda3std6ranges3__45__cpo4prevE,(_ZN58_INTERNAL_c5cf20fd_27_UnaryGeometricTanhKernel_cu_5bec5f124cuda3std6ranges3__45__cpo9iter_moveE - _ZN58_INTERNAL_c5cf20fd_27_UnaryGeometricTanhKernel_cu_5bec5f124cuda3std6ranges3__45__cpo4prevE)
_ZN58_INTERNAL_c5cf20fd_27_UnaryGeometricTanhKernel_cu_5bec5f124cuda3std6ranges3__45__cpo4prevE:
	.zero		1
	.type		_ZN58_INTERNAL_c5cf20fd_27_UnaryGeometricTanhKernel_cu_5bec5f124cuda3std6ranges3__45__cpo9iter_moveE,@object
	.size		_ZN58_INTERNAL_c5cf20fd_27_UnaryGeometricTanhKernel_cu_5bec5f124cuda3std6ranges3__45__cpo9iter_moveE,(.L_27 - _ZN58_INTERNAL_c5cf20fd_27_UnaryGeometricTanhKernel_cu_5bec5f124cuda3std6ranges3__45__cpo9iter_moveE)
_ZN58_INTERNAL_c5cf20fd_27_UnaryGeometricTanhKernel_cu_5bec5f124cuda3std6ranges3__45__cpo9iter_moveE:
	.zero		1
.L_27:


//--------------------- .nv.constant0._ZN2at6native18elementwise_kernelILi128ELi4EZNS0_15gpu_kernel_implIZZZNS0_16tanh_kernel_cudaERNS_18TensorIteratorBaseEENKUlvE0_clEvENKUlvE2_clEvEUlN3c108BFloat16EE_EEvS4_RKT_EUliE_EEviT1_ --------------------------
	.section	.nv.constant0._ZN2at6native18elementwise_kernelILi128ELi4EZNS0_15gpu_kernel_implIZZZNS0_16tanh_kernel_cudaERNS_18TensorIteratorBaseEENKUlvE0_clEvENKUlvE2_clEvEUlN3c108BFloat16EE_EEvS4_RKT_EUliE_EEviT1_,"a",@progbits
	.sectionflags	@""
	.align	4
.nv.constant0._ZN2at6native18elementwise_kernelILi128ELi4EZNS0_15gpu_kernel_implIZZZNS0_16tanh_kernel_cudaERNS_18TensorIteratorBaseEENKUlvE0_clEvENKUlvE2_clEvEUlN3c108BFloat16EE_EEvS4_RKT_EUliE_EEviT1_:
	.zero		1440


//--------------------- .nv.constant0._ZN2at6native27unrolled_elementwise_kernelIZZZNS0_16tanh_kernel_cudaERNS_18TensorIteratorBaseEENKUlvE0_clEvENKUlvE2_clEvEUlN3c108BFloat16EE_St5arrayIPcLm2EELi4E23TrivialOffsetCalculatorILi1EjESD_NS0_6memory12LoadWithCastILi1EEENSE_13StoreWithCastILi1EEEEEviT_T0_T2_T3_T4_T5_ --------------------------
	.section	.nv.constant0._ZN2at6native27unrolled_elementwise_kernelIZZZNS0_16tanh_kernel_cudaERNS_18TensorIteratorBaseEENKUlvE0_clEvENKUlvE2_clEvEUlN3c108BFloat16EE_St5arrayIPcLm2EELi4E23TrivialOffsetCalculatorILi1EjESD_NS0_6memory12LoadWithCastILi1EEENSE_13StoreWithCastILi1EEEEEviT_T0_T2_T3_T4_T5_,"a",@progbits
	.sectionflags	@""
	.align	4
.nv.constant0._ZN2at6native27unrolled_elementwise_kernelIZZZNS0_16tanh_kernel_cudaERNS_18TensorIteratorBaseEENKUlvE0_clEvENKUlvE2_clEvEUlN3c108BFloat16EE_St5arrayIPcLm2EELi4E23TrivialOffsetCalculatorILi1EjESD_NS0_6memory12LoadWithCastILi1EEENSE_13StoreWithCastILi1EEEEEviT_T0_T2_T3_T4_T5_:
	.zero		940


//--------------------- .nv.constant0._ZN2at6native18elementwise_kernelILi128ELi4EZNS0_22gpu_kernel_impl_nocastIZZZNS0_16tanh_kernel_cudaERNS_18TensorIteratorBaseEENKUlvE0_clEvENKUlvE2_clEvEUlN3c108BFloat16EE_EEvS4_RKT_EUliE_EEviT1_ --------------------------
	.section	.nv.constant0._ZN2at6native18elementwise_kernelILi128ELi4EZNS0_22gpu_kernel_impl_nocastIZZZNS0_16tanh_kernel_cudaERNS_18TensorIteratorBaseEENKUlvE0_clEvENKUlvE2_clEvEUlN3c108BFloat16EE_EEvS4_RKT_EUliE_EEviT1_,"a",@progbits
	.sectionflags	@""
	.align	4
.nv.constant0._ZN2at6native18elementwise_kernelILi128ELi4EZNS0_22gpu_kernel_impl_nocastIZZZNS0_16tanh_kernel_cudaERNS_18TensorIteratorBaseEENKUlvE0_clEvENKUlvE2_clEvEUlN3c108BFloat16EE_EEvS4_RKT_EUliE_EEviT1_:
	.zero		1440


//--------------------- .nv.constant0._ZN2at6native27unrolled_elementwise_kernelIZZZNS0_16tanh_kernel_cudaERNS_18TensorIteratorBaseEENKUlvE0_clEvENKUlvE2_clEvEUlN3c108BFloat16EE_St5arrayIPcLm2EELi4E23TrivialOffsetCalculatorILi1EjESD_NS0_6memory15LoadWithoutCastENSE_16StoreWithoutCastEEEviT_T0_T2_T3_T4_T5_ --------------------------
	.section	.nv.constant0._ZN2at6native27unrolled_elementwise_kernelIZZZNS0_16tanh_kernel_cudaERNS_18TensorIteratorBaseEENKUlvE0_clEvENKUlvE2_clEvEUlN3c108BFloat16EE_St5arrayIPcLm2EELi4E23TrivialOffsetCalculatorILi1EjESD_NS0_6memory15LoadWithoutCastENSE_16StoreWithoutCastEEEviT_T0_T2_T3_T4_T5_,"a",@progbits
	.sectionflags	@""
	.align	4
.nv.constant0._ZN2at6native27unrolled_elementwise_kernelIZZZNS0_16tanh_kernel_cudaERNS_18TensorIteratorBaseEENKUlvE0_clEvENKUlvE2_clEvEUlN3c108BFloat16EE_St5arrayIPcLm2EELi4E23TrivialOffsetCalculatorILi1EjESD_NS0_6memory15LoadWithoutCastENSE_16StoreWithoutCastEEEviT_T0_T2_T3_T4_T5_:
	.zero		924


//--------------------- .nv.constant0._ZN2at6native29vectorized_elementwise_kernelILi2EZZZNS0_16tanh_kernel_cudaERNS_18TensorIteratorBaseEENKUlvE0_clEvENKUlvE2_clEvEUlN3c108BFloat16EE_St5arrayIPcLm2EEEEviT0_T1_ --------------------------
	.section	.nv.constant0._ZN2at6native29vectorized_elementwise_kernelILi2EZZZNS0_16tanh_kernel_cudaERNS_18TensorIteratorBaseEENKUlvE0_clEvENKUlvE2_clEvEUlN3c108BFloat16EE_St5arrayIPcLm2EEEEviT0_T1_,"a",@progbits
	.sectionflags	@""
	.align	4
.nv.constant0._ZN2at6native29vectorized_elementwise_kernelILi2EZZZNS0_16tanh_kernel_cudaERNS_18TensorIteratorBaseEENKUlvE0_clEvENKUlvE2_clEvEUlN3c108BFloat16EE_St5arrayIPcLm2EEEEviT0_T1_:
	.zero		920


//--------------------- .nv.constant0._ZN2at6native29vectorized_elementwise_kernelILi4EZZZNS0_16tanh_kernel_cudaERNS_18TensorIteratorBaseEENKUlvE0_clEvENKUlvE2_clEvEUlN3c108BFloat16EE_St5arrayIPcLm2EEEEviT0_T1_ --------------------------
	.section	.nv.constant0._ZN2at6native29vectorized_elementwise_kernelILi4EZZZNS0_16tanh_kernel_cudaERNS_18TensorIteratorBaseEENKUlvE0_clEvENKUlvE2_clEvEUlN3c108BFloat16EE_St5arrayIPcLm2EEEEviT0_T1_,"a",@progbits
	.sectionflags	@""
	.align	4
.nv.constant0._ZN2at6native29vectorized_elementwise_kernelILi4EZZZNS0_16tanh_kernel_cudaERNS_18TensorIteratorBaseEENKUlvE0_clEvENKUlvE2_clEvEUlN3c108BFloat16EE_St5arrayIPcLm2EEEEviT0_T1_:
	.zero		920


//--------------------- .nv.constant0._ZN2at6native29vectorized_elementwise_kernelILi8EZZZNS0_16tanh_kernel_cudaERNS_18TensorIteratorBaseEENKUlvE0_clEvENKUlvE2_clEvEUlN3c108BFloat16EE_St5arrayIPcLm2EEEEviT0_T1_ --------------------------
	.section	.nv.constant0._ZN2at6native29vectorized_elementwise_kernelILi8EZZZNS0_16tanh_kernel_cudaERNS_18TensorIteratorBaseEENKUlvE0_clEvENKUlvE2_clEvEUlN3c108BFloat16EE_St5arrayIPcLm2EEEEviT0_T1_,"a",@progbits
	.sectionflags	@""
	.align	4
.nv.constant0._ZN2at6native29vectorized_elementwise_kernelILi8EZZZNS0_16tanh_kernel_cudaERNS_18TensorIteratorBaseEENKUlvE0_clEvENKUlvE2_clEvEUlN3c108BFloat16EE_St5arrayIPcLm2EEEEviT0_T1_:
	.zero		920


//--------------------- .nv.constant0._ZN2at6native18elementwise_kernelILi128ELi4EZNS0_15gpu_kernel_implIZZZNS0_16tanh_kernel_cudaERNS_18TensorIteratorBaseEENKUlvE0_clEvENKUlvE1_clEvEUlN3c104HalfEE_EEvS4_RKT_EUliE_EEviT1_ --------------------------
	.section	.nv.constant0._ZN2at6native18elementwise_kernelILi128ELi4EZNS0_15gpu_kernel_implIZZZNS0_16tanh_kernel_cudaERNS_18TensorIteratorBaseEENKUlvE0_clEvENKUlvE1_clEvEUlN3c104HalfEE_EEvS4_RKT_EUliE_EEviT1_,"a",@progbits
	.sectionflags	@""
	.align	4
.nv.constant0._ZN2at6native18elementwise_kernelILi128ELi4EZNS0_15gpu_kernel_implIZZZNS0_16tanh_kernel_cudaERNS_18TensorIteratorBaseEENKUlvE0_clEvENKUlvE1_clEvEUlN3c104HalfEE_EEvS4_RKT_EUliE_EEviT1_:
	.zero		1440


//--------------------- .nv.constant0._ZN2at6native27unrolled_elementwise_kernelIZZZNS0_16tanh_kernel_cudaERNS_18TensorIteratorBaseEENKUlvE0_clEvENKUlvE1_clEvEUlN3c104HalfEE_St5arrayIPcLm2EELi4E23TrivialOffsetCalculatorILi1EjESD_NS0_6memory12LoadWithCastILi1EEENSE_13StoreWithCastILi1EEEEEviT_T0_T2_T3_T4_T5_ --------------------------
	.section	.nv.constant0._ZN2at6native27unrolled_elementwise_kernelIZZZNS0_16tanh_kernel_cudaERNS_18TensorIteratorBaseEENKUlvE0_clEvENKUlvE1_clEvEUlN3c104HalfEE_St5arrayIPcLm2EELi4E23TrivialOffsetCalculatorILi1EjESD_NS0_6memory12LoadWithCastILi1EEENSE_13StoreWithCastILi1EEEEEviT_T0_T2_T3_T4_T5_,"a",@progbits
	.sectionflags	@""
	.align	4
.nv.constant0._ZN2at6native27unrolled_elementwise_kernelIZZZNS0_16tanh_kernel_cudaERNS_18TensorIteratorBaseEENKUlvE0_clEvENKUlvE1_clEvEUlN3c104HalfEE_St5arrayIPcLm2EELi4E23TrivialOffsetCalculatorILi1EjESD_NS0_6memory12LoadWithCastILi1EEENSE_13StoreWithCastILi1EEEEEviT_T0_T2_T3_T4_T5_:
	.zero		940


//--------------------- .nv.constant0._ZN2at6native18elementwise_kernelILi128ELi4EZNS0_22gpu_kernel_impl_nocastIZZZNS0_16tanh_kernel_cudaERNS_18TensorIteratorBaseEENKUlvE0_clEvENKUlvE1_clEvEUlN3c104HalfEE_EEvS4_RKT_EUliE_EEviT1_ --------------------------
	.section	.nv.constant0._ZN2at6native18elementwise_kernelILi128ELi4EZNS0_22gpu_kernel_impl_nocastIZZZNS0_16tanh_kernel_cudaERNS_18TensorIteratorBaseEENKUlvE0_clEvENKUlvE1_clEvEUlN3c104HalfEE_EEvS4_RKT_EUliE_EEviT1_,"a",@progbits
	.sectionflags	@""
	.align	4
.nv.constant0._ZN2at6native18elementwise_kernelILi128ELi4EZNS0_22gpu_kernel_impl_nocastIZZZNS0_16tanh_kernel_cudaERNS_18TensorIteratorBaseEENKUlvE0_clEvENKUlvE1_clEvEUlN3c104HalfEE_EEvS4_RKT_EUliE_EEviT1_:
	.zero		1440


//--------------------- .nv.constant0._ZN2at6native27unrolled_elementwise_kernelIZZZNS0_16tanh_kernel_cudaERNS_18TensorIteratorBaseEENKUlvE0_clEvENKUlvE1_clEvEUlN3c104HalfEE_St5arrayIPcLm2EELi4E23TrivialOffsetCalculatorILi1EjESD_NS0_6memory15LoadWithoutCastENSE_16StoreWithoutCastEEEviT_T0_T2_T3_T4_T5_ --------------------------
	.section	.nv.constant0._ZN2at6native27unrolled_elementwise_kernelIZZZNS0_16tanh_kernel_cudaERNS_18TensorIteratorBaseEENKUlvE0_clEvENKUlvE1_clEvEUlN3c104HalfEE_St5arrayIPcLm2EELi4E23TrivialOffsetCalculatorILi1EjESD_NS0_6memory15LoadWithoutCastENSE_16StoreWithoutCastEEEviT_T0_T2_T3_T4_T5_,"a",@progbits
	.sectionflags	@""
	.align	4
.nv.constant0._ZN2at6native27unrolled_elementwise_kernelIZZZNS0_16tanh_kernel_cudaERNS_18TensorIteratorBaseEENKUlvE0_clEvENKUlvE1_clEvEUlN3c104HalfEE_St5arrayIPcLm2EELi4E23TrivialOffsetCalculatorILi1EjESD_NS0_6memory15LoadWithoutCastENSE_16StoreWithoutCastEEEviT_T0_T2_T3_T4_T5_:
	.zero		924


//--------------------- .nv.constant0._ZN2at6native29vectorized_elementwise_kernelILi2EZZZNS0_16tanh_kernel_cudaERNS_18TensorIteratorBaseEENKUlvE0_clEvENKUlvE1_clEvEUlN3c104HalfEE_St5arrayIPcLm2EEEEviT0_T1_ --------------------------
	.section	.nv.constant0._ZN2at6native29vectorized_elementwise_kernelILi2EZZZNS0_16tanh_kernel_cudaERNS_18TensorIteratorBaseEENKUlvE0_clEvENKUlvE1_clEvEUlN3c104HalfEE_St5arrayIPcLm2EEEEviT0_T1_,"a",@progbits
	.sectionflags	@""
	.align	4
.nv.constant0._ZN2at6native29vectorized_elementwise_kernelILi2EZZZNS0_16tanh_kernel_cudaERNS_18TensorIteratorBaseEENKUlvE0_clEvENKUlvE1_clEvEUlN3c104HalfEE_St5arrayIPcLm2EEEEviT0_T1_:
	.zero		920


//--------------------- .nv.constant0._ZN2at6native29vectorized_elementwise_kernelILi4EZZZNS0_16tanh_kernel_cudaERNS_18TensorIteratorBaseEENKUlvE0_clEvENKUlvE1_clEvEUlN3c104HalfEE_St5arrayIPcLm2EEEEviT0_T1_ --------------------------
	.section	.nv.constant0._ZN2at6native29vectorized_elementwise_kernelILi4EZZZNS0_16tanh_kernel_cudaERNS_18TensorIteratorBaseEENKUlvE0_clEvENKUlvE1_clEvEUlN3c104HalfEE_St5arrayIPcLm2EEEEviT0_T1_,"a",@progbits
	.sectionflags	@""
	.align	4
.nv.constant0._ZN2at6native29vectorized_elementwise_kernelILi4EZZZNS0_16tanh_kernel_cudaERNS_18TensorIteratorBaseEENKUlvE0_clEvENKUlvE1_clEvEUlN3c104HalfEE_St5arrayIPcLm2EEEEviT0_T1_:
	.zero		920


//--------------------- .nv.constant0._ZN2at6native29vectorized_elementwise_kernelILi8EZZZNS0_16tanh_kernel_cudaERNS_18TensorIteratorBaseEENKUlvE0_clEvENKUlvE1_clEvEUlN3c104HalfEE_St5arrayIPcLm2EEEEviT0_T1_ --------------------------
	.section	.nv.constant0._ZN2at6native29vectorized_elementwise_kernelILi8EZZZNS0_16tanh_kernel_cudaERNS_18TensorIteratorBaseEENKUlvE0_clEvENKUlvE1_clEvEUlN3c104HalfEE_St5arrayIPcLm2EEEEviT0_T1_,"a",@progbits
	.sectionflags	@""
	.align	4
.nv.constant0._ZN2at6native29vectorized_elementwise_kernelILi8EZZZNS0_16tanh_kernel_cudaERNS_18TensorIteratorBaseEENKUlvE0_clEvENKUlvE1_clEvEUlN3c104HalfEE_St5arrayIPcLm2EEEEviT0_T1_:
	.zero		920


//--------------------- .nv.constant0._ZN2at6native18elementwise_kernelILi128ELi4EZNS0_15gpu_kernel_implIZZZNS0_16tanh_kernel_cudaERNS_18TensorIteratorBaseEENKUlvE0_clEvENKUlvE0_clEvEUlfE_EEvS4_RKT_EUliE_EEviT1_ --------------------------
	.section	.nv.constant0._ZN2at6native18elementwise_kernelILi128ELi4EZNS0_15gpu_kernel_implIZZZNS0_16tanh_kernel_cudaERNS_18TensorIteratorBaseEENKUlvE0_clEvENKUlvE0_clEvEUlfE_EEvS4_RKT_EUliE_EEviT1_,"a",@progbits
	.sectionflags	@""
	.align	4
.nv.constant0._ZN2at6native18elementwise_kernelILi128ELi4EZNS0_15gpu_kernel_implIZZZNS0_16tanh_kernel_cudaERNS_18TensorIteratorBaseEENKUlvE0_clEvENKUlvE0_clEvEUlfE_EEvS4_RKT_EUliE_EEviT1_:
	.zero		1440


//--------------------- .nv.constant0._ZN2at6native27unrolled_elementwise_kernelIZZZNS0_16tanh_kernel_cudaERNS_18TensorIteratorBaseEENKUlvE0_clEvENKUlvE0_clEvEUlfE_St5arrayIPcLm2EELi4E23TrivialOffsetCalculatorILi1EjESB_NS0_6memory12LoadWithCastILi1EEENSC_13StoreWithCastILi1EEEEEviT_T0_T2_T3_T4_T5_ --------------------------
	.section	.nv.constant0._ZN2at6native27unrolled_elementwise_kernelIZZZNS0_16tanh_kernel_cudaERNS_18TensorIteratorBaseEENKUlvE0_clEvENKUlvE0_clEvEUlfE_St5arrayIPcLm2EELi4E23TrivialOffsetCalculatorILi1EjESB_NS0_6memory12LoadWithCastILi1EEENSC_13StoreWithCastILi1EEEEEviT_T0_T2_T3_T4_T5_,"a",@progbits
	.sectionflags	@""
	.align	4
.nv.constant0._ZN2at6native27unrolled_elementwise_kernelIZZZNS0_16tanh_kernel_cudaERNS_18TensorIteratorBaseEENKUlvE0_clEvENKUlvE0_clEvEUlfE_St5arrayIPcLm2EELi4E23TrivialOffsetCalculatorILi1EjESB_NS0_6memory12LoadWithCastILi1EEENSC_13StoreWithCastILi1EEEEEviT_T0_T2_T3_T4_T5_:
	.zero		940


//--------------------- .nv.constant0._ZN2at6native18elementwise_kernelILi128ELi2EZNS0_22gpu_kernel_impl_nocastIZZZNS0_16tanh_kernel_cudaERNS_18TensorIteratorBaseEENKUlvE0_clEvENKUlvE0_clEvEUlfE_EEvS4_RKT_EUliE_EEviT1_ --------------------------
	.section	.nv.constant0._ZN2at6native18elementwise_kernelILi128ELi2EZNS0_22gpu_kernel_impl_nocastIZZZNS0_16tanh_kernel_cudaERNS_18TensorIteratorBaseEENKUlvE0_clEvENKUlvE0_clEvEUlfE_EEvS4_RKT_EUliE_EEviT1_,"a",@progbits
	.sectionflags	@""
	.align	4
.nv.constant0._ZN2at6native18elementwise_kernelILi128ELi2EZNS0_22gpu_kernel_impl_nocastIZZZNS0_16tanh_kernel_cudaERNS_18TensorIteratorBaseEENKUlvE0_clEvENKUlvE0_clEvEUlfE_EEvS4_RKT_EUliE_EEviT1_:
	.zero		1440


//--------------------- .nv.constant0._ZN2at6native27unrolled_elementwise_kernelIZZZNS0_16tanh_kernel_cudaERNS_18TensorIteratorBaseEENKUlvE0_clEvENKUlvE0_clEvEUlfE_St5arrayIPcLm2EELi4E23TrivialOffsetCalculatorILi1EjESB_NS0_6memory15LoadWithoutCastENSC_16StoreWithoutCastEEEviT_T0_T2_T3_T4_T5_ --------------------------
	.section	.nv.constant0._ZN2at6native27unrolled_elementwise_kernelIZZZNS0_16tanh_kernel_cudaERNS_18TensorIteratorBaseEENKUlvE0_clEvENKUlvE0_clEvEUlfE_St5arrayIPcLm2EELi4E23TrivialOffsetCalculatorILi1EjESB_NS0_6memory15LoadWithoutCastENSC_16StoreWithoutCastEEEviT_T0_T2_T3_T4_T5_,"a",@progbits
	.sectionflags	@""
	.align	4
.nv.constant0._ZN2at6native27unrolled_elementwise_kernelIZZZNS0_16tanh_kernel_cudaERNS_18TensorIteratorBaseEENKUlvE0_clEvENKUlvE0_clEvEUlfE_St5arrayIPcLm2EELi4E23TrivialOffsetCalculatorILi1EjESB_NS0_6memory15LoadWithoutCastENSC_16StoreWithoutCastEEEviT_T0_T2_T3_T4_T5_:
	.zero		924


//--------------------- .nv.constant0._ZN2at6native29vectorized_elementwise_kernelILi2EZZZNS0_16tanh_kernel_cudaERNS_18TensorIteratorBaseEENKUlvE0_clEvENKUlvE0_clEvEUlfE_St5arrayIPcLm2EEEEviT0_T1_ --------------------------
	.section	.nv.constant0._ZN2at6native29vectorized_elementwise_kernelILi2EZZZNS0_16tanh_kernel_cudaERNS_18TensorIteratorBaseEENKUlvE0_clEvENKUlvE0_clEvEUlfE_St5arrayIPcLm2EEEEviT0_T1_,"a",@progbits
	.sectionflags	@""
	.align	4
.nv.constant0._ZN2at6native29vectorized_elementwise_kernelILi2EZZZNS0_16tanh_kernel_cudaERNS_18TensorIteratorBaseEENKUlvE0_clEvENKUlvE0_clEvEUlfE_St5arrayIPcLm2EEEEviT0_T1_:
	.zero		920


//--------------------- .nv.constant0._ZN2at6native29vectorized_elementwise_kernelILi4EZZZNS0_16tanh_kernel_cudaERNS_18TensorIteratorBaseEENKUlvE0_clEvENKUlvE0_clEvEUlfE_St5arrayIPcLm2EEEEviT0_T1_ --------------------------
	.section	.nv.constant0._ZN2at6native29vectorized_elementwise_kernelILi4EZZZNS0_16tanh_kernel_cudaERNS_18TensorIteratorBaseEENKUlvE0_clEvENKUlvE0_clEvEUlfE_St5arrayIPcLm2EEEEviT0_T1_,"a",@progbits
	.sectionflags	@""
	.align	4
.nv.constant0._ZN2at6native29vectorized_elementwise_kernelILi4EZZZNS0_16tanh_kernel_cudaERNS_18TensorIteratorBaseEENKUlvE0_clEvENKUlvE0_clEvEUlfE_St5arrayIPcLm2EEEEviT0_T1_:
	.zero		920


//--------------------- .nv.constant0._ZN2at6native29vectorized_elementwise_kernelILi8EZZZNS0_16tanh_kernel_cudaERNS_18TensorIteratorBaseEENKUlvE0_clEvENKUlvE0_clEvEUlfE_St5arrayIPcLm2EEEEviT0_T1_ --------------------------
	.section	.nv.constant0._ZN2at6native29vectorized_elementwise_kernelILi8EZZZNS0_16tanh_kernel_cudaERNS_18TensorIteratorBaseEENKUlvE0_clEvENKUlvE0_clEvEUlfE_St5arrayIPcLm2EEEEviT0_T1_,"a",@progbits
	.sectionflags	@""
	.align	4
.nv.constant0._ZN2at6native29vectorized_elementwise_kernelILi8EZZZNS0_16tanh_kernel_cudaERNS_18TensorIteratorBaseEENKUlvE0_clEvENKUlvE0_clEvEUlfE_St5arrayIPcLm2EEEEviT0_T1_:
	.zero		920


//--------------------- .nv.constant0._ZN2at6native18elementwise_kernelILi128ELi4EZNS0_15gpu_kernel_implIZZZNS0_16tanh_kernel_cudaERNS_18TensorIteratorBaseEENKUlvE0_clEvENKUlvE_clEvEUldE_EEvS4_RKT_EUliE_EEviT1_ --------------------------
	.section	.nv.constant0._ZN2at6native18elementwise_kernelILi128ELi4EZNS0_15gpu_kernel_implIZZZNS0_16tanh_kernel_cudaERNS_18TensorIteratorBaseEENKUlvE0_clEvENKUlvE_clEvEUldE_EEvS4_RKT_EUliE_EEviT1_,"a",@progbits
	.sectionflags	@""
	.align	4
.nv.constant0._ZN2at6native18elementwise_kernelILi128ELi4EZNS0_15gpu_kernel_implIZZZNS0_16tanh_kernel_cudaERNS_18TensorIteratorBaseEENKUlvE0_clEvENKUlvE_clEvEUldE_EEvS4_RKT_EUliE_EEviT1_:
	.zero		1440


//--------------------- .nv.constant0._ZN2at6native27unrolled_elementwise_kernelIZZZNS0_16tanh_kernel_cudaERNS_18TensorIteratorBaseEENKUlvE0_clEvENKUlvE_clEvEUldE_St5arrayIPcLm2EELi4E23TrivialOffsetCalculatorILi1EjESB_NS0_6memory12LoadWithCastILi1EEENSC_13StoreWithCastILi1EEEEEviT_T0_T2_T3_T4_T5_ --------------------------
	.section	.nv.constant0._ZN2at6native27unrolled_elementwise_kernelIZZZNS0_16tanh_kernel_cudaERNS_18TensorIteratorBaseEENKUlvE0_clEvENKUlvE_clEvEUldE_St5arrayIPcLm2EELi4E23TrivialOffsetCalculatorILi1EjESB_NS0_6memory12LoadWithCastILi1EEENSC_13StoreWithCastILi1EEEEEviT_T0_T2_T3_T4_T5_,"a",@progbits
	.sectionflags	@""
	.align	4
.nv.constant0._ZN2at6native27unrolled_elementwise_kernelIZZZNS0_16tanh_kernel_cudaERNS_18TensorIteratorBaseEENKUlvE0_clEvENKUlvE_clEvEUldE_St5arrayIPcLm2EELi4E23TrivialOffsetCalculatorILi1EjESB_NS0_6memory12LoadWithCastILi1EEENSC_13StoreWithCastILi1EEEEEviT_T0_T2_T3_T4_T5_:
	.zero		940


//--------------------- .nv.constant0._ZN2at6native18elementwise_kernelILi128ELi2EZNS0_22gpu_kernel_impl_nocastIZZZNS0_16tanh_kernel_cudaERNS_18TensorIteratorBaseEENKUlvE0_clEvENKUlvE_clEvEUldE_EEvS4_RKT_EUliE_EEviT1_ --------------------------
	.section	.nv.constant0._ZN2at6native18elementwise_kernelILi128ELi2EZNS0_22gpu_kernel_impl_nocastIZZZNS0_16tanh_kernel_cudaERNS_18TensorIteratorBaseEENKUlvE0_clEvENKUlvE_clEvEUldE_EEvS4_RKT_EUliE_EEviT1_,"a",@progbits
	.sectionflags	@""
	.align	4
.nv.constant0._ZN2at6native18elementwise_kernelILi128ELi2EZNS0_22gpu_kernel_impl_nocastIZZZNS0_16tanh_kernel_cudaERNS_18TensorIteratorBaseEENKUlvE0_clEvENKUlvE_clEvEUldE_EEvS4_RKT_EUliE_EEviT1_:
	.zero		1440


//--------------------- .nv.constant0._ZN2at6native27unrolled_elementwise_kernelIZZZNS0_16tanh_kernel_cudaERNS_18TensorIteratorBaseEENKUlvE0_clEvENKUlvE_clEvEUldE_St5arrayIPcLm2EELi4E23TrivialOffsetCalculatorILi1EjESB_NS0_6memory15LoadWithoutCastENSC_16StoreWithoutCastEEEviT_T0_T2_T3_T4_T5_ --------------------------
	.section	.nv.constant0._ZN2at6native27unrolled_elementwise_kernelIZZZNS0_16tanh_kernel_cudaERNS_18TensorIteratorBaseEENKUlvE0_clEvENKUlvE_clEvEUldE_St5arrayIPcLm2EELi4E23TrivialOffsetCalculatorILi1EjESB_NS0_6memory15LoadWithoutCastENSC_16StoreWithoutCastEEEviT_T0_T2_T3_T4_T5_,"a",@progbits
	.sectionflags	@""
	.align	4
.nv.constant0._ZN2at6native27unrolled_elementwise_kernelIZZZNS0_16tanh_kernel_cudaERNS_18TensorIteratorBaseEENKUlvE0_clEvENKUlvE_clEvEUldE_St5arrayIPcLm2EELi4E23TrivialOffsetCalculatorILi1EjESB_NS0_6memory15LoadWithoutCastENSC_16StoreWithoutCastEEEviT_T0_T2_T3_T4_T5_:
	.zero		924


//--------------------- .nv.constant0._ZN2at6native29vectorized_elementwise_kernelILi2EZZZNS0_16tanh_kernel_cudaERNS_18TensorIteratorBaseEENKUlvE0_clEvENKUlvE_clEvEUldE_St5arrayIPcLm2EEEEviT0_T1_ --------------------------
	.section	.nv.constant0._ZN2at6native29vectorized_elementwise_kernelILi2EZZZNS0_16tanh_kernel_cudaERNS_18TensorIteratorBaseEENKUlvE0_clEvENKUlvE_clEvEUldE_St5arrayIPcLm2EEEEviT0_T1_,"a",@progbits
	.sectionflags	@""
	.align	4
.nv.constant0._ZN2at6native29vectorized_elementwise_kernelILi2EZZZNS0_16tanh_kernel_cudaERNS_18TensorIteratorBaseEENKUlvE0_clEvENKUlvE_clEvEUldE_St5arrayIPcLm2EEEEviT0_T1_:
	.zero		920


//--------------------- .nv.constant0._ZN2at6native29vectorized_elementwise_kernelILi4EZZZNS0_16tanh_kernel_cudaERNS_18TensorIteratorBaseEENKUlvE0_clEvENKUlvE_clEvEUldE_St5arrayIPcLm2EEEEviT0_T1_ --------------------------
	.section	.nv.constant0._ZN2at6native29vectorized_elementwise_kernelILi4EZZZNS0_16tanh_kernel_cudaERNS_18TensorIteratorBaseEENKUlvE0_clEvENKUlvE_clEvEUldE_St5arrayIPcLm2EEEEviT0_T1_,"a",@progbits
	.sectionflags	@""
	.align	4
.nv.constant0._ZN2at6native29vectorized_elementwise_kernelILi4EZZZNS0_16tanh_kernel_cudaERNS_18TensorIteratorBaseEENKUlvE0_clEvENKUlvE_clEvEUldE_St5arrayIPcLm2EEEEviT0_T1_:
	.zero		920


//--------------------- .nv.constant0._ZN2at6native29vectorized_elementwise_kernelILi8EZZZNS0_16tanh_kernel_cudaERNS_18TensorIteratorBaseEENKUlvE0_clEvENKUlvE_clEvEUldE_St5arrayIPcLm2EEEEviT0_T1_ --------------------------
	.section	.nv.constant0._ZN2at6native29vectorized_elementwise_kernelILi8EZZZNS0_16tanh_kernel_cudaERNS_18TensorIteratorBaseEENKUlvE0_clEvENKUlvE_clEvEUldE_St5arrayIPcLm2EEEEviT0_T1_,"a",@progbits
	.sectionflags	@""
	.align	4
.nv.constant0._ZN2at6native29vectorized_elementwise_kernelILi8EZZZNS0_16tanh_kernel_cudaERNS_18TensorIteratorBaseEENKUlvE0_clEvENKUlvE_clEvEUldE_St5arrayIPcLm2EEEEviT0_T1_:
	.zero		920


//--------------------- .nv.constant0._ZN2at6native18elementwise_kernelILi128ELi4EZNS0_15gpu_kernel_implIZZZNS0_16tanh_kernel_cudaERNS_18TensorIteratorBaseEENKUlvE_clEvENKUlvE1_clEvEUlN3c107complexINS7_4HalfEEEE_EEvS4_RKT_EUliE_EEviT1_ --------------------------
	.section	.nv.constant0._ZN2at6native18elementwise_kernelILi128ELi4EZNS0_15gpu_kernel_implIZZZNS0_16tanh_kernel_cudaERNS_18TensorIteratorBaseEENKUlvE_clEvENKUlvE1_clEvEUlN3c107complexINS7_4HalfEEEE_EEvS4_RKT_EUliE_EEviT1_,"a",@progbits
	.sectionflags	@""
	.align	4
.nv.constant0._ZN2at6native18elementwise_kernelILi128ELi4EZNS0_15gpu_kernel_implIZZZNS0_16tanh_kernel_cudaERNS_18TensorIteratorBaseEENKUlvE_clEvENKUlvE1_clEvEUlN3c107complexINS7_4HalfEEEE_EEvS4_RKT_EUliE_EEviT1_:
	.zero		1440


//--------------------- .nv.constant0._ZN2at6native27unrolled_elementwise_kernelIZZZNS0_16tanh_kernel_cudaERNS_18TensorIteratorBaseEENKUlvE_clEvENKUlvE1_clEvEUlN3c107complexINS6_4HalfEEEE_St5arrayIPcLm2EELi4E23TrivialOffsetCalculatorILi1EjESF_NS0_6memory12LoadWithCastILi1EEENSG_13StoreWithCastILi1EEEEEviT_T0_T2_T3_T4_T5_ --------------------------
	.section	.nv.constant0._ZN2at6native27unrolled_elementwise_kernelIZZZNS0_16tanh_kernel_cudaERNS_18TensorIteratorBaseEENKUlvE_clEvENKUlvE1_clEvEUlN3c107complexINS6_4HalfEEEE_St5arrayIPcLm2EELi4E23TrivialOffsetCalculatorILi1EjESF_NS0_6memory12LoadWithCastILi1EEENSG_13StoreWithCastILi1EEEEEviT_T0_T2_T3_T4_T5_,"a",@progbits
	.sectionflags	@""
	.align	4
.nv.constant0._ZN2at6native27unrolled_elementwise_kernelIZZZNS0_16tanh_kernel_cudaERNS_18TensorIteratorBaseEENKUlvE_clEvENKUlvE1_clEvEUlN3c107complexINS6_4HalfEEEE_St5arrayIPcLm2EELi4E23TrivialOffsetCalculatorILi1EjESF_NS0_6memory12LoadWithCastILi1EEENSG_13StoreWithCastILi1EEEEEviT_T0_T2_T3_T4_T5_:
	.zero		940


//--------------------- .nv.constant0._ZN2at6native18elementwise_kernelILi128ELi2EZNS0_22gpu_kernel_impl_nocastIZZZNS0_16tanh_kernel_cudaERNS_18TensorIteratorBaseEENKUlvE_clEvENKUlvE1_clEvEUlN3c107complexINS7_4HalfEEEE_EEvS4_RKT_EUliE_EEviT1_ --------------------------
	.section	.nv.constant0._ZN2at6native18elementwise_kernelILi128ELi2EZNS0_22gpu_kernel_impl_nocastIZZZNS0_16tanh_kernel_cudaERNS_18TensorIteratorBaseEENKUlvE_clEvENKUlvE1_clEvEUlN3c107complexINS7_4HalfEEEE_EEvS4_RKT_EUliE_EEviT1_,"a",@progbits
	.sectionflags	@""
	.align	4
.nv.constant0._ZN2at6native18elementwise_kernelILi128ELi2EZNS0_22gpu_kernel_impl_nocastIZZZNS0_16tanh_kernel_cudaERNS_18TensorIteratorBaseEENKUlvE_clEvENKUlvE1_clEvEUlN3c107complexINS7_4HalfEEEE_EEvS4_RKT_EUliE_EEviT1_:
	.zero		1440


//--------------------- .nv.constant0._ZN2at6native27unrolled_elementwise_kernelIZZZNS0_16tanh_kernel_cudaERNS_18TensorIteratorBaseEENKUlvE_clEvENKUlvE1_clEvEUlN3c107complexINS6_4HalfEEEE_St5arrayIPcLm2EELi4E23TrivialOffsetCalculatorILi1EjESF_NS0_6memory15LoadWithoutCastENSG_16StoreWithoutCastEEEviT_T0_T2_T3_T4_T5_ --------------------------
	.section	.nv.constant0._ZN2at6native27unrolled_elementwise_kernelIZZZNS0_16tanh_kernel_cudaERNS_18TensorIteratorBaseEENKUlvE_clEvENKUlvE1_clEvEUlN3c107complexINS6_4HalfEEEE_St5arrayIPcLm2EELi4E23TrivialOffsetCalculatorILi1EjESF_NS0_6memory15LoadWithoutCastENSG_16StoreWithoutCastEEEviT_T0_T2_T3_T4_T5_,"a",@progbits
	.sectionflags	@""
	.align	4
.nv.constant0._ZN2at6native27unrolled_elementwise_kernelIZZZNS0_16tanh_kernel_cudaERNS_18TensorIteratorBaseEENKUlvE_clEvENKUlvE1_clEvEUlN3c107complexINS6_4HalfEEEE_St5arrayIPcLm2EELi4E23TrivialOffsetCalculatorILi1EjESF_NS0_6memory15LoadWithoutCastENSG_16StoreWithoutCastEEEviT_T0_T2_T3_T4_T5_:
	.zero		924


//--------------------- .nv.constant0._ZN2at6native29vectorized_elementwise_kernelILi2EZZZNS0_16tanh_kernel_cudaERNS_18TensorIteratorBaseEENKUlvE_clEvENKUlvE1_clEvEUlN3c107complexINS6_4HalfEEEE_St5arrayIPcLm2EEEEviT0_T1_ --------------------------
	.section	.nv.constant0._ZN2at6native29vectorized_elementwise_kernelILi2EZZZNS0_16tanh_kernel_cudaERNS_18TensorIteratorBaseEENKUlvE_clEvENKUlvE1_clEvEUlN3c107complexINS6_4HalfEEEE_St5arrayIPcLm2EEEEviT0_T1_,"a",@progbits
	.sectionflags	@""
	.align	4
.nv.constant0._ZN2at6native29vectorized_elementwise_kernelILi2EZZZNS0_16tanh_kernel_cudaERNS_18TensorIteratorBaseEENKUlvE_clEvENKUlvE1_clEvEUlN3c107complexINS6_4HalfEEEE_St5arrayIPcLm2EEEEviT0_T1_:
	.zero		920


//--------------------- .nv.constant0._ZN2at6native29vectorized_elementwise_kernelILi4EZZZNS0_16tanh_kernel_cudaERNS_18TensorIteratorBaseEENKUlvE_clEvENKUlvE1_clEvEUlN3c107complexINS6_4HalfEEEE_St5arrayIPcLm2EEEEviT0_T1_ --------------------------
	.section	.nv.constant0._ZN2at6native29vectorized_elementwise_kernelILi4EZZZNS0_16tanh_kernel_cudaERNS_18TensorIteratorBaseEENKUlvE_clEvENKUlvE1_clEvEUlN3c107complexINS6_4HalfEEEE_St5arrayIPcLm2EEEEviT0_T1_,"a",@progbits
	.sectionflags	@""
	.align	4
.nv.constant0._ZN2at6native29vectorized_elementwise_kernelILi4EZZZNS0_16tanh_kernel_cudaERNS_18TensorIteratorBaseEENKUlvE_clEvENKUlvE1_clEvEUlN3c107complexINS6_4HalfEEEE_St5arrayIPcLm2EEEEviT0_T1_:
	.zero		920


//--------------------- .nv.constant0._ZN2at6native29vectorized_elementwise_kernelILi8EZZZNS0_16tanh_kernel_cudaERNS_18TensorIteratorBaseEENKUlvE_clEvENKUlvE1_clEvEUlN3c107complexINS6_4HalfEEEE_St5arrayIPcLm2EEEEviT0_T1_ --------------------------
	.section	.nv.constant0._ZN2at6native29vectorized_elementwise_kernelILi8EZZZNS0_16tanh_kernel_cudaERNS_18TensorIteratorBaseEENKUlvE_clEvENKUlvE1_clEvEUlN3c107complexINS6_4HalfEEEE_St5arrayIPcLm2EEEEviT0_T1_,"a",@progbits
	.sectionflags	@""
	.align	4
.nv.constant0._ZN2at6native29vectorized_elementwise_kernelILi8EZZZNS0_16tanh_kernel_cudaERNS_18TensorIteratorBaseEENKUlvE_clEvENKUlvE1_clEvEUlN3c107complexINS6_4HalfEEEE_St5arrayIPcLm2EEEEviT0_T1_:
	.zero		920


//--------------------- .nv.constant0._ZN2at6native18elementwise_kernelILi128ELi4EZNS0_15gpu_kernel_implIZZZNS0_16tanh_kernel_cudaERNS_18TensorIteratorBaseEENKUlvE_clEvENKUlvE0_clEvEUlN3c107complexIfEEE_EEvS4_RKT_EUliE_EEviT1_ --------------------------
	.section	.nv.constant0._ZN2at6native18elementwise_kernelILi128ELi4EZNS0_15gpu_kernel_implIZZZNS0_16tanh_kernel_cudaERNS_18TensorIteratorBaseEENKUlvE_clEvENKUlvE0_clEvEUlN3c107complexIfEEE_EEvS4_RKT_EUliE_EEviT1_,"a",@progbits
	.sectionflags	@""
	.align	4
.nv.constant0._ZN2at6native18elementwise_kernelILi128ELi4EZNS0_15gpu_kernel_implIZZZNS0_16tanh_kernel_cudaERNS_18TensorIteratorBaseEENKUlvE_clEvENKUlvE0_clEvEUlN3c107complexIfEEE_EEvS4_RKT_EUliE_EEviT1_:
	.zero		1440


//--------------------- .nv.constant0._ZN2at6native27unrolled_elementwise_kernelIZZZNS0_16tanh_kernel_cudaERNS_18TensorIteratorBaseEENKUlvE_clEvENKUlvE0_clEvEUlN3c107complexIfEEE_St5arrayIPcLm2EELi4E23TrivialOffsetCalculatorILi1EjESE_NS0_6memory12LoadWithCastILi1EEENSF_13StoreWithCastILi1EEEEEviT_T0_T2_T3_T4_T5_ --------------------------
	.section	.nv.constant0._ZN2at6native27unrolled_elementwise_kernelIZZZNS0_16tanh_kernel_cudaERNS_18TensorIteratorBaseEENKUlvE_clEvENKUlvE0_clEvEUlN3c107complexIfEEE_St5arrayIPcLm2EELi4E23TrivialOffsetCalculatorILi1EjESE_NS0_6memory12LoadWithCastILi1EEENSF_13StoreWithCastILi1EEEEEviT_T0_T2_T3_T4_T5_,"a",@progbits
	.sectionflags	@""
	.align	4
.nv.constant0._ZN2at6native27unrolled_elementwise_kernelIZZZNS0_16tanh_kernel_cudaERNS_18TensorIteratorBaseEENKUlvE_clEvENKUlvE0_clEvEUlN3c107complexIfEEE_St5arrayIPcLm2EELi4E23TrivialOffsetCalculatorILi1EjESE_NS0_6memory12LoadWithCastILi1EEENSF_13StoreWithCastILi1EEEEEviT_T0_T2_T3_T4_T5_:
	.zero		940


//--------------------- .nv.constant0._ZN2at6native18elementwise_kernelILi128ELi2EZNS0_22gpu_kernel_impl_nocastIZZZNS0_16tanh_kernel_cudaERNS_18TensorIteratorBaseEENKUlvE_clEvENKUlvE0_clEvEUlN3c107complexIfEEE_EEvS4_RKT_EUliE_EEviT1_ --------------------------
	.section	.nv.constant0._ZN2at6native18elementwise_kernelILi128ELi2EZNS0_22gpu_kernel_impl_nocastIZZZNS0_16tanh_kernel_cudaERNS_18TensorIteratorBaseEENKUlvE_clEvENKUlvE0_clEvEUlN3c107complexIfEEE_EEvS4_RKT_EUliE_EEviT1_,"a",@progbits
	.sectionflags	@""
	.align	4
.nv.constant0._ZN2at6native18elementwise_kernelILi128ELi2EZNS0_22gpu_kernel_impl_nocastIZZZNS0_16tanh_kernel_cudaERNS_18TensorIteratorBaseEENKUlvE_clEvENKUlvE0_clEvEUlN3c107complexIfEEE_EEvS4_RKT_EUliE_EEviT1_:
	.zero		1440


//--------------------- .nv.constant0._ZN2at6native27unrolled_elementwise_kernelIZZZNS0_16tanh_kernel_cudaERNS_18TensorIteratorBaseEENKUlvE_clEvENKUlvE0_clEvEUlN3c107complexIfEEE_St5arrayIPcLm2EELi4E23TrivialOffsetCalculatorILi1EjESE_NS0_6memory15LoadWithoutCastENSF_16StoreWithoutCastEEEviT_T0_T2_T3_T4_T5_ --------------------------
	.section	.nv.constant0._ZN2at6native27unrolled_elementwise_kernelIZZZNS0_16tanh_kernel_cudaERNS_18TensorIteratorBaseEENKUlvE_clEvENKUlvE0_clEvEUlN3c107complexIfEEE_St5arrayIPcLm2EELi4E23TrivialOffsetCalculatorILi1EjESE_NS0_6memory15LoadWithoutCastENSF_16StoreWithoutCastEEEviT_T0_T2_T3_T4_T5_,"a",@progbits
	.sectionflags	@""
	.align	4
.nv.constant0._ZN2at6native27unrolled_elementwise_kernelIZZZNS0_16tanh_kernel_cudaERNS_18TensorIteratorBaseEENKUlvE_clEvENKUlvE0_clEvEUlN3c107complexIfEEE_St5arrayIPcLm2EELi4E23TrivialOffsetCalculatorILi1EjESE_NS0_6memory15LoadWithoutCastENSF_16StoreWithoutCastEEEviT_T0_T2_T3_T4_T5_:
	.zero		924


//--------------------- .nv.constant0._ZN2at6native29vectorized_elementwise_kernelILi2EZZZNS0_16tanh_kernel_cudaERNS_18TensorIteratorBaseEENKUlvE_clEvENKUlvE0_clEvEUlN3c107complexIfEEE_St5arrayIPcLm2EEEEviT0_T1_ --------------------------
	.section	.nv.constant0._ZN2at6native29vectorized_elementwise_kernelILi2EZZZNS0_16tanh_kernel_cudaERNS_18TensorIteratorBaseEENKUlvE_clEvENKUlvE0_clEvEUlN3c107complexIfEEE_St5arrayIPcLm2EEEEviT0_T1_,"a",@progbits
	.sectionflags	@""
	.align	4
.nv.constant0._ZN2at6native29vectorized_elementwise_kernelILi2EZZZNS0_16tanh_kernel_cudaERNS_18TensorIteratorBaseEENKUlvE_clEvENKUlvE0_clEvEUlN3c107complexIfEEE_St5arrayIPcLm2EEEEviT0_T1_:
	.zero		920


//--------------------- .nv.constant0._ZN2at6native29vectorized_elementwise_kernelILi4EZZZNS0_16tanh_kernel_cudaERNS_18TensorIteratorBaseEENKUlvE_clEvENKUlvE0_clEvEUlN3c107complexIfEEE_St5arrayIPcLm2EEEEviT0_T1_ --------------------------
	.section	.nv.constant0._ZN2at6native29vectorized_elementwise_kernelILi4EZZZNS0_16tanh_kernel_cudaERNS_18TensorIteratorBaseEENKUlvE_clEvENKUlvE0_clEvEUlN3c107complexIfEEE_St5arrayIPcLm2EEEEviT0_T1_,"a",@progbits
	.sectionflags	@""
	.align	4
.nv.constant0._ZN2at6native29vectorized_elementwise_kernelILi4EZZZNS0_16tanh_kernel_cudaERNS_18TensorIteratorBaseEENKUlvE_clEvENKUlvE0_clEvEUlN3c107complexIfEEE_St5arrayIPcLm2EEEEviT0_T1_:
	.zero		920


//--------------------- .nv.constant0._ZN2at6native29vectorized_elementwise_kernelILi8EZZZNS0_16tanh_kernel_cudaERNS_18TensorIteratorBaseEENKUlvE_clEvENKUlvE0_clEvEUlN3c107complexIfEEE_St5arrayIPcLm2EEEEviT0_T1_ --------------------------
	.section	.nv.constant0._ZN2at6native29vectorized_elementwise_kernelILi8EZZZNS0_16tanh_kernel_cudaERNS_18TensorIteratorBaseEENKUlvE_clEvENKUlvE0_clEvEUlN3c107complexIfEEE_St5arrayIPcLm2EEEEviT0_T1_,"a",@progbits
	.sectionflags	@""
	.align	4
.nv.constant0._ZN2at6native29vectorized_elementwise_kernelILi8EZZZNS0_16tanh_kernel_cudaERNS_18TensorIteratorBaseEENKUlvE_clEvENKUlvE0_clEvEUlN3c107complexIfEEE_St5arrayIPcLm2EEEEviT0_T1_:
	.zero		920


//--------------------- .nv.constant0._ZN2at6native18elementwise_kernelILi128ELi4EZNS0_15gpu_kernel_implIZZZNS0_16tanh_kernel_cudaERNS_18TensorIteratorBaseEENKUlvE_clEvENKUlvE_clEvEUlN3c107complexIdEEE_EEvS4_RKT_EUliE_EEviT1_ --------------------------
	.section	.nv.constant0._ZN2at6native18elementwise_kernelILi128ELi4EZNS0_15gpu_kernel_implIZZZNS0_16tanh_kernel_cudaERNS_18TensorIteratorBaseEENKUlvE_clEvENKUlvE_clEvEUlN3c107complexIdEEE_EEvS4_RKT_EUliE_EEviT1_,"a",@progbits
	.sectionflags	@""
	.align	4
.nv.constant0._ZN2at6native18elementwise_kernelILi128ELi4EZNS0_15gpu_kernel_implIZZZNS0_16tanh_kernel_cudaERNS_18TensorIteratorBaseEENKUlvE_clEvENKUlvE_clEvEUlN3c107complexIdEEE_EEvS4_RKT_EUliE_EEviT1_:
	.zero		1440


//--------------------- .nv.constant0._ZN2at6native27unrolled_elementwise_kernelIZZZNS0_16tanh_kernel_cudaERNS_18TensorIteratorBaseEENKUlvE_clEvENKUlvE_clEvEUlN3c107complexIdEEE_St5arrayIPcLm2EELi4E23TrivialOffsetCalculatorILi1EjESE_NS0_6memory12LoadWithCastILi1EEENSF_13StoreWithCastILi1EEEEEviT_T0_T2_T3_T4_T5_ --------------------------
	.section	.nv.constant0._ZN2at6native27unrolled_elementwise_kernelIZZZNS0_16tanh_kernel_cudaERNS_18TensorIteratorBaseEENKUlvE_clEvENKUlvE_clEvEUlN3c107complexIdEEE_St5arrayIPcLm2EELi4E23TrivialOffsetCalculatorILi1EjESE_NS0_6memory12LoadWithCastILi1EEENSF_13StoreWithCastILi1EEEEEviT_T0_T2_T3_T4_T5_,"a",@progbits
	.sectionflags	@""
	.align	4
.nv.constant0._ZN2at6native27unrolled_elementwise_kernelIZZZNS0_16tanh_kernel_cudaERNS_18TensorIteratorBaseEENKUlvE_clEvENKUlvE_clEvEUlN3c107complexIdEEE_St5arrayIPcLm2EELi4E23TrivialOffsetCalculatorILi1EjESE_NS0_6memory12LoadWithCastILi1EEENSF_13StoreWithCastILi1EEEEEviT_T0_T2_T3_T4_T5_:
	.zero		940


//--------------------- .nv.constant0._ZN2at6native18elementwise_kernelILi128ELi2EZNS0_22gpu_kernel_impl_nocastIZZZNS0_16tanh_kernel_cudaERNS_18TensorIteratorBaseEENKUlvE_clEvENKUlvE_clEvEUlN3c107complexIdEEE_EEvS4_RKT_EUliE_EEviT1_ --------------------------
	.section	.nv.constant0._ZN2at6native18elementwise_kernelILi128ELi2EZNS0_22gpu_kernel_impl_nocastIZZZNS0_16tanh_kernel_cudaERNS_18TensorIteratorBaseEENKUlvE_clEvENKUlvE_clEvEUlN3c107complexIdEEE_EEvS4_RKT_EUliE_EEviT1_,"a",@progbits
	.sectionflags	@""
	.align	4
.nv.constant0._ZN2at6native18elementwise_kernelILi128ELi2EZNS0_22gpu_kernel_impl_nocastIZZZNS0_16tanh_kernel_cudaERNS_18TensorIteratorBaseEENKUlvE_clEvENKUlvE_clEvEUlN3c107complexIdEEE_EEvS4_RKT_EUliE_EEviT1_:
	.zero		1440


//--------------------- .nv.constant0._ZN2at6native27unrolled_elementwise_kernelIZZZNS0_16tanh_kernel_cudaERNS_18TensorIteratorBaseEENKUlvE_clEvENKUlvE_clEvEUlN3c107complexIdEEE_St5arrayIPcLm2EELi4E23TrivialOffsetCalculatorILi1EjESE_NS0_6memory15LoadWithoutCastENSF_16StoreWithoutCastEEEviT_T0_T2_T3_T4_T5_ --------------------------
	.section	.nv.constant0._ZN2at6native27unrolled_elementwise_kernelIZZZNS0_16tanh_kernel_cudaERNS_18TensorIteratorBaseEENKUlvE_clEvENKUlvE_clEvEUlN3c107complexIdEEE_St5arrayIPcLm2EELi4E23TrivialOffsetCalculatorILi1EjESE_NS0_6memory15LoadWithoutCastENSF_16StoreWithoutCastEEEviT_T0_T2_T3_T4_T5_,"a",@progbits
	.sectionflags	@""
	.align	4
.nv.constant0._ZN2at6native27unrolled_elementwise_kernelIZZZNS0_16tanh_kernel_cudaERNS_18TensorIteratorBaseEENKUlvE_clEvENKUlvE_clEvEUlN3c107complexIdEEE_St5arrayIPcLm2EELi4E23TrivialOffsetCalculatorILi1EjESE_NS0_6memory15LoadWithoutCastENSF_16StoreWithoutCastEEEviT_T0_T2_T3_T4_T5_:
	.zero		924


//--------------------- .nv.constant0._ZN2at6native29vectorized_elementwise_kernelILi2EZZZNS0_16tanh_kernel_cudaERNS_18TensorIteratorBaseEENKUlvE_clEvENKUlvE_clEvEUlN3c107complexIdEEE_St5arrayIPcLm2EEEEviT0_T1_ --------------------------
	.section	.nv.constant0._ZN2at6native29vectorized_elementwise_kernelILi2EZZZNS0_16tanh_kernel_cudaERNS_18TensorIteratorBaseEENKUlvE_clEvENKUlvE_clEvEUlN3c107complexIdEEE_St5arrayIPcLm2EEEEviT0_T1_,"a",@progbits
	.sectionflags	@""
	.align	4
.nv.constant0._ZN2at6native29vectorized_elementwise_kernelILi2EZZZNS0_16tanh_kernel_cudaERNS_18TensorIteratorBaseEENKUlvE_clEvENKUlvE_clEvEUlN3c107complexIdEEE_St5arrayIPcLm2EEEEviT0_T1_:
	.zero		920


//--------------------- .nv.constant0._ZN2at6native29vectorized_elementwise_kernelILi4EZZZNS0_16tanh_kernel_cudaERNS_18TensorIteratorBaseEENKUlvE_clEvENKUlvE_clEvEUlN3c107complexIdEEE_St5arrayIPcLm2EEEEviT0_T1_ --------------------------
	.section	.nv.constant0._ZN2at6native29vectorized_elementwise_kernelILi4EZZZNS0_16tanh_kernel_cudaERNS_18TensorIteratorBaseEENKUlvE_clEvENKUlvE_clEvEUlN3c107complexIdEEE_St5arrayIPcLm2EEEEviT0_T1_,"a",@progbits
	.sectionflags	@""
	.align	4
.nv.constant0._ZN2at6native29vectorized_elementwise_kernelILi4EZZZNS0_16tanh_kernel_cudaERNS_18TensorIteratorBaseEENKUlvE_clEvENKUlvE_clEvEUlN3c107complexIdEEE_St5arrayIPcLm2EEEEviT0_T1_:
	.zero		920


//--------------------- .nv.constant0._ZN2at6native29vectorized_elementwise_kernelILi8EZZZNS0_16tanh_kernel_cudaERNS_18TensorIteratorBaseEENKUlvE_clEvENKUlvE_clEvEUlN3c107complexIdEEE_St5arrayIPcLm2EEEEviT0_T1_ --------------------------
	.section	.nv.constant0._ZN2at6native29vectorized_elementwise_kernelILi8EZZZNS0_16tanh_kernel_cudaERNS_18TensorIteratorBaseEENKUlvE_clEvENKUlvE_clEvEUlN3c107complexIdEEE_St5arrayIPcLm2EEEEviT0_T1_,"a",@progbits
	.sectionflags	@""
	.align	4
.nv.constant0._ZN2at6native29vectorized_elementwise_kernelILi8EZZZNS0_16tanh_kernel_cudaERNS_18TensorIteratorBaseEENKUlvE_clEvENKUlvE_clEvEUlN3c107complexIdEEE_St5arrayIPcLm2EEEEviT0_T1_:
	.zero		920


//--------------------- SYMBOLS --------------------------

	.type		.nv.reservedSmem.offset0,@object
	.size		.nv.reservedSmem.offset0,0x4
	.type		__assertfail,@function
